// auto-generated by cutlass_sweep.epilogue — config: {"arch": "sm_90", "cluster_m": 2, "cluster_n": 1, "dtype": "fp16", "fusion": "sigmoid", "tile_k": 64, "tile_m": 256, "tile_n": 128}
#include "cutlass/cutlass.h"
#include "cutlass/gemm/collective/collective_builder.hpp"
#include "cutlass/gemm/device/gemm_universal_adapter.h"
#include "cutlass/gemm/kernel/gemm_universal.hpp"
#include "cutlass/epilogue/collective/collective_builder.hpp"
#include "cutlass/epilogue/fusion/operations.hpp"
#include "cutlass/epilogue/thread/activation.h"

using Elem = cutlass::half_t;
using Acc  = float;
using TileShape    = cute::Shape<cute::_256, cute::_128, cute::_64>;
using ClusterShape = cute::Shape<cute::_2, cute::_1, cute::_1>;
using FusionOp     = cutlass::epilogue::fusion::LinCombEltAct<cutlass::epilogue::thread::Sigmoid, Elem, Acc>;

using CollectiveEpilogue = typename cutlass::epilogue::collective::CollectiveBuilder<
    cutlass::arch::Sm90, cutlass::arch::OpClassTensorOp,
    TileShape, ClusterShape,
    cutlass::epilogue::collective::EpilogueTileAuto,
    Acc, Acc,
    Elem, cutlass::layout::RowMajor, 128 / cutlass::sizeof_bits<Elem>::value,
    Elem, cutlass::layout::RowMajor, 128 / cutlass::sizeof_bits<Elem>::value,
    cutlass::epilogue::TmaWarpSpecializedCooperative,
    FusionOp
  >::CollectiveOp;

using CollectiveMainloop = typename cutlass::gemm::collective::CollectiveBuilder<
    cutlass::arch::Sm90, cutlass::arch::OpClassTensorOp,
    Elem, cutlass::layout::RowMajor, 128 / cutlass::sizeof_bits<Elem>::value,
    Elem, cutlass::layout::ColumnMajor, 128 / cutlass::sizeof_bits<Elem>::value,
    Acc,
    TileShape, ClusterShape,
    cutlass::gemm::collective::StageCountAutoCarveout<
        static_cast<int>(sizeof(typename CollectiveEpilogue::SharedStorage))>,
    cutlass::gemm::KernelTmaWarpSpecializedCooperative
  >::CollectiveOp;

using GemmKernel = cutlass::gemm::kernel::GemmUniversal<
    cute::Shape<int,int,int,int>, CollectiveMainloop, CollectiveEpilogue>;
using Gemm = cutlass::gemm::device::GemmUniversalAdapter<GemmKernel>;

auto* _anchor = &cutlass::device_kernel<GemmKernel>;


// ===== COMPILED SASS (sm_90a) =====

	.target	sm_90a

	.elftype	@"ET_EXEC"


//--------------------- .note.nv.tkinfo           --------------------------
	.section	.note.nv.tkinfo,"",@"SHT_NOTE"
	.sectionflags	@"SHF_NOTE_NV_TKINFO"
	.tkinfo
        /*0018*/ 	.word	0x00000002
        /*0030*/ 	.string	""
        /*0030*/ 	.string	"ptxas"
        /*0030*/ 	.string	"Cuda compilation tools, release 13.0, V13.0.88"
        /*0030*/ 	.string	"Build cuda_13.0.r13.0/compiler.36424714_0"
        /*0030*/ 	.string	"-arch sm_90a -m 64 "



//--------------------- .note.nv.cuinfo           --------------------------
	.section	.note.nv.cuinfo,"",@"SHT_NOTE"
	.sectionflags	@"SHF_NOTE_NV_CUINFO"
        /*0018*/ 	.short	0x0002
        /*001a*/ 	.short	0x005a
        /*001c*/ 	.short	0x0082
	.zero		2


//--------------------- .nv.info                  --------------------------
	.section	.nv.info,"",@"SHT_CUDA_INFO"
	.align	4


	//----- nvinfo : EIATTR_REGCOUNT
	.align		4
        /*0000*/ 	.byte	0x04, 0x2f
        /*0002*/ 	.short	(.L_18 - .L_17)
	.align		4
.L_17:
        /*0004*/ 	.word	index@(_ZN7cutlass13device_kernelINS_4gemm6kernel13GemmUniversalIN4cute5tupleIJiiiiEEENS1_10collective13CollectiveMmaINS1_34MainloopSm90TmaGmmaWarpSpecializedILi4ENS5_IJNS4_1CILi2EEENSA_ILi1EEESC_EEENS1_35KernelTmaWarpSpecializedCooperativeEEENS5_IJNSA_ILi256EEENSA_ILi128EEENSA_ILi64EEEEEENS_6half_tENS5_IJlSC_lEEESK_SL_NS4_8TiledMMAINS4_8MMA_AtomIJNS4_4SM904GMMA26MMA_64x128x16_F32F16F16_SSILNSP_5MajorE0ELSR_0ELNSP_7ScaleInE1ELSS_1EEEEEENS4_6LayoutISD_NS5_IJSC_NSA_ILi0EEESW_EEEEENS5_IJNS4_10UnderscoreESZ_SZ_EEEEENS4_13SM90_TMA_LOADENS4_14ComposedLayoutINS4_7SwizzleILi3ELi4ELi3EEENS4_18smem_ptr_flag_bitsILi16EEENSV_INS5_IJNSA_ILi8EEESI_EEENS5_IJSI_SC_EEEEEEEvNS4_8identityENS4_23SM90_TMA_LOAD_MULTICASTES1C_vS1D_EENS_8epilogue10collective18CollectiveEpilogueINS1G_22Sm90TmaWarpSpecializedILi4ELi2ELi16ELb1ELb0EEEJSJ_NS5_IJSH_NSA_ILi32EEEEEESK_SL_SK_SL_NS1G_6fusion15FusionCallbacksIS1K_NS1N_13LinCombEltActINS1G_6thread7SigmoidESK_fSK_fLNS_15FloatRoundStyleE2EEESJ_S1M_JEEES12_NS13_INS14_ILi2ELi4ELi3EEES17_NSV_INS5_IJS18_S1L_EEENS5_IJS1L_SC_EEEEEEENS4_17SM75_U32x4_LDSM_NENS4_14SM90_TMA_STOREES1Z_NS4_17SM90_U32x4_STSM_NENS4_9Copy_AtomIJS22_SK_EEEvEEEvvEEEEvNT_6ParamsE)
        /*0008*/ 	.word	0x000000a8


	//----- nvinfo : EIATTR_FRAME_SIZE
	.align		4
.L_18:
        /*000c*/ 	.byte	0x04, 0x11
        /*000e*/ 	.short	(.L_20 - .L_19)
	.align		4
.L_19:
        /*0010*/ 	.word	index@($__internal_0_$__cuda_sm20_rcp_rn_f32_slowpath)
        /*0014*/ 	.word	0x00000000


	//----- nvinfo : EIATTR_FRAME_SIZE
	.align		4
.L_20:
        /*0018*/ 	.byte	0x04, 0x11
        /*001a*/ 	.short	(.L_22 - .L_21)
	.align		4
.L_21:
        /*001c*/ 	.word	index@(_ZN7cutlass13device_kernelINS_4gemm6kernel13GemmUniversalIN4cute5tupleIJiiiiEEENS1_10collective13CollectiveMmaINS1_34MainloopSm90TmaGmmaWarpSpecializedILi4ENS5_IJNS4_1CILi2EEENSA_ILi1EEESC_EEENS1_35KernelTmaWarpSpecializedCooperativeEEENS5_IJNSA_ILi256EEENSA_ILi128EEENSA_ILi64EEEEEENS_6half_tENS5_IJlSC_lEEESK_SL_NS4_8TiledMMAINS4_8MMA_AtomIJNS4_4SM904GMMA26MMA_64x128x16_F32F16F16_SSILNSP_5MajorE0ELSR_0ELNSP_7ScaleInE1ELSS_1EEEEEENS4_6LayoutISD_NS5_IJSC_NSA_ILi0EEESW_EEEEENS5_IJNS4_10UnderscoreESZ_SZ_EEEEENS4_13SM90_TMA_LOADENS4_14ComposedLayoutINS4_7SwizzleILi3ELi4ELi3EEENS4_18smem_ptr_flag_bitsILi16EEENSV_INS5_IJNSA_ILi8EEESI_EEENS5_IJSI_SC_EEEEEEEvNS4_8identityENS4_23SM90_TMA_LOAD_MULTICASTES1C_vS1D_EENS_8epilogue10collective18CollectiveEpilogueINS1G_22Sm90TmaWarpSpecializedILi4ELi2ELi16ELb1ELb0EEEJSJ_NS5_IJSH_NSA_ILi32EEEEEESK_SL_SK_SL_NS1G_6fusion15FusionCallbacksIS1K_NS1N_13LinCombEltActINS1G_6thread7SigmoidESK_fSK_fLNS_15FloatRoundStyleE2EEESJ_S1M_JEEES12_NS13_INS14_ILi2ELi4ELi3EEES17_NSV_INS5_IJS18_S1L_EEENS5_IJS1L_SC_EEEEEEENS4_17SM75_U32x4_LDSM_NENS4_14SM90_TMA_STOREES1Z_NS4_17SM90_U32x4_STSM_NENS4_9Copy_AtomIJS22_SK_EEEvEEEvvEEEEvNT_6ParamsE)
        /*0020*/ 	.word	0x00000000


	//----- nvinfo : EIATTR_MIN_STACK_SIZE
	.align		4
.L_22:
        /*0024*/ 	.byte	0x04, 0x12
        /*0026*/ 	.short	(.L_24 - .L_23)
	.align		4
.L_23:
        /*0028*/ 	.word	index@(_ZN7cutlass13device_kernelINS_4gemm6kernel13GemmUniversalIN4cute5tupleIJiiiiEEENS1_10collective13CollectiveMmaINS1_34MainloopSm90TmaGmmaWarpSpecializedILi4ENS5_IJNS4_1CILi2EEENSA_ILi1EEESC_EEENS1_35KernelTmaWarpSpecializedCooperativeEEENS5_IJNSA_ILi256EEENSA_ILi128EEENSA_ILi64EEEEEENS_6half_tENS5_IJlSC_lEEESK_SL_NS4_8TiledMMAINS4_8MMA_AtomIJNS4_4SM904GMMA26MMA_64x128x16_F32F16F16_SSILNSP_5MajorE0ELSR_0ELNSP_7ScaleInE1ELSS_1EEEEEENS4_6LayoutISD_NS5_IJSC_NSA_ILi0EEESW_EEEEENS5_IJNS4_10UnderscoreESZ_SZ_EEEEENS4_13SM90_TMA_LOADENS4_14ComposedLayoutINS4_7SwizzleILi3ELi4ELi3EEENS4_18smem_ptr_flag_bitsILi16EEENSV_INS5_IJNSA_ILi8EEESI_EEENS5_IJSI_SC_EEEEEEEvNS4_8identityENS4_23SM90_TMA_LOAD_MULTICASTES1C_vS1D_EENS_8epilogue10collective18CollectiveEpilogueINS1G_22Sm90TmaWarpSpecializedILi4ELi2ELi16ELb1ELb0EEEJSJ_NS5_IJSH_NSA_ILi32EEEEEESK_SL_SK_SL_NS1G_6fusion15FusionCallbacksIS1K_NS1N_13LinCombEltActINS1G_6thread7SigmoidESK_fSK_fLNS_15FloatRoundStyleE2EEESJ_S1M_JEEES12_NS13_INS14_ILi2ELi4ELi3EEES17_NSV_INS5_IJS18_S1L_EEENS5_IJS1L_SC_EEEEEEENS4_17SM75_U32x4_LDSM_NENS4_14SM90_TMA_STOREES1Z_NS4_17SM90_U32x4_STSM_NENS4_9Copy_AtomIJS22_SK_EEEvEEEvvEEEEvNT_6ParamsE)
        /*002c*/ 	.word	0x00000000
.L_24:


//--------------------- .nv.compat                --------------------------
	.section	.nv.compat,"",@"SHT_CUDA_COMPAT_INFO"
	.align	4
        /*0000*/ 	.byte	0x02, 0x09, 0x01, 0x00, 0x02, 0x02, 0x04, 0x00, 0x02, 0x05, 0x05, 0x00, 0x03, 0x07, 0x01, 0x01
        /*0010*/ 	.byte	0x02, 0x03, 0x01, 0x00, 0x02, 0x06, 0x01, 0x00, 0x04, 0x0b, 0x08, 0x00, 0x00, 0x00, 0x00, 0x00
        /*0020*/ 	.byte	0x00, 0x00, 0x00, 0x00


//--------------------- .nv.info._ZN7cutlass13device_kernelINS_4gemm6kernel13GemmUniversalIN4cute5tupleIJiiiiEEENS1_10collective13CollectiveMmaINS1_34MainloopSm90TmaGmmaWarpSpecializedILi4ENS5_IJNS4_1CILi2EEENSA_ILi1EEESC_EEENS1_35KernelTmaWarpSpecializedCooperativeEEENS5_IJNSA_ILi256EEENSA_ILi128EEENSA_ILi64EEEEEENS_6half_tENS5_IJlSC_lEEESK_SL_NS4_8TiledMMAINS4_8MMA_AtomIJNS4_4SM904GMMA26MMA_64x128x16_F32F16F16_SSILNSP_5MajorE0ELSR_0ELNSP_7ScaleInE1ELSS_1EEEEEENS4_6LayoutISD_NS5_IJSC_NSA_ILi0EEESW_EEEEENS5_IJNS4_10UnderscoreESZ_SZ_EEEEENS4_13SM90_TMA_LOADENS4_14ComposedLayoutINS4_7SwizzleILi3ELi4ELi3EEENS4_18smem_ptr_flag_bitsILi16EEENSV_INS5_IJNSA_ILi8EEESI_EEENS5_IJSI_SC_EEEEEEEvNS4_8identityENS4_23SM90_TMA_LOAD_MULTICASTES1C_vS1D_EENS_8epilogue10collective18CollectiveEpilogueINS1G_22Sm90TmaWarpSpecializedILi4ELi2ELi16ELb1ELb0EEEJSJ_NS5_IJSH_NSA_ILi32EEEEEESK_SL_SK_SL_NS1G_6fusion15FusionCallbacksIS1K_NS1N_13LinCombEltActINS1G_6thread7SigmoidESK_fSK_fLNS_15FloatRoundStyleE2EEESJ_S1M_JEEES12_NS13_INS14_ILi2ELi4ELi3EEES17_NSV_INS5_IJS18_S1L_EEENS5_IJS1L_SC_EEEEEEENS4_17SM75_U32x4_LDSM_NENS4_14SM90_TMA_STOREES1Z_NS4_17SM90_U32x4_STSM_NENS4_9Copy_AtomIJS22_SK_EEEvEEEvvEEEEvNT_6ParamsE --------------------------
	.section	.nv.info._ZN7cutlass13device_kernelINS_4gemm6kernel13GemmUniversalIN4cute5tupleIJiiiiEEENS1_10collective13CollectiveMmaINS1_34MainloopSm90TmaGmmaWarpSpecializedILi4ENS5_IJNS4_1CILi2EEENSA_ILi1EEESC_EEENS1_35KernelTmaWarpSpecializedCooperativeEEENS5_IJNSA_ILi256EEENSA_ILi128EEENSA_ILi64EEEEEENS_6half_tENS5_IJlSC_lEEESK_SL_NS4_8TiledMMAINS4_8MMA_AtomIJNS4_4SM904GMMA26MMA_64x128x16_F32F16F16_SSILNSP_5MajorE0ELSR_0ELNSP_7ScaleInE1ELSS_1EEEEEENS4_6LayoutISD_NS5_IJSC_NSA_ILi0EEESW_EEEEENS5_IJNS4_10UnderscoreESZ_SZ_EEEEENS4_13SM90_TMA_LOADENS4_14ComposedLayoutINS4_7SwizzleILi3ELi4ELi3EEENS4_18smem_ptr_flag_bitsILi16EEENSV_INS5_IJNSA_ILi8EEESI_EEENS5_IJSI_SC_EEEEEEEvNS4_8identityENS4_23SM90_TMA_LOAD_MULTICASTES1C_vS1D_EENS_8epilogue10collective18CollectiveEpilogueINS1G_22Sm90TmaWarpSpecializedILi4ELi2ELi16ELb1ELb0EEEJSJ_NS5_IJSH_NSA_ILi32EEEEEESK_SL_SK_SL_NS1G_6fusion15FusionCallbacksIS1K_NS1N_13LinCombEltActINS1G_6thread7SigmoidESK_fSK_fLNS_15FloatRoundStyleE2EEESJ_S1M_JEEES12_NS13_INS14_ILi2ELi4ELi3EEES17_NSV_INS5_IJS18_S1L_EEENS5_IJS1L_SC_EEEEEEENS4_17SM75_U32x4_LDSM_NENS4_14SM90_TMA_STOREES1Z_NS4_17SM90_U32x4_STSM_NENS4_9Copy_AtomIJS22_SK_EEEvEEEvvEEEEvNT_6ParamsE,"",@"SHT_CUDA_INFO"
	.sectionflags	@""
	.align	4


	//----- nvinfo : EIATTR_CUDA_API_VERSION
	.align		4
        /*0000*/ 	.byte	0x04, 0x37
        /*0002*/ 	.short	(.L_26 - .L_25)
.L_25:
        /*0004*/ 	.word	0x00000082


	//----- nvinfo : EIATTR_KPARAM_INFO
	.align		4
.L_26:
        /*0008*/ 	.byte	0x04, 0x17
        /*000a*/ 	.short	(.L_28 - .L_27)
.L_27:
        /*000c*/ 	.word	0x00000000
        /*0010*/ 	.short	0x0000
        /*0012*/ 	.short	0x0070
        /*0014*/ 	.byte	0x00, 0xf0, 0x01, 0x1c


	//----- nvinfo : EIATTR_SPARSE_MMA_MASK
	.align		4
.L_28:
        /*0018*/ 	.byte	0x03, 0x50
        /*001a*/ 	.short	0x0000


	//----- nvinfo : EIATTR_MAXREG_COUNT
	.align		4
        /*001c*/ 	.byte	0x03, 0x1b
        /*001e*/ 	.short	0x00a8


	//----- nvinfo : EIATTR_NUM_BARRIERS
	.align		4
        /*0020*/ 	.byte	0x02, 0x4c
        /*0022*/ 	.byte	0x02
	.zero		1


	//----- nvinfo : EIATTR_EXTERNS
	.align		4
        /*0024*/ 	.byte	0x04, 0x0f
        /*0026*/ 	.short	(.L_30 - .L_29)


	//   ....[0]....
	.align		4
.L_29:
        /*0028*/ 	.word	index@(__assertfail)


	//----- nvinfo : EIATTR_MERCURY_ISA_VERSION
	.align		4
.L_30:
        /*002c*/ 	.byte	0x03, 0x5f
        /*002e*/ 	.short	0x0101


	//----- nvinfo : EIATTR_INT_WARP_WIDE_INSTR_OFFSETS
	.align		4
        /*0030*/ 	.byte	0x04, 0x31
        /*0032*/ 	.short	(.L_32 - .L_31)


	//   ....[0]....
.L_31:
        /*0034*/ 	.word	0x000009c0


	//   ....[1]....
        /*0038*/ 	.word	0x00000a90


	//   ....[2]....
        /*003c*/ 	.word	0x00000b40


	//   ....[3]....
        /*0040*/ 	.word	0x000023c0


	//----- nvinfo : EIATTR_COOP_GROUP_MASK_REGIDS
	.align		4
.L_32:
        /*0044*/ 	.byte	0x04, 0x29
        /*0046*/ 	.short	(.L_34 - .L_33)


	//   ....[0]....
.L_33:
        /*0048*/ 	.word	0xffffffff


	//   ....[1]....
        /*004c*/ 	.word	0xffffffff


	//   ....[2]....
        /*0050*/ 	.word	0xffffffff


	//   ....[3]....
        /*0054*/ 	.word	0xffffffff


	//   ....[4]....
        /*0058*/ 	.word	0xffffffff


	//   ....[5]....
        /*005c*/ 	.word	0xffffffff


	//   ....[6]....
        /*0060*/ 	.word	0xffffffff


	//----- nvinfo : EIATTR_COOP_GROUP_INSTR_OFFSETS
	.align		4
.L_34:
        /*0064*/ 	.byte	0x04, 0x28
        /*0066*/ 	.short	(.L_36 - .L_35)


	//   ....[0]....
.L_35:
        /*0068*/ 	.word	0x00000070


	//   ....[1]....
        /*006c*/ 	.word	0x00000080


	//   ....[2]....
        /*0070*/ 	.word	0x00000440


	//   ....[3]....
        /*0074*/ 	.word	0x000005d0


	//   ....[4]....
        /*0078*/ 	.word	0x000007f0


	//   ....[5]....
        /*007c*/ 	.word	0x00000c80


	//   ....[6]....
        /*0080*/ 	.word	0x00001740


	//----- nvinfo : EIATTR_REG_RECONFIG
	.align		4
.L_36:
        /*0084*/ 	.byte	0x01, 0x54
	.zero		2


	//----- nvinfo : EIATTR_SYSCALL_OFFSETS
	.align		4
        /*0088*/ 	.byte	0x04, 0x46
        /*008a*/ 	.short	(.L_38 - .L_37)


	//   ....[0]....
.L_37:
        /*008c*/ 	.word	0x00001900


	//   ....[1]....
        /*0090*/ 	.word	0x000025f0


	//   ....[2]....
        /*0094*/ 	.word	0x000026e0


	//----- nvinfo : EIATTR_MBARRIER_INSTR_OFFSETS
	.align		4
.L_38:
        /*0098*/ 	.byte	0x04, 0x39
        /*009a*/ 	.short	(.L_40 - .L_39)


	//   ....[0]....
.L_39:
        /*009c*/ 	.word	0x00000540
        /*00a0*/ 	.word	0x000000ff
        /*00a4*/ 	.word	0x00000000
        /*00a8*/ 	.short	0x0100
        /*00aa*/ 	.byte	0x08
	.zero		1


	//   ....[1]....
        /*00ac*/ 	.word	0x00000550
        /*00b0*/ 	.word	0x000000ff
        /*00b4*/ 	.word	0x00000020
        /*00b8*/ 	.short	0x0100
        /*00ba*/ 	.byte	0x08
	.zero		1


	//   ....[2]....
        /*00bc*/ 	.word	0x00000560
        /*00c0*/ 	.word	0x000000ff
        /*00c4*/ 	.word	0x00000008
        /*00c8*/ 	.short	0x0100
        /*00ca*/ 	.byte	0x08
	.zero		1


	//   ....[3]....
        /*00cc*/ 	.word	0x00000570
        /*00d0*/ 	.word	0x000000ff
        /*00d4*/ 	.word	0x00000028
        /*00d8*/ 	.short	0x0100
        /*00da*/ 	.byte	0x08
	.zero		1


	//   ....[4]....
        /*00dc*/ 	.word	0x00000580
        /*00e0*/ 	.word	0x000000ff
        /*00e4*/ 	.word	0x00000010
        /*00e8*/ 	.short	0x0100
        /*00ea*/ 	.byte	0x08
	.zero		1


	//   ....[5]....
        /*00ec*/ 	.word	0x00000590
        /*00f0*/ 	.word	0x000000ff
        /*00f4*/ 	.word	0x00000030
        /*00f8*/ 	.short	0x0100
        /*00fa*/ 	.byte	0x08
	.zero		1


	//   ....[6]....
        /*00fc*/ 	.word	0x000005a0
        /*0100*/ 	.word	0x000000ff
        /*0104*/ 	.word	0x00000018
        /*0108*/ 	.short	0x0100
        /*010a*/ 	.byte	0x08
	.zero		1


	//   ....[7]....
        /*010c*/ 	.word	0x000005b0
        /*0110*/ 	.word	0x000000ff
        /*0114*/ 	.word	0x00000038
        /*0118*/ 	.short	0x0100
        /*011a*/ 	.byte	0x08
	.zero		1


	//   ....[8]....
        /*011c*/ 	.word	0x00000710
        /*0120*/ 	.word	0x000000ff
        /*0124*/ 	.word	0x00000040
        /*0128*/ 	.short	0x0100
        /*012a*/ 	.byte	0x08
	.zero		1


	//   ....[9]....
        /*012c*/ 	.word	0x00000720
        /*0130*/ 	.word	0x000000ff
        /*0134*/ 	.word	0x00000060
        /*0138*/ 	.short	0x0100
        /*013a*/ 	.byte	0x08
	.zero		1


	//   ....[10]....
        /*013c*/ 	.word	0x00000730
        /*0140*/ 	.word	0x000000ff
        /*0144*/ 	.word	0x00000048
        /*0148*/ 	.short	0x0100
        /*014a*/ 	.byte	0x08
	.zero		1


	//   ....[11]....
        /*014c*/ 	.word	0x00000740
        /*0150*/ 	.word	0x000000ff
        /*0154*/ 	.word	0x00000068
        /*0158*/ 	.short	0x0100
        /*015a*/ 	.byte	0x08
	.zero		1


	//   ....[12]....
        /*015c*/ 	.word	0x00000750
        /*0160*/ 	.word	0x000000ff
        /*0164*/ 	.word	0x00000050
        /*0168*/ 	.short	0x0100
        /*016a*/ 	.byte	0x08
	.zero		1


	//   ....[13]....
        /*016c*/ 	.word	0x00000760
        /*0170*/ 	.word	0x000000ff
        /*0174*/ 	.word	0x00000070
        /*0178*/ 	.short	0x0100
        /*017a*/ 	.byte	0x08
	.zero		1


	//   ....[14]....
        /*017c*/ 	.word	0x00000770
        /*0180*/ 	.word	0x000000ff
        /*0184*/ 	.word	0x00000058
        /*0188*/ 	.short	0x0100
        /*018a*/ 	.byte	0x08
	.zero		1


	//   ....[15]....
        /*018c*/ 	.word	0x00000780
        /*0190*/ 	.word	0x000000ff
        /*0194*/ 	.word	0x00000078
        /*0198*/ 	.short	0x0100
        /*019a*/ 	.byte	0x08
	.zero		1


	//   ....[16]....
        /*019c*/ 	.word	0x00000bb0
        /*01a0*/ 	.word	0x000000ff
        /*01a4*/ 	.word	0x00000080
        /*01a8*/ 	.short	0x0100
        /*01aa*/ 	.byte	0x06
	.zero		1


	//   ....[17]....
        /*01ac*/ 	.word	0x00000c30
        /*01b0*/ 	.word	0x000000ff
        /*01b4*/ 	.word	0x00000088
        /*01b8*/ 	.short	0x0100
        /*01ba*/ 	.byte	0x06
	.zero		1


	//   ....[18]....
        /*01bc*/ 	.word	0x00001980
        /*01c0*/ 	.word	0x00000003
        /*01c4*/ 	.word	0x00000000
        /*01c8*/ 	.short	0x010a
        /*01ca*/ 	.byte	0x3f
	.zero		1


	//   ....[19]....
        /*01cc*/ 	.word	0x000019c0
        /*01d0*/ 	.word	0x00000003
        /*01d4*/ 	.word	0x00000000
        /*01d8*/ 	.short	0x010a
        /*01da*/ 	.byte	0x3f
	.zero		1


	//   ....[20]....
        /*01dc*/ 	.word	0x00001e70
        /*01e0*/ 	.word	0x000000ff
        /*01e4*/ 	.word	0x00000000
        /*01e8*/ 	.short	0x010a
        /*01ea*/ 	.byte	0x07
	.zero		1


	//   ....[21]....
        /*01ec*/ 	.word	0x00001eb0
        /*01f0*/ 	.word	0x000000ff
        /*01f4*/ 	.word	0x00000000
        /*01f8*/ 	.short	0x010a
        /*01fa*/ 	.byte	0x07
	.zero		1


	//   ....[22]....
        /*01fc*/ 	.word	0x00002250
        /*0200*/ 	.word	0x00000004
        /*0204*/ 	.word	0x00000000
        /*0208*/ 	.short	0x0101
        /*020a*/ 	.byte	0x3f
	.zero		1


	//   ....[23]....
        /*020c*/ 	.word	0x00002440
        /*0210*/ 	.word	0x00000000
        /*0214*/ 	.word	0x00000000
        /*0218*/ 	.short	0x0101
        /*021a*/ 	.byte	0x3f
	.zero		1


	//   ....[24]....
        /*021c*/ 	.word	0x00002b70
        /*0220*/ 	.word	0x000000ff
        /*0224*/ 	.word	0x00000040
        /*0228*/ 	.short	0x010a
        /*022a*/ 	.byte	0x34
	.zero		1


	//   ....[25]....
        /*022c*/ 	.word	0x00004a90
        /*0230*/ 	.word	0x000000ff
        /*0234*/ 	.word	0x00000000
        /*0238*/ 	.short	0x0101
        /*023a*/ 	.byte	0x04
	.zero		1


	//   ....[26]....
        /*023c*/ 	.word	0x00004b70
        /*0240*/ 	.word	0x0000000e
        /*0244*/ 	.word	0x00000040
        /*0248*/ 	.short	0x010a
        /*024a*/ 	.byte	0x3f
	.zero		1


	//   ....[27]....
        /*024c*/ 	.word	0x00006890
        /*0250*/ 	.word	0x000000ff
        /*0254*/ 	.word	0x00000000
        /*0258*/ 	.short	0x0101
        /*025a*/ 	.byte	0x04
	.zero		1


	//   ....[28]....
        /*025c*/ 	.word	0x00006980
        /*0260*/ 	.word	0x00000000
        /*0264*/ 	.word	0x00000040
        /*0268*/ 	.short	0x010a
        /*026a*/ 	.byte	0x3f
	.zero		1


	//   ....[29]....
        /*026c*/ 	.word	0x000086d0
        /*0270*/ 	.word	0x000000ff
        /*0274*/ 	.word	0x00000000
        /*0278*/ 	.short	0x0101
        /*027a*/ 	.byte	0x04
	.zero		1


	//   ....[30]....
        /*027c*/ 	.word	0x000087b0
        /*0280*/ 	.word	0x00000003
        /*0284*/ 	.word	0x00000040
        /*0288*/ 	.short	0x010a
        /*028a*/ 	.byte	0x3f
	.zero		1


	//   ....[31]....
        /*028c*/ 	.word	0x0000a510
        /*0290*/ 	.word	0x000000ff
        /*0294*/ 	.word	0x00000000
        /*0298*/ 	.short	0x0101
        /*029a*/ 	.byte	0x04
	.zero		1


	//   ....[32]....
        /*029c*/ 	.word	0x0000a5f0
        /*02a0*/ 	.word	0x00000000
        /*02a4*/ 	.word	0x00000040
        /*02a8*/ 	.short	0x010a
        /*02aa*/ 	.byte	0x3f
	.zero		1


	//   ....[33]....
        /*02ac*/ 	.word	0x0000c320
        /*02b0*/ 	.word	0x000000ff
        /*02b4*/ 	.word	0x00000000
        /*02b8*/ 	.short	0x0101
        /*02ba*/ 	.byte	0x04
	.zero		1


	//   ....[34]....
        /*02bc*/ 	.word	0x0000c400
        /*02c0*/ 	.word	0x00000000
        /*02c4*/ 	.word	0x00000040
        /*02c8*/ 	.short	0x010a
        /*02ca*/ 	.byte	0x3f
	.zero		1


	//   ....[35]....
        /*02cc*/ 	.word	0x0000e130
        /*02d0*/ 	.word	0x000000ff
        /*02d4*/ 	.word	0x00000000
        /*02d8*/ 	.short	0x0101
        /*02da*/ 	.byte	0x04
	.zero		1


	//   ....[36]....
        /*02dc*/ 	.word	0x0000e210
        /*02e0*/ 	.word	0x00000000
        /*02e4*/ 	.word	0x00000040
        /*02e8*/ 	.short	0x010a
        /*02ea*/ 	.byte	0x3f
	.zero		1


	//   ....[37]....
        /*02ec*/ 	.word	0x0000ff40
        /*02f0*/ 	.word	0x000000ff
        /*02f4*/ 	.word	0x00000000
        /*02f8*/ 	.short	0x0101
        /*02fa*/ 	.byte	0x04
	.zero		1


	//   ....[38]....
        /*02fc*/ 	.word	0x00010020
        /*0300*/ 	.word	0x00000003
        /*0304*/ 	.word	0x00000040
        /*0308*/ 	.short	0x010a
        /*030a*/ 	.byte	0x3f
	.zero		1


	//   ....[39]....
        /*030c*/ 	.word	0x00011d00
        /*0310*/ 	.word	0x000000ff
        /*0314*/ 	.word	0x00000000
        /*0318*/ 	.short	0x0101
        /*031a*/ 	.byte	0x04
	.zero		1


	//   ....[40]....
        /*031c*/ 	.word	0x000126f0
        /*0320*/ 	.word	0x000000ff
        /*0324*/ 	.word	0x00000000
        /*0328*/ 	.short	0x0101
        /*032a*/ 	.byte	0x04
	.zero		1


	//   ....[41]....
        /*032c*/ 	.word	0x00012d10
        /*0330*/ 	.word	0x000000ff
        /*0334*/ 	.word	0x00000088
        /*0338*/ 	.short	0x010a
        /*033a*/ 	.byte	0x04
	.zero		1


	//   ....[42]....
        /*033c*/ 	.word	0x00013110
        /*0340*/ 	.word	0x000000ff
        /*0344*/ 	.word	0x00000060
        /*0348*/ 	.short	0x010a
        /*034a*/ 	.byte	0x0d
	.zero		1


	//   ....[43]....
        /*034c*/ 	.word	0x00013200
        /*0350*/ 	.word	0x000000ff
        /*0354*/ 	.word	0x00000040
        /*0358*/ 	.short	0x010b
        /*035a*/ 	.byte	0x0d
	.zero		1


	//   ....[44]....
        /*035c*/ 	.word	0x00013260
        /*0360*/ 	.word	0x000000ff
        /*0364*/ 	.word	0x00000000
        /*0368*/ 	.short	0x0101
        /*036a*/ 	.byte	0x10
	.zero		1


	//   ....[45]....
        /*036c*/ 	.word	0x00013290
        /*0370*/ 	.word	0x000000ff
        /*0374*/ 	.word	0x00000068
        /*0378*/ 	.short	0x010a
        /*037a*/ 	.byte	0x0d
	.zero		1


	//   ....[46]....
        /*037c*/ 	.word	0x000133a0
        /*0380*/ 	.word	0x000000ff
        /*0384*/ 	.word	0x00000048
        /*0388*/ 	.short	0x010b
        /*038a*/ 	.byte	0x0d
	.zero		1


	//   ....[47]....
        /*038c*/ 	.word	0x00013410
        /*0390*/ 	.word	0x000000ff
        /*0394*/ 	.word	0x00000000
        /*0398*/ 	.short	0x0101
        /*039a*/ 	.byte	0x14
	.zero		1


	//   ....[48]....
        /*039c*/ 	.word	0x00013440
        /*03a0*/ 	.word	0x000000ff
        /*03a4*/ 	.word	0x00000070
        /*03a8*/ 	.short	0x010a
        /*03aa*/ 	.byte	0x0d
	.zero		1


	//   ....[49]....
        /*03ac*/ 	.word	0x00013540
        /*03b0*/ 	.word	0x000000ff
        /*03b4*/ 	.word	0x00000050
        /*03b8*/ 	.short	0x010b
        /*03ba*/ 	.byte	0x0d
	.zero		1


	//   ....[50]....
        /*03bc*/ 	.word	0x000135a0
        /*03c0*/ 	.word	0x000000ff
        /*03c4*/ 	.word	0x00000000
        /*03c8*/ 	.short	0x0101
        /*03ca*/ 	.byte	0x15
	.zero		1


	//   ....[51]....
        /*03cc*/ 	.word	0x000135d0
        /*03d0*/ 	.word	0x000000ff
        /*03d4*/ 	.word	0x00000078
        /*03d8*/ 	.short	0x010a
        /*03da*/ 	.byte	0x0d
	.zero		1


	//   ....[52]....
        /*03dc*/ 	.word	0x000136d0
        /*03e0*/ 	.word	0x000000ff
        /*03e4*/ 	.word	0x00000058
        /*03e8*/ 	.short	0x010b
        /*03ea*/ 	.byte	0x0d
	.zero		1


	//   ....[53]....
        /*03ec*/ 	.word	0x00013740
        /*03f0*/ 	.word	0x000000ff
        /*03f4*/ 	.word	0x00000000
        /*03f8*/ 	.short	0x0101
        /*03fa*/ 	.byte	0x1d
	.zero		1


	//   ....[54]....
        /*03fc*/ 	.word	0x00013780
        /*0400*/ 	.word	0x000000ff
        /*0404*/ 	.word	0x00000060
        /*0408*/ 	.short	0x010a
        /*040a*/ 	.byte	0x0d
	.zero		1


	//   ....[55]....
        /*040c*/ 	.word	0x00013870
        /*0410*/ 	.word	0x000000ff
        /*0414*/ 	.word	0x00000040
        /*0418*/ 	.short	0x010b
        /*041a*/ 	.byte	0x0d
	.zero		1


	//   ....[56]....
        /*041c*/ 	.word	0x000138b0
        /*0420*/ 	.word	0x000000ff
        /*0424*/ 	.word	0x00000000
        /*0428*/ 	.short	0x0101
        /*042a*/ 	.byte	0x10
	.zero		1


	//   ....[57]....
        /*042c*/ 	.word	0x000138e0
        /*0430*/ 	.word	0x000000ff
        /*0434*/ 	.word	0x00000068
        /*0438*/ 	.short	0x010a
        /*043a*/ 	.byte	0x0d
	.zero		1


	//   ....[58]....
        /*043c*/ 	.word	0x000139e0
        /*0440*/ 	.word	0x000000ff
        /*0444*/ 	.word	0x00000048
        /*0448*/ 	.short	0x010b
        /*044a*/ 	.byte	0x0d
	.zero		1


	//   ....[59]....
        /*044c*/ 	.word	0x00013a20
        /*0450*/ 	.word	0x000000ff
        /*0454*/ 	.word	0x00000000
        /*0458*/ 	.short	0x0101
        /*045a*/ 	.byte	0x14
	.zero		1


	//   ....[60]....
        /*045c*/ 	.word	0x00013a60
        /*0460*/ 	.word	0x000000ff
        /*0464*/ 	.word	0x00000070
        /*0468*/ 	.short	0x010a
        /*046a*/ 	.byte	0x0d
	.zero		1


	//   ....[61]....
        /*046c*/ 	.word	0x00013b40
        /*0470*/ 	.word	0x000000ff
        /*0474*/ 	.word	0x00000050
        /*0478*/ 	.short	0x010b
        /*047a*/ 	.byte	0x0d
	.zero		1


	//   ....[62]....
        /*047c*/ 	.word	0x00013b80
        /*0480*/ 	.word	0x000000ff
        /*0484*/ 	.word	0x00000000
        /*0488*/ 	.short	0x0101
        /*048a*/ 	.byte	0x15
	.zero		1


	//   ....[63]....
        /*048c*/ 	.word	0x00013bb0
        /*0490*/ 	.word	0x000000ff
        /*0494*/ 	.word	0x00000078
        /*0498*/ 	.short	0x010a
        /*049a*/ 	.byte	0x0d
	.zero		1


	//   ....[64]....
        /*049c*/ 	.word	0x00013cb0
        /*04a0*/ 	.word	0x000000ff
        /*04a4*/ 	.word	0x00000058
        /*04a8*/ 	.short	0x010b
        /*04aa*/ 	.byte	0x0d
	.zero		1


	//   ....[65]....
        /*04ac*/ 	.word	0x00013d00
        /*04b0*/ 	.word	0x000000ff
        /*04b4*/ 	.word	0x00000000
        /*04b8*/ 	.short	0x0101
        /*04ba*/ 	.byte	0x1d
	.zero		1


	//   ....[66]....
        /*04bc*/ 	.word	0x000143c0
        /*04c0*/ 	.word	0x00000000
        /*04c4*/ 	.word	0x00000060
        /*04c8*/ 	.short	0x010a
        /*04ca*/ 	.byte	0x3f
	.zero		1


	//   ....[67]....
        /*04cc*/ 	.word	0x00014400
        /*04d0*/ 	.word	0x00000000
        /*04d4*/ 	.word	0x00000068
        /*04d8*/ 	.short	0x010a
        /*04da*/ 	.byte	0x3f
	.zero		1


	//   ....[68]....
        /*04dc*/ 	.word	0x00014440
        /*04e0*/ 	.word	0x00000000
        /*04e4*/ 	.word	0x00000070
        /*04e8*/ 	.short	0x010a
        /*04ea*/ 	.byte	0x3f
	.zero		1


	//   ....[69]....
        /*04ec*/ 	.word	0x000144a0
        /*04f0*/ 	.word	0x00000000
        /*04f4*/ 	.word	0x00000078
        /*04f8*/ 	.short	0x010a
        /*04fa*/ 	.byte	0x3f
	.zero		1


	//   ....[70]....
        /*04fc*/ 	.word	0x000147f0
        /*0500*/ 	.word	0x0000000f
        /*0504*/ 	.word	0x00000020
        /*0508*/ 	.short	0x010a
        /*050a*/ 	.byte	0x3f
	.zero		1


	//   ....[71]....
        /*050c*/ 	.word	0x00014ba0
        /*0510*/ 	.word	0x00000004
        /*0514*/ 	.word	0x00000088
        /*0518*/ 	.short	0x0101
        /*051a*/ 	.byte	0x3f
	.zero		1


	//   ....[72]....
        /*051c*/ 	.word	0x000152d0
        /*0520*/ 	.word	0x00000005
        /*0524*/ 	.word	0x00000000
        /*0528*/ 	.short	0x010a
        /*052a*/ 	.byte	0x3f
	.zero		1


	//   ....[73]....
        /*052c*/ 	.word	0x00015350
        /*0530*/ 	.word	0x00000007
        /*0534*/ 	.word	0x00000000
        /*0538*/ 	.short	0x010a
        /*053a*/ 	.byte	0x3f
	.zero		1


	//   ....[74]....
        /*053c*/ 	.word	0x000153e0
        /*0540*/ 	.word	0x00000006
        /*0544*/ 	.word	0x00000000
        /*0548*/ 	.short	0x010a
        /*054a*/ 	.byte	0x3f
	.zero		1


	//   ....[75]....
        /*054c*/ 	.word	0x00015470
        /*0550*/ 	.word	0x00000003
        /*0554*/ 	.word	0x00000000
        /*0558*/ 	.short	0x010a
        /*055a*/ 	.byte	0x3f
	.zero		1


	//   ....[76]....
        /*055c*/ 	.word	0x000154d0
        /*0560*/ 	.word	0x00000003
        /*0564*/ 	.word	0x00000000
        /*0568*/ 	.short	0x010a
        /*056a*/ 	.byte	0x3f
	.zero		1


	//   ....[77]....
        /*056c*/ 	.word	0x00015530
        /*0570*/ 	.word	0x00000005
        /*0574*/ 	.word	0x00000000
        /*0578*/ 	.short	0x010a
        /*057a*/ 	.byte	0x3f
	.zero		1


	//   ....[78]....
        /*057c*/ 	.word	0x00015590
        /*0580*/ 	.word	0x00000003
        /*0584*/ 	.word	0x00000040
        /*0588*/ 	.short	0x010a
        /*058a*/ 	.byte	0x3f
	.zero		1


	//   ....[79]....
        /*058c*/ 	.word	0x000155e0
        /*0590*/ 	.word	0x0000000e
        /*0594*/ 	.word	0x00000040
        /*0598*/ 	.short	0x010a
        /*059a*/ 	.byte	0x3f
	.zero		1


	//   ....[80]....
        /*059c*/ 	.word	0x00015630
        /*05a0*/ 	.word	0x00000000
        /*05a4*/ 	.word	0x00000040
        /*05a8*/ 	.short	0x010a
        /*05aa*/ 	.byte	0x3f
	.zero		1


	//   ....[81]....
        /*05ac*/ 	.word	0x00015680
        /*05b0*/ 	.word	0x00000003
        /*05b4*/ 	.word	0x00000040
        /*05b8*/ 	.short	0x010a
        /*05ba*/ 	.byte	0x3f
	.zero		1


	//   ....[82]....
        /*05bc*/ 	.word	0x000156d0
        /*05c0*/ 	.word	0x00000000
        /*05c4*/ 	.word	0x00000040
        /*05c8*/ 	.short	0x010a
        /*05ca*/ 	.byte	0x3f
	.zero		1


	//   ....[83]....
        /*05cc*/ 	.word	0x00015720
        /*05d0*/ 	.word	0x00000000
        /*05d4*/ 	.word	0x00000040
        /*05d8*/ 	.short	0x010a
        /*05da*/ 	.byte	0x3f
	.zero		1


	//   ....[84]....
        /*05dc*/ 	.word	0x00015770
        /*05e0*/ 	.word	0x00000000
        /*05e4*/ 	.word	0x00000040
        /*05e8*/ 	.short	0x010a
        /*05ea*/ 	.byte	0x3f
	.zero		1


	//   ....[85]....
        /*05ec*/ 	.word	0x000157c0
        /*05f0*/ 	.word	0x00000003
        /*05f4*/ 	.word	0x00000040
        /*05f8*/ 	.short	0x010a
        /*05fa*/ 	.byte	0x3f
	.zero		1


	//   ....[86]....
        /*05fc*/ 	.word	0x00015820
        /*0600*/ 	.word	0x00000007
        /*0604*/ 	.word	0x00000088
        /*0608*/ 	.short	0x010a
        /*060a*/ 	.byte	0x3f
	.zero		1


	//   ....[87]....
        /*060c*/ 	.word	0x00015880
        /*0610*/ 	.word	0x00000004
        /*0614*/ 	.word	0x00000060
        /*0618*/ 	.short	0x010a
        /*061a*/ 	.byte	0x3f
	.zero		1


	//   ....[88]....
        /*061c*/ 	.word	0x000158e0
        /*0620*/ 	.word	0x00000004
        /*0624*/ 	.word	0x00000068
        /*0628*/ 	.short	0x010a
        /*062a*/ 	.byte	0x3f
	.zero		1


	//   ....[89]....
        /*062c*/ 	.word	0x00015940
        /*0630*/ 	.word	0x00000004
        /*0634*/ 	.word	0x00000070
        /*0638*/ 	.short	0x010a
        /*063a*/ 	.byte	0x3f
	.zero		1


	//   ....[90]....
        /*063c*/ 	.word	0x000159a0
        /*0640*/ 	.word	0x00000004
        /*0644*/ 	.word	0x00000078
        /*0648*/ 	.short	0x010a
        /*064a*/ 	.byte	0x3f
	.zero		1


	//   ....[91]....
        /*064c*/ 	.word	0x00015a00
        /*0650*/ 	.word	0x00000004
        /*0654*/ 	.word	0x00000060
        /*0658*/ 	.short	0x010a
        /*065a*/ 	.byte	0x3f
	.zero		1


	//   ....[92]....
        /*065c*/ 	.word	0x00015a60
        /*0660*/ 	.word	0x00000004
        /*0664*/ 	.word	0x00000068
        /*0668*/ 	.short	0x010a
        /*066a*/ 	.byte	0x3f
	.zero		1


	//   ....[93]....
        /*066c*/ 	.word	0x00015ac0
        /*0670*/ 	.word	0x00000004
        /*0674*/ 	.word	0x00000070
        /*0678*/ 	.short	0x010a
        /*067a*/ 	.byte	0x3f
	.zero		1


	//   ....[94]....
        /*067c*/ 	.word	0x00015b20
        /*0680*/ 	.word	0x00000004
        /*0684*/ 	.word	0x00000078
        /*0688*/ 	.short	0x010a
        /*068a*/ 	.byte	0x3f
	.zero		1


	//   ....[95]....
        /*068c*/ 	.word	0x00015b70
        /*0690*/ 	.word	0x00000000
        /*0694*/ 	.word	0x00000060
        /*0698*/ 	.short	0x010a
        /*069a*/ 	.byte	0x3f
	.zero		1


	//   ....[96]....
        /*069c*/ 	.word	0x00015bc0
        /*06a0*/ 	.word	0x00000000
        /*06a4*/ 	.word	0x00000068
        /*06a8*/ 	.short	0x010a
        /*06aa*/ 	.byte	0x3f
	.zero		1


	//   ....[97]....
        /*06ac*/ 	.word	0x00015c10
        /*06b0*/ 	.word	0x00000000
        /*06b4*/ 	.word	0x00000070
        /*06b8*/ 	.short	0x010a
        /*06ba*/ 	.byte	0x3f
	.zero		1


	//   ....[98]....
        /*06bc*/ 	.word	0x00015ce0
        /*06c0*/ 	.word	0x0000000f
        /*06c4*/ 	.word	0x00000020
        /*06c8*/ 	.short	0x010a
        /*06ca*/ 	.byte	0x3f
	.zero		1


	//   ....[99]....
        /*06cc*/ 	.word	0x00015db0
        /*06d0*/ 	.word	0x00000005
        /*06d4*/ 	.word	0x00000000
        /*06d8*/ 	.short	0x010a
        /*06da*/ 	.byte	0x3f
	.zero		1


	//   ....[100]....
        /*06dc*/ 	.word	0x00015e00
        /*06e0*/ 	.word	0x00000007
        /*06e4*/ 	.word	0x00000000
        /*06e8*/ 	.short	0x010a
        /*06ea*/ 	.byte	0x3f
	.zero		1


	//   ....[101]....
        /*06ec*/ 	.word	0x00015e50
        /*06f0*/ 	.word	0x00000006
        /*06f4*/ 	.word	0x00000000
        /*06f8*/ 	.short	0x010a
        /*06fa*/ 	.byte	0x3f
	.zero		1


	//----- nvinfo : EIATTR_NUM_MBARRIERS
	.align		4
.L_40:
        /*06fc*/ 	.byte	0x03, 0x38
        /*06fe*/ 	.short	0x0012


	//----- nvinfo : EIATTR_EXIT_INSTR_OFFSETS
	.align		4
        /*0700*/ 	.byte	0x04, 0x1c
        /*0702*/ 	.short	(.L_42 - .L_41)


	//   ....[0]....
.L_41:
        /*0704*/ 	.word	0x000154c0


	//----- nvinfo : EIATTR_MAX_THREADS
	.align		4
.L_42:
        /*0708*/ 	.byte	0x04, 0x05
        /*070a*/ 	.short	(.L_44 - .L_43)
.L_43:
        /*070c*/ 	.word	0x00000180
        /*0710*/ 	.word	0x00000001
        /*0714*/ 	.word	0x00000001


	//----- nvinfo : EIATTR_CRS_STACK_SIZE
	.align		4
.L_44:
        /*0718*/ 	.byte	0x04, 0x1e
        /*071a*/ 	.short	(.L_46 - .L_45)
.L_45:
        /*071c*/ 	.word	0x00000000


	//----- nvinfo : EIATTR_CBANK_PARAM_SIZE
	.align		4
.L_46:
        /*0720*/ 	.byte	0x03, 0x19
        /*0722*/ 	.short	0x0770


	//----- nvinfo : EIATTR_PARAM_CBANK
	.align		4
        /*0724*/ 	.byte	0x04, 0x0a
        /*0726*/ 	.short	(.L_48 - .L_47)
	.align		4
.L_47:
        /*0728*/ 	.word	index@(.nv.constant0._ZN7cutlass13device_kernelINS_4gemm6kernel13GemmUniversalIN4cute5tupleIJiiiiEEENS1_10collective13CollectiveMmaINS1_34MainloopSm90TmaGmmaWarpSpecializedILi4ENS5_IJNS4_1CILi2EEENSA_ILi1EEESC_EEENS1_35KernelTmaWarpSpecializedCooperativeEEENS5_IJNSA_ILi256EEENSA_ILi128EEENSA_ILi64EEEEEENS_6half_tENS5_IJlSC_lEEESK_SL_NS4_8TiledMMAINS4_8MMA_AtomIJNS4_4SM904GMMA26MMA_64x128x16_F32F16F16_SSILNSP_5MajorE0ELSR_0ELNSP_7ScaleInE1ELSS_1EEEEEENS4_6LayoutISD_NS5_IJSC_NSA_ILi0EEESW_EEEEENS5_IJNS4_10UnderscoreESZ_SZ_EEEEENS4_13SM90_TMA_LOADENS4_14ComposedLayoutINS4_7SwizzleILi3ELi4ELi3EEENS4_18smem_ptr_flag_bitsILi16EEENSV_INS5_IJNSA_ILi8EEESI_EEENS5_IJSI_SC_EEEEEEEvNS4_8identityENS4_23SM90_TMA_LOAD_MULTICASTES1C_vS1D_EENS_8epilogue10collective18CollectiveEpilogueINS1G_22Sm90TmaWarpSpecializedILi4ELi2ELi16ELb1ELb0EEEJSJ_NS5_IJSH_NSA_ILi32EEEEEESK_SL_SK_SL_NS1G_6fusion15FusionCallbacksIS1K_NS1N_13LinCombEltActINS1G_6thread7SigmoidESK_fSK_fLNS_15FloatRoundStyleE2EEESJ_S1M_JEEES12_NS13_INS14_ILi2ELi4ELi3EEES17_NSV_INS5_IJS18_S1L_EEENS5_IJS1L_SC_EEEEEEENS4_17SM75_U32x4_LDSM_NENS4_14SM90_TMA_STOREES1Z_NS4_17SM90_U32x4_STSM_NENS4_9Copy_AtomIJS22_SK_EEEvEEEvvEEEEvNT_6ParamsE)
        /*072c*/ 	.short	0x0210
        /*072e*/ 	.short	0x0770


	//----- nvinfo : EIATTR_SW_WAR
	.align		4
.L_48:
        /*0730*/ 	.byte	0x04, 0x36
        /*0732*/ 	.short	(.L_50 - .L_49)
.L_49:
        /*0734*/ 	.word	0x00000008
.L_50:


//--------------------- .nv.callgraph             --------------------------
	.section	.nv.callgraph,"",@"SHT_CUDA_CALLGRAPH"
	.align	4
	.sectionentsize	8
	.align		4
        /*0000*/ 	.word	0x00000000
	.align		4
        /*0004*/ 	.word	0xffffffff
	.align		4
        /*0008*/ 	.word	index@(_ZN7cutlass13device_kernelINS_4gemm6kernel13GemmUniversalIN4cute5tupleIJiiiiEEENS1_10collective13CollectiveMmaINS1_34MainloopSm90TmaGmmaWarpSpecializedILi4ENS5_IJNS4_1CILi2EEENSA_ILi1EEESC_EEENS1_35KernelTmaWarpSpecializedCooperativeEEENS5_IJNSA_ILi256EEENSA_ILi128EEENSA_ILi64EEEEEENS_6half_tENS5_IJlSC_lEEESK_SL_NS4_8TiledMMAINS4_8MMA_AtomIJNS4_4SM904GMMA26MMA_64x128x16_F32F16F16_SSILNSP_5MajorE0ELSR_0ELNSP_7ScaleInE1ELSS_1EEEEEENS4_6LayoutISD_NS5_IJSC_NSA_ILi0EEESW_EEEEENS5_IJNS4_10UnderscoreESZ_SZ_EEEEENS4_13SM90_TMA_LOADENS4_14ComposedLayoutINS4_7SwizzleILi3ELi4ELi3EEENS4_18smem_ptr_flag_bitsILi16EEENSV_INS5_IJNSA_ILi8EEESI_EEENS5_IJSI_SC_EEEEEEEvNS4_8identityENS4_23SM90_TMA_LOAD_MULTICASTES1C_vS1D_EENS_8epilogue10collective18CollectiveEpilogueINS1G_22Sm90TmaWarpSpecializedILi4ELi2ELi16ELb1ELb0EEEJSJ_NS5_IJSH_NSA_ILi32EEEEEESK_SL_SK_SL_NS1G_6fusion15FusionCallbacksIS1K_NS1N_13LinCombEltActINS1G_6thread7SigmoidESK_fSK_fLNS_15FloatRoundStyleE2EEESJ_S1M_JEEES12_NS13_INS14_ILi2ELi4ELi3EEES17_NSV_INS5_IJS18_S1L_EEENS5_IJS1L_SC_EEEEEEENS4_17SM75_U32x4_LDSM_NENS4_14SM90_TMA_STOREES1Z_NS4_17SM90_U32x4_STSM_NENS4_9Copy_AtomIJS22_SK_EEEvEEEvvEEEEvNT_6ParamsE)
	.align		4
        /*000c*/ 	.word	index@(__assertfail)
	.align		4
        /*0010*/ 	.word	0x00000000
	.align		4
        /*0014*/ 	.word	0xfffffffe
	.align		4
        /*0018*/ 	.word	0x00000000
	.align		4
        /*001c*/ 	.word	0xfffffffd
	.align		4
        /*0020*/ 	.word	0x00000000
	.align		4
        /*0024*/ 	.word	0xfffffffc


//--------------------- .nv.constant4             --------------------------
	.section	.nv.constant4,"a",@progbits
	.align	8
	.align		8
.nv.constant4:
        /*0000*/ 	.dword	__assertfail
	.align		8
        /*0008*/ 	.dword	__unnamed_1
	.align		8
        /*0010*/ 	.dword	__unnamed_2
	.align		8
        /*0018*/ 	.dword	_ZN39_INTERNAL_cb09a174_4_k_cu_73bdb2de_29184cuda3std3__45__cpo5beginE
	.align		8
        /*0020*/ 	.dword	_ZN39_INTERNAL_cb09a174_4_k_cu_73bdb2de_29184cuda3std3__45__cpo3endE
	.align		8
        /*0028*/ 	.dword	_ZN39_INTERNAL_cb09a174_4_k_cu_73bdb2de_29184cuda3std3__45__cpo6cbeginE
	.align		8
        /*0030*/ 	.dword	_ZN39_INTERNAL_cb09a174_4_k_cu_73bdb2de_29184cuda3std3__45__cpo4cendE
	.align		8
        /*0038*/ 	.dword	_ZN39_INTERNAL_cb09a174_4_k_cu_73bdb2de_29184cuda3std3__441_GLOBAL__N__cb09a174_4_k_cu_73bdb2de_29186ignoreE
	.align		8
        /*0040*/ 	.dword	_ZN39_INTERNAL_cb09a174_4_k_cu_73bdb2de_29184cuda3std3__419piecewise_constructE
	.align		8
        /*0048*/ 	.dword	_ZN39_INTERNAL_cb09a174_4_k_cu_73bdb2de_29184cuda3std3__48in_placeE
	.align		8
        /*0050*/ 	.dword	_ZN39_INTERNAL_cb09a174_4_k_cu_73bdb2de_29184cuda3std6ranges3__45__cpo4swapE
	.align		8
        /*0058*/ 	.dword	_ZN39_INTERNAL_cb09a174_4_k_cu_73bdb2de_29184cuda3std6ranges3__45__cpo9iter_moveE
	.align		8
        /*0060*/ 	.dword	_ZN39_INTERNAL_cb09a174_4_k_cu_73bdb2de_29184cute7productE
	.align		8
        /*0068*/ 	.dword	_ZN39_INTERNAL_cb09a174_4_k_cu_73bdb2de_29184cute1_E
	.align		8
        /*0070*/ 	.dword	$str$22
	.align		8
        /*0078*/ 	.dword	$str$23
	.align		8
        /*0080*/ 	.dword	$str$26
	.align		8
        /*0088*/ 	.dword	$str$27


//--------------------- .text._ZN7cutlass13device_kernelINS_4gemm6kernel13GemmUniversalIN4cute5tupleIJiiiiEEENS1_10collective13CollectiveMmaINS1_34MainloopSm90TmaGmmaWarpSpecializedILi4ENS5_IJNS4_1CILi2EEENSA_ILi1EEESC_EEENS1_35KernelTmaWarpSpecializedCooperativeEEENS5_IJNSA_ILi256EEENSA_ILi128EEENSA_ILi64EEEEEENS_6half_tENS5_IJlSC_lEEESK_SL_NS4_8TiledMMAINS4_8MMA_AtomIJNS4_4SM904GMMA26MMA_64x128x16_F32F16F16_SSILNSP_5MajorE0ELSR_0ELNSP_7ScaleInE1ELSS_1EEEEEENS4_6LayoutISD_NS5_IJSC_NSA_ILi0EEESW_EEEEENS5_IJNS4_10UnderscoreESZ_SZ_EEEEENS4_13SM90_TMA_LOADENS4_14ComposedLayoutINS4_7SwizzleILi3ELi4ELi3EEENS4_18smem_ptr_flag_bitsILi16EEENSV_INS5_IJNSA_ILi8EEESI_EEENS5_IJSI_SC_EEEEEEEvNS4_8identityENS4_23SM90_TMA_LOAD_MULTICASTES1C_vS1D_EENS_8epilogue10collective18CollectiveEpilogueINS1G_22Sm90TmaWarpSpecializedILi4ELi2ELi16ELb1ELb0EEEJSJ_NS5_IJSH_NSA_ILi32EEEEEESK_SL_SK_SL_NS1G_6fusion15FusionCallbacksIS1K_NS1N_13LinCombEltActINS1G_6thread7SigmoidESK_fSK_fLNS_15FloatRoundStyleE2EEESJ_S1M_JEEES12_NS13_INS14_ILi2ELi4ELi3EEES17_NSV_INS5_IJS18_S1L_EEENS5_IJS1L_SC_EEEEEEENS4_17SM75_U32x4_LDSM_NENS4_14SM90_TMA_STOREES1Z_NS4_17SM90_U32x4_STSM_NENS4_9Copy_AtomIJS22_SK_EEEvEEEvvEEEEvNT_6ParamsE --------------------------
	.section	.text._ZN7cutlass13device_kernelINS_4gemm6kernel13GemmUniversalIN4cute5tupleIJiiiiEEENS1_10collective13CollectiveMmaINS1_34MainloopSm90TmaGmmaWarpSpecializedILi4ENS5_IJNS4_1CILi2EEENSA_ILi1EEESC_EEENS1_35KernelTmaWarpSpecializedCooperativeEEENS5_IJNSA_ILi256EEENSA_ILi128EEENSA_ILi64EEEEEENS_6half_tENS5_IJlSC_lEEESK_SL_NS4_8TiledMMAINS4_8MMA_AtomIJNS4_4SM904GMMA26MMA_64x128x16_F32F16F16_SSILNSP_5MajorE0ELSR_0ELNSP_7ScaleInE1ELSS_1EEEEEENS4_6LayoutISD_NS5_IJSC_NSA_ILi0EEESW_EEEEENS5_IJNS4_10UnderscoreESZ_SZ_EEEEENS4_13SM90_TMA_LOADENS4_14ComposedLayoutINS4_7SwizzleILi3ELi4ELi3EEENS4_18smem_ptr_flag_bitsILi16EEENSV_INS5_IJNSA_ILi8EEESI_EEENS5_IJSI_SC_EEEEEEEvNS4_8identityENS4_23SM90_TMA_LOAD_MULTICASTES1C_vS1D_EENS_8epilogue10collective18CollectiveEpilogueINS1G_22Sm90TmaWarpSpecializedILi4ELi2ELi16ELb1ELb0EEEJSJ_NS5_IJSH_NSA_ILi32EEEEEESK_SL_SK_SL_NS1G_6fusion15FusionCallbacksIS1K_NS1N_13LinCombEltActINS1G_6thread7SigmoidESK_fSK_fLNS_15FloatRoundStyleE2EEESJ_S1M_JEEES12_NS13_INS14_ILi2ELi4ELi3EEES17_NSV_INS5_IJS18_S1L_EEENS5_IJS1L_SC_EEEEEEENS4_17SM75_U32x4_LDSM_NENS4_14SM90_TMA_STOREES1Z_NS4_17SM90_U32x4_STSM_NENS4_9Copy_AtomIJS22_SK_EEEvEEEvvEEEEvNT_6ParamsE,"ax",@progbits
	.align	128
.text._ZN7cutlass13device_kernelINS_4gemm6kernel13GemmUniversalIN4cute5tupleIJiiiiEEENS1_10collective13CollectiveMmaINS1_34MainloopSm90TmaGmmaWarpSpecializedILi4ENS5_IJNS4_1CILi2EEENSA_ILi1EEESC_EEENS1_35KernelTmaWarpSpecializedCooperativeEEENS5_IJNSA_ILi256EEENSA_ILi128EEENSA_ILi64EEEEEENS_6half_tENS5_IJlSC_lEEESK_SL_NS4_8TiledMMAINS4_8MMA_AtomIJNS4_4SM904GMMA26MMA_64x128x16_F32F16F16_SSILNSP_5MajorE0ELSR_0ELNSP_7ScaleInE1ELSS_1EEEEEENS4_6LayoutISD_NS5_IJSC_NSA_ILi0EEESW_EEEEENS5_IJNS4_10UnderscoreESZ_SZ_EEEEENS4_13SM90_TMA_LOADENS4_14ComposedLayoutINS4_7SwizzleILi3ELi4ELi3EEENS4_18smem_ptr_flag_bitsILi16EEENSV_INS5_IJNSA_ILi8EEESI_EEENS5_IJSI_SC_EEEEEEEvNS4_8identityENS4_23SM90_TMA_LOAD_MULTICASTES1C_vS1D_EENS_8epilogue10collective18CollectiveEpilogueINS1G_22Sm90TmaWarpSpecializedILi4ELi2ELi16ELb1ELb0EEEJSJ_NS5_IJSH_NSA_ILi32EEEEEESK_SL_SK_SL_NS1G_6fusion15FusionCallbacksIS1K_NS1N_13LinCombEltActINS1G_6thread7SigmoidESK_fSK_fLNS_15FloatRoundStyleE2EEESJ_S1M_JEEES12_NS13_INS14_ILi2ELi4ELi3EEES17_NSV_INS5_IJS18_S1L_EEENS5_IJS1L_SC_EEEEEEENS4_17SM75_U32x4_LDSM_NENS4_14SM90_TMA_STOREES1Z_NS4_17SM90_U32x4_STSM_NENS4_9Copy_AtomIJS22_SK_EEEvEEEvvEEEEvNT_6ParamsE:
        .type           _ZN7cutlass13device_kernelINS_4gemm6kernel13GemmUniversalIN4cute5tupleIJiiiiEEENS1_10collective13CollectiveMmaINS1_34MainloopSm90TmaGmmaWarpSpecializedILi4ENS5_IJNS4_1CILi2EEENSA_ILi1EEESC_EEENS1_35KernelTmaWarpSpecializedCooperativeEEENS5_IJNSA_ILi256EEENSA_ILi128EEENSA_ILi64EEEEEENS_6half_tENS5_IJlSC_lEEESK_SL_NS4_8TiledMMAINS4_8MMA_AtomIJNS4_4SM904GMMA26MMA_64x128x16_F32F16F16_SSILNSP_5MajorE0ELSR_0ELNSP_7ScaleInE1ELSS_1EEEEEENS4_6LayoutISD_NS5_IJSC_NSA_ILi0EEESW_EEEEENS5_IJNS4_10UnderscoreESZ_SZ_EEEEENS4_13SM90_TMA_LOADENS4_14ComposedLayoutINS4_7SwizzleILi3ELi4ELi3EEENS4_18smem_ptr_flag_bitsILi16EEENSV_INS5_IJNSA_ILi8EEESI_EEENS5_IJSI_SC_EEEEEEEvNS4_8identityENS4_23SM90_TMA_LOAD_MULTICASTES1C_vS1D_EENS_8epilogue10collective18CollectiveEpilogueINS1G_22Sm90TmaWarpSpecializedILi4ELi2ELi16ELb1ELb0EEEJSJ_NS5_IJSH_NSA_ILi32EEEEEESK_SL_SK_SL_NS1G_6fusion15FusionCallbacksIS1K_NS1N_13LinCombEltActINS1G_6thread7SigmoidESK_fSK_fLNS_15FloatRoundStyleE2EEESJ_S1M_JEEES12_NS13_INS14_ILi2ELi4ELi3EEES17_NSV_INS5_IJS18_S1L_EEENS5_IJS1L_SC_EEEEEEENS4_17SM75_U32x4_LDSM_NENS4_14SM90_TMA_STOREES1Z_NS4_17SM90_U32x4_STSM_NENS4_9Copy_AtomIJS22_SK_EEEvEEEvvEEEEvNT_6ParamsE,@function
        .size           _ZN7cutlass13device_kernelINS_4gemm6kernel13GemmUniversalIN4cute5tupleIJiiiiEEENS1_10collective13CollectiveMmaINS1_34MainloopSm90TmaGmmaWarpSpecializedILi4ENS5_IJNS4_1CILi2EEENSA_ILi1EEESC_EEENS1_35KernelTmaWarpSpecializedCooperativeEEENS5_IJNSA_ILi256EEENSA_ILi128EEENSA_ILi64EEEEEENS_6half_tENS5_IJlSC_lEEESK_SL_NS4_8TiledMMAINS4_8MMA_AtomIJNS4_4SM904GMMA26MMA_64x128x16_F32F16F16_SSILNSP_5MajorE0ELSR_0ELNSP_7ScaleInE1ELSS_1EEEEEENS4_6LayoutISD_NS5_IJSC_NSA_ILi0EEESW_EEEEENS5_IJNS4_10UnderscoreESZ_SZ_EEEEENS4_13SM90_TMA_LOADENS4_14ComposedLayoutINS4_7SwizzleILi3ELi4ELi3EEENS4_18smem_ptr_flag_bitsILi16EEENSV_INS5_IJNSA_ILi8EEESI_EEENS5_IJSI_SC_EEEEEEEvNS4_8identityENS4_23SM90_TMA_LOAD_MULTICASTES1C_vS1D_EENS_8epilogue10collective18CollectiveEpilogueINS1G_22Sm90TmaWarpSpecializedILi4ELi2ELi16ELb1ELb0EEEJSJ_NS5_IJSH_NSA_ILi32EEEEEESK_SL_SK_SL_NS1G_6fusion15FusionCallbacksIS1K_NS1N_13LinCombEltActINS1G_6thread7SigmoidESK_fSK_fLNS_15FloatRoundStyleE2EEESJ_S1M_JEEES12_NS13_INS14_ILi2ELi4ELi3EEES17_NSV_INS5_IJS18_S1L_EEENS5_IJS1L_SC_EEEEEEENS4_17SM75_U32x4_LDSM_NENS4_14SM90_TMA_STOREES1Z_NS4_17SM90_U32x4_STSM_NENS4_9Copy_AtomIJS22_SK_EEEvEEEvvEEEEvNT_6ParamsE,(.L_x_641 - _ZN7cutlass13device_kernelINS_4gemm6kernel13GemmUniversalIN4cute5tupleIJiiiiEEENS1_10collective13CollectiveMmaINS1_34MainloopSm90TmaGmmaWarpSpecializedILi4ENS5_IJNS4_1CILi2EEENSA_ILi1EEESC_EEENS1_35KernelTmaWarpSpecializedCooperativeEEENS5_IJNSA_ILi256EEENSA_ILi128EEENSA_ILi64EEEEEENS_6half_tENS5_IJlSC_lEEESK_SL_NS4_8TiledMMAINS4_8MMA_AtomIJNS4_4SM904GMMA26MMA_64x128x16_F32F16F16_SSILNSP_5MajorE0ELSR_0ELNSP_7ScaleInE1ELSS_1EEEEEENS4_6LayoutISD_NS5_IJSC_NSA_ILi0EEESW_EEEEENS5_IJNS4_10UnderscoreESZ_SZ_EEEEENS4_13SM90_TMA_LOADENS4_14ComposedLayoutINS4_7SwizzleILi3ELi4ELi3EEENS4_18smem_ptr_flag_bitsILi16EEENSV_INS5_IJNSA_ILi8EEESI_EEENS5_IJSI_SC_EEEEEEEvNS4_8identityENS4_23SM90_TMA_LOAD_MULTICASTES1C_vS1D_EENS_8epilogue10collective18CollectiveEpilogueINS1G_22Sm90TmaWarpSpecializedILi4ELi2ELi16ELb1ELb0EEEJSJ_NS5_IJSH_NSA_ILi32EEEEEESK_SL_SK_SL_NS1G_6fusion15FusionCallbacksIS1K_NS1N_13LinCombEltActINS1G_6thread7SigmoidESK_fSK_fLNS_15FloatRoundStyleE2EEESJ_S1M_JEEES12_NS13_INS14_ILi2ELi4ELi3EEES17_NSV_INS5_IJS18_S1L_EEENS5_IJS1L_SC_EEEEEEENS4_17SM75_U32x4_LDSM_NENS4_14SM90_TMA_STOREES1Z_NS4_17SM90_U32x4_STSM_NENS4_9Copy_AtomIJS22_SK_EEEvEEEvvEEEEvNT_6ParamsE)
        .other          _ZN7cutlass13device_kernelINS_4gemm6kernel13GemmUniversalIN4cute5tupleIJiiiiEEENS1_10collective13CollectiveMmaINS1_34MainloopSm90TmaGmmaWarpSpecializedILi4ENS5_IJNS4_1CILi2EEENSA_ILi1EEESC_EEENS1_35KernelTmaWarpSpecializedCooperativeEEENS5_IJNSA_ILi256EEENSA_ILi128EEENSA_ILi64EEEEEENS_6half_tENS5_IJlSC_lEEESK_SL_NS4_8TiledMMAINS4_8MMA_AtomIJNS4_4SM904GMMA26MMA_64x128x16_F32F16F16_SSILNSP_5MajorE0ELSR_0ELNSP_7ScaleInE1ELSS_1EEEEEENS4_6LayoutISD_NS5_IJSC_NSA_ILi0EEESW_EEEEENS5_IJNS4_10UnderscoreESZ_SZ_EEEEENS4_13SM90_TMA_LOADENS4_14ComposedLayoutINS4_7SwizzleILi3ELi4ELi3EEENS4_18smem_ptr_flag_bitsILi16EEENSV_INS5_IJNSA_ILi8EEESI_EEENS5_IJSI_SC_EEEEEEEvNS4_8identityENS4_23SM90_TMA_LOAD_MULTICASTES1C_vS1D_EENS_8epilogue10collective18CollectiveEpilogueINS1G_22Sm90TmaWarpSpecializedILi4ELi2ELi16ELb1ELb0EEEJSJ_NS5_IJSH_NSA_ILi32EEEEEESK_SL_SK_SL_NS1G_6fusion15FusionCallbacksIS1K_NS1N_13LinCombEltActINS1G_6thread7SigmoidESK_fSK_fLNS_15FloatRoundStyleE2EEESJ_S1M_JEEES12_NS13_INS14_ILi2ELi4ELi3EEES17_NSV_INS5_IJS18_S1L_EEENS5_IJS1L_SC_EEEEEEENS4_17SM75_U32x4_LDSM_NENS4_14SM90_TMA_STOREES1Z_NS4_17SM90_U32x4_STSM_NENS4_9Copy_AtomIJS22_SK_EEEvEEEvvEEEEvNT_6ParamsE,@"STO_CUDA_ENTRY STV_DEFAULT"
_ZN7cutlass13device_kernelINS_4gemm6kernel13GemmUniversalIN4cute5tupleIJiiiiEEENS1_10collective13CollectiveMmaINS1_34MainloopSm90TmaGmmaWarpSpecializedILi4ENS5_IJNS4_1CILi2EEENSA_ILi1EEESC_EEENS1_35KernelTmaWarpSpecializedCooperativeEEENS5_IJNSA_ILi256EEENSA_ILi128EEENSA_ILi64EEEEEENS_6half_tENS5_IJlSC_lEEESK_SL_NS4_8TiledMMAINS4_8MMA_AtomIJNS4_4SM904GMMA26MMA_64x128x16_F32F16F16_SSILNSP_5MajorE0ELSR_0ELNSP_7ScaleInE1ELSS_1EEEEEENS4_6LayoutISD_NS5_IJSC_NSA_ILi0EEESW_EEEEENS5_IJNS4_10UnderscoreESZ_SZ_EEEEENS4_13SM90_TMA_LOADENS4_14ComposedLayoutINS4_7SwizzleILi3ELi4ELi3EEENS4_18smem_ptr_flag_bitsILi16EEENSV_INS5_IJNSA_ILi8EEESI_EEENS5_IJSI_SC_EEEEEEEvNS4_8identityENS4_23SM90_TMA_LOAD_MULTICASTES1C_vS1D_EENS_8epilogue10collective18CollectiveEpilogueINS1G_22Sm90TmaWarpSpecializedILi4ELi2ELi16ELb1ELb0EEEJSJ_NS5_IJSH_NSA_ILi32EEEEEESK_SL_SK_SL_NS1G_6fusion15FusionCallbacksIS1K_NS1N_13LinCombEltActINS1G_6thread7SigmoidESK_fSK_fLNS_15FloatRoundStyleE2EEESJ_S1M_JEEES12_NS13_INS14_ILi2ELi4ELi3EEES17_NSV_INS5_IJS18_S1L_EEENS5_IJS1L_SC_EEEEEEENS4_17SM75_U32x4_LDSM_NENS4_14SM90_TMA_STOREES1Z_NS4_17SM90_U32x4_STSM_NENS4_9Copy_AtomIJS22_SK_EEEvEEEvvEEEEvNT_6ParamsE:
[----:B------:R-:W1:Y:S01]  /*0000*/  LDC R1, c[0x0][0x28] ;  /* 0x00000a00ff017b82 */ /* 0x000e620000000800 */
[----:B------:R-:W2:Y:S07]  /*0010*/  S2R R18, SR_TID.X ;  /* 0x0000000000127919 */ /* 0x000eae0000002100 */
[----:B------:R-:W3:Y:S01]  /*0020*/  LDC.64 R4, c[0x0][0x588] ;  /* 0x00016200ff047b82 */ /* 0x000ee20000000a00 */
[----:B------:R-:W-:Y:S01]  /*0030*/  ELECT P0, URZ, PT ;  /* 0x00000000003f782f */ /* 0x000fe20003800000 */
[----:B------:R-:W-:Y:S01]  /*0040*/  BSSY B0, `(.L_x_0) ;  /* 0x0000016000007945 */ /* 0x000fe20003800000 */
[----:B--2---:R-:W-:-:S02]  /*0050*/  SHF.R.U32.HI R8, RZ, 0x5, R18 ;  /* 0x00000005ff087819 */ /* 0x004fc40000011612 */
[----:B------:R-:W-:-:S03]  /*0060*/  SHF.R.U32.HI R2, RZ, 0x7, R18 ;  /* 0x00000007ff027819 */ /* 0x000fc60000011612 */
[----:B------:R-:W2:Y:S04]  /*0070*/  SHFL.IDX PT, R0, R8, RZ, 0x1f ;  /* 0x00001fff08007589 */ /* 0x000ea800000e0000 */
[----:B------:R4:W1:Y:S01]  /*0080*/  SHFL.IDX PT, R7, R2, RZ, 0x1f ;  /* 0x00001fff02077589 */ /* 0x00086200000e0000 */
[----:B--2---:R-:W-:Y:S02]  /*0090*/  ISETP.NE.OR P0, PT, R0, RZ, !P0 ;  /* 0x000000ff0000720c */ /* 0x004fe40004705670 */
[----:B------:R-:W-:-:S11]  /*00a0*/  SHF.R.S32.HI R3, RZ, 0x1f, R0 ;  /* 0x0000001fff037819 */ /* 0x000fd60000011400 */
[----:B-1-34-:R-:W-:Y:S05]  /*00b0*/  @P0 BRA `(.L_x_1) ;  /* 0x0000000000380947 */ /* 0x01afea0003800000 */
[----:B------:R-:W-:Y:S02]  /*00c0*/  ULDC.64 UR4, c[0x0][0x198] ;  /* 0x0000660000047ab9 */ /* 0x000fe40000000a00 */
[----:B------:R-:W-:Y:S02]  /*00d0*/  UIADD3 UR6, UP0, UR4, 0xf0, URZ ;  /* 0x000000f004067890 */ /* 0x000fe4000ff1e03f */
[----:B------:R-:W-:Y:S02]  /*00e0*/  UIADD3 UR8, UP1, UR4, 0x1f0, URZ ;  /* 0x000001f004087890 */ /* 0x000fe4000ff3e03f */
[----:B------:R-:W-:Y:S02]  /*00f0*/  UIADD3 UR10, UP2, UR4, 0x3f0, URZ ;  /* 0x000003f0040a7890 */ /* 0x000fe4000ff5e03f */
[----:B------:R-:W-:Y:S02]  /*0100*/  UIADD3 UR4, UP3, UR4, 0x4f0, URZ ;  /* 0x000004f004047890 */ /* 0x000fe4000ff7e03f */
[----:B------:R-:W-:-:S02]  /*0110*/  UIADD3.X UR7, URZ, UR5, URZ, UP0, !UPT ;  /* 0x000000053f077290 */ /* 0x000fc400087fe43f */
[----:B------:R-:W-:Y:S02]  /*0120*/  UIADD3.X UR9, URZ, UR5, URZ, UP1, !UPT ;  /* 0x000000053f097290 */ /* 0x000fe40008ffe43f */
[----:B------:R-:W-:Y:S02]  /*0130*/  UIADD3.X UR11, URZ, UR5, URZ, UP2, !UPT ;  /* 0x000000053f0b7290 */ /* 0x000fe400097fe43f */
[----:B------:R-:W-:-:S03]  /*0140*/  UIADD3.X UR5, URZ, UR5, URZ, UP3, !UPT ;  /* 0x000000053f057290 */ /* 0x000fc60009ffe43f */
[----:B------:R1:W-:Y:S02]  /*0150*/  UTMACCTL.PF [UR6] ;  /* 0x00000000060079b9 */ /* 0x0003e40008040000 */
[----:B------:R1:W-:Y:S02]  /*0160*/  UTMACCTL.PF [UR8] ;  /* 0x00000000080079b9 */ /* 0x0003e40008040000 */
[----:B------:R1:W-:Y:S02]  /*0170*/  UTMACCTL.PF [UR10] ;  /* 0x000000000a0079b9 */ /* 0x0003e40008040000 */
[----:B------:R1:W-:Y:S02]  /*0180*/  UTMACCTL.PF [UR4] ;  /* 0x00000000040079b9 */ /* 0x0003e40008040000 */
[----:B-1----:R-:W-:Y:S01]  /*0190*/  NOP ;  /* 0x0000000000007918 */ /* 0x002fe20000000000 */
.L_x_1:
[----:B------:R-:W-:Y:S05]  /*01a0*/  BSYNC B0 ;  /* 0x0000000000007941 */ /* 0x000fea0003800000 */
.L_x_0:
[----:B------:R-:W-:Y:S01]  /*01b0*/  ULDC.64 UR4, c[0x0][0x590] ;  /* 0x0001640000047ab9 */ /* 0x000fe20000000a00 */
[----:B------:R-:W-:Y:S01]  /*01c0*/  LEA.HI R3, R3, R0, RZ, 0x2 ;  /* 0x0000000003037211 */ /* 0x000fe200078f10ff */
[----:B------:R-:W-:Y:S01]  /*01d0*/  ULDC.64 UR42, c[0x0][0x208] ;  /* 0x00008200002a7ab9 */ /* 0x000fe20000000a00 */
[----:B------:R-:W-:Y:S02]  /*01e0*/  ISETP.NE.U32.AND P2, PT, RZ, UR4, PT ;  /* 0x00000004ff007c0c */ /* 0x000fe4000bf45070 */
[----:B------:R-:W-:Y:S02]  /*01f0*/  LOP3.LUT R3, R3, 0xfffffffc, RZ, 0xc0, !PT ;  /* 0xfffffffc03037812 */ /* 0x000fe400078ec0ff */
[----:B------:R-:W-:Y:S02]  /*0200*/  ISETP.NE.AND.EX P3, PT, RZ, UR5, PT, P2 ;  /* 0x00000005ff007c0c */ /* 0x000fe4000bf65320 */
[----:B------:R-:W-:Y:S02]  /*0210*/  IADD3 R0, R0, -R3, RZ ;  /* 0x8000000300007210 */ /* 0x000fe40007ffe0ff */
[----:B------:R-:W-:-:S02]  /*0220*/  PRMT R6, RZ, 0x7610, R6 ;  /* 0x00007610ff067816 */ /* 0x000fc40000000006 */
[----:B------:R-:W-:Y:S02]  /*0230*/  MOV R2, R4 ;  /* 0x0000000400027202 */ /* 0x000fe40000000f00 */
[----:B------:R-:W-:-:S05]  /*0240*/  MOV R3, R5 ;  /* 0x0000000500037202 */ /* 0x000fca0000000f00 */
[----:B------:R-:W-:Y:S05]  /*0250*/  @P3 BRA `(.L_x_2) ;  /* 0x0000000000303947 */ /* 0x000fea0003800000 */
[----:B------:R-:W-:Y:S02]  /*0260*/  ULDC.64 UR6, c[0x0][0x588] ;  /* 0x0001620000067ab9 */ /* 0x000fe40000000a00 */
[----:B------:R-:W-:-:S04]  /*0270*/  ISETP.NE.U32.AND P0, PT, RZ, UR6, PT ;  /* 0x00000006ff007c0c */ /* 0x000fc8000bf05070 */
[----:B------:R-:W-:-:S13]  /*0280*/  ISETP.NE.AND.EX P0, PT, RZ, UR7, PT, P0 ;  /* 0x00000007ff007c0c */ /* 0x000fda000bf05300 */
[----:B------:R-:W-:Y:S05]  /*0290*/  @!P0 BRA `(.L_x_3) ;  /* 0x0000000000108947 */ /* 0x000fea0003800000 */
[----:B------:R-:W2:Y:S02]  /*02a0*/  LDG.E R6, desc[UR42][R2.64] ;  /* 0x0000002a02067981 */ /* 0x000ea4000c1e1900 */
[----:B--2---:R-:W-:Y:S02]  /*02b0*/  FSETP.NEU.AND P1, PT, R6, RZ, PT ;  /* 0x000000ff0600720b */ /* 0x004fe40003f2d000 */
[----:B------:R-:W-:Y:S01]  /*02c0*/  MOV R6, 0x1 ;  /* 0x0000000100067802 */ /* 0x000fe20000000f00 */
[----:B------:R-:W-:Y:S10]  /*02d0*/  BRA `(.L_x_2) ;  /* 0x0000000000107947 */ /* 0x000ff40003800000 */
.L_x_3:
[----:B------:R-:W-:Y:S01]  /*02e0*/  ULDC UR6, c[0x0][0x580] ;  /* 0x0001600000067ab9 */ /* 0x000fe20000000800 */
[----:B------:R-:W-:Y:S02]  /*02f0*/  MOV R6, 0x1 ;  /* 0x0000000100067802 */ /* 0x000fe40000000f00 */
[----:B------:R-:W-:Y:S02]  /*0300*/  CS2R R2, SRZ ;  /* 0x0000000000027805 */ /* 0x000fe4000001ff00 */
[----:B------:R-:W-:-:S13]  /*0310*/  FSETP.NEU.AND P1, PT, RZ, UR6, PT ;  /* 0x00000006ff007c0b */ /* 0x000fda000bf2d000 */
.L_x_2:
[----:B------:R-:W-:Y:S02]  /*0320*/  ISETP.NE.U32.AND P4, PT, R2, RZ, PT ;  /* 0x000000ff0200720c */ /* 0x000fe40003f85070 */
[----:B------:R-:W-:Y:S02]  /*0330*/  ISETP.NE.AND.EX P5, PT, RZ, UR5, PT, P2 ;  /* 0x00000005ff007c0c */ /* 0x000fe4000bfa5320 */
[----:B------:R-:W-:Y:S02]  /*0340*/  ISETP.NE.AND.EX P2, PT, R3, RZ, PT, P4 ;  /* 0x000000ff0300720c */ /* 0x000fe40003f45340 */
[----:B------:R-:W-:-:S11]  /*0350*/  PLOP3.LUT P0, PT, PT, PT, PT, 0x8, 0x0 ;  /* 0x000000000000781c */ /* 0x000fd60003f0e170 */
[----:B------:R-:W-:Y:S05]  /*0360*/  @P2 BRA P5, `(.L_x_4) ;  /* 0x0000000000342947 */ /* 0x000fea0002800000 */
[----:B------:R-:W-:-:S04]  /*0370*/  ISETP.NE.U32.AND P0, PT, RZ, UR4, PT ;  /* 0x00000004ff007c0c */ /* 0x000fc8000bf05070 */
[----:B------:R-:W-:-:S13]  /*0380*/  ISETP.NE.AND.EX P0, PT, RZ, UR5, PT, P0 ;  /* 0x00000005ff007c0c */ /* 0x000fda000bf05300 */
[----:B------:R-:W-:Y:S05]  /*0390*/  @!P0 BRA `(.L_x_5) ;  /* 0x0000000000248947 */ /* 0x000fea0003800000 */
[----:B------:R-:W-:Y:S02]  /*03a0*/  PRMT R6, R6, 0x9910, RZ ;  /* 0x0000991006067816 */ /* 0x000fe400000000ff */
[----:B------:R-:W-:Y:S02]  /*03b0*/  ISETP.NE.U32.AND P0, PT, R2, RZ, PT ;  /* 0x000000ff0200720c */ /* 0x000fe40003f05070 */
[----:B------:R-:W-:Y:S02]  /*03c0*/  ISETP.NE.AND P2, PT, R6, RZ, PT ;  /* 0x000000ff0600720c */ /* 0x000fe40003f45270 */
[----:B------:R-:W-:Y:S02]  /*03d0*/  ISETP.NE.AND.EX P0, PT, R3, RZ, PT, P0 ;  /* 0x000000ff0300720c */ /* 0x000fe40003f05300 */
[----:B------:R-:W-:-:S09]  /*03e0*/  SEL R2, RZ, 0xffffffff, P1 ;  /* 0xffffffffff027807 */ /* 0x000fd20000800000 */
[----:B------:R-:W-:-:S04]  /*03f0*/  @!P2 SEL R2, RZ, 0xffffffff, P0 ;  /* 0xffffffffff02a807 */ /* 0x000fc80000000000 */
[----:B------:R-:W-:-:S04]  /*0400*/  LOP3.LUT R2, R2, 0x1, RZ, 0xc0, !PT ;  /* 0x0000000102027812 */ /* 0x000fc800078ec0ff */
[----:B------:R-:W-:Y:S01]  /*0410*/  ISETP.EQ.U32.AND P0, PT, R2, 0x1, PT ;  /* 0x000000010200780c */ /* 0x000fe20003f02070 */
[----:B------:R-:W-:-:S12]  /*0420*/  BRA `(.L_x_4) ;  /* 0x0000000000047947 */ /* 0x000fd80003800000 */
.L_x_5:
[----:B------:R-:W-:-:S13]  /*0430*/  PLOP3.LUT P0, PT, P1, PT, PT, 0x8, 0x0 ;  /* 0x000000000000781c */ /* 0x000fda0000f0e170 */
.L_x_4:
[----:B------:R-:W1:Y:S02]  /*0440*/  SHFL.IDX PT, R2, R8, RZ, 0x1f ;  /* 0x00001fff08027589 */ /* 0x000e6400000e0000 */
[----:B-1----:R-:W-:-:S13]  /*0450*/  ISETP.NE.AND P1, PT, R2, RZ, PT ;  /* 0x000000ff0200720c */ /* 0x002fda0003f25270 */
[----:B------:R-:W-:Y:S05]  /*0460*/  @P1 BRA `(.L_x_6) ;  /* 0x0000000000581947 */ /* 0x000fea0003800000 */
[----:B------:R-:W1:Y:S01]  /*0470*/  S2UR UR8, SR_CgaCtaId ;  /* 0x00000000000879c3 */ /* 0x000e620000008800 */
[----:B------:R-:W-:Y:S01]  /*0480*/  UMOV UR4, 0x400 ;  /* 0x0000040000047882 */ /* 0x000fe20000000000 */
[----:B------:R-:W-:Y:S01]  /*0490*/  UMOV UR5, 0x1 ;  /* 0x0000000100057882 */ /* 0x000fe20000000000 */
[----:B------:R-:W-:Y:S01]  /*04a0*/  UMOV UR6, 0x4 ;  /* 0x0000000400067882 */ /* 0x000fe20000000000 */
[----:B------:R-:W-:Y:S01]  /*04b0*/  ELECT P1, URZ, PT ;  /* 0x00000000003f782f */ /* 0x000fe20003820000 */
[----:B------:R-:W-:-:S04]  /*04c0*/  UIADD3 UR6, -UR6, 0x100000, URZ ;  /* 0x0010000006067890 */ /* 0x000fc8000fffe13f */
[----:B------:R-:W-:Y:S02]  /*04d0*/  USHF.L.U32 UR7, UR6, 0xb, URZ ;  /* 0x0000000b06077899 */ /* 0x000fe4000800063f */
[----:B------:R-:W-:Y:S02]  /*04e0*/  USHF.L.U32 UR6, UR6, 0x1, URZ ;  /* 0x0000000106067899 */ /* 0x000fe4000800063f */
[----:B-1----:R-:W-:Y:S02]  /*04f0*/  ULEA UR8, UR8, UR4, 0x18 ;  /* 0x0000000408087291 */ /* 0x002fe4000f8ec03f */
[----:B------:R-:W-:-:S04]  /*0500*/  UIADD3 UR4, -UR5, 0x100000, URZ ;  /* 0x0010000005047890 */ /* 0x000fc8000fffe13f */
[----:B------:R-:W-:Y:S02]  /*0510*/  USHF.L.U32 UR5, UR4, 0xb, URZ ;  /* 0x0000000b04057899 */ /* 0x000fe4000800063f */
[----:B------:R-:W-:Y:S01]  /*0520*/  USHF.L.U32 UR4, UR4, 0x1, URZ ;  /* 0x0000000104047899 */ /* 0x000fe2000800063f */
[----:B------:R-:W1:Y:S11]  /*0530*/  FENCE.VIEW.ASYNC.S ;  /* 0x00000000000073c6 */ /* 0x000e760000000000 */
[----:B-1----:R1:W2:Y:S01]  /*0540*/  SYNCS.EXCH.64 URZ, [UR8], UR4 ;  /* 0x00000004083f75b2 */ /* 0x0022a20008000100 */
[----:B------:R1:W3:Y:S01]  /*0550*/  SYNCS.EXCH.64 URZ, [UR8+0x20], UR6 ;  /* 0x00002006083f75b2 */ /* 0x0002e20008000100 */
[----:B------:R1:W4:Y:S01]  /*0560*/  SYNCS.EXCH.64 URZ, [UR8+0x8], UR4 ;  /* 0x00000804083f75b2 */ /* 0x0003220008000100 */
[----:B------:R1:W1:Y:S01]  /*0570*/  SYNCS.EXCH.64 URZ, [UR8+0x28], UR6 ;  /* 0x00002806083f75b2 */ /* 0x0002620008000100 */
[----:B------:R1:W1:Y:S01]  /*0580*/  SYNCS.EXCH.64 URZ, [UR8+0x10], UR4 ;  /* 0x00001004083f75b2 */ /* 0x0002620008000100 */
[----:B------:R1:W1:Y:S01]  /*0590*/  SYNCS.EXCH.64 URZ, [UR8+0x30], UR6 ;  /* 0x00003006083f75b2 */ /* 0x0002620008000100 */
[----:B------:R1:W1:Y:S01]  /*05a0*/  SYNCS.EXCH.64 URZ, [UR8+0x18], UR4 ;  /* 0x00001804083f75b2 */ /* 0x0002620008000100 */
[----:B------:R1:W1:Y:S01]  /*05b0*/  SYNCS.EXCH.64 URZ, [UR8+0x38], UR6 ;  /* 0x00003806083f75b2 */ /* 0x0002620008000100 */
[----:B------:R-:W-:Y:S01]  /*05c0*/  NOP ;  /* 0x0000000000007918 */ /* 0x000fe20000000000 */
.L_x_6:
[----:B------:R-:W5:Y:S01]  /*05d0*/  SHFL.IDX PT, R3, R8, RZ, 0x1f ;  /* 0x00001fff08037589 */ /* 0x000f6200000e0000 */
[----:B------:R-:W1:Y:S01]  /*05e0*/  S2UR UR9, SR_CTAID.X ;  /* 0x00000000000979c3 */ /* 0x000e620000002500 */
[----:B------:R-:W-:Y:S01]  /*05f0*/  NOP ;  /* 0x0000000000007918 */ /* 0x000fe20000000000 */
[----:B-----5:R-:W-:Y:S02]  /*0600*/  ISETP.NE.AND P1, PT, R3, RZ, PT ;  /* 0x000000ff0300720c */ /* 0x020fe40003f25270 */
[----:B------:R-:W-:-:S04]  /*0610*/  SHF.R.S32.HI R3, RZ, 0x1f, R18 ;  /* 0x0000001fff037819 */ /* 0x000fc80000011412 */
[----:B------:R-:W-:-:S07]  /*0620*/  LEA.HI R3, R3, R18, RZ, 0x7 ;  /* 0x0000001203037211 */ /* 0x000fce00078f38ff */
[----:B-1----:R-:W-:Y:S05]  /*0630*/  @P1 BRA `(.L_x_7) ;  /* 0x0000000000581947 */ /* 0x002fea0003800000 */
[----:B------:R-:W1:Y:S01]  /*0640*/  S2UR UR5, SR_CgaCtaId ;  /* 0x00000000000579c3 */ /* 0x000e620000008800 */
[----:B------:R-:W-:Y:S01]  /*0650*/  UMOV UR4, 0x400 ;  /* 0x0000040000047882 */ /* 0x000fe20000000000 */
[----:B------:R-:W-:Y:S01]  /*0660*/  UMOV UR6, 0x20 ;  /* 0x0000002000067882 */ /* 0x000fe20000000000 */
[----:B------:R-:W-:Y:S01]  /*0670*/  UMOV UR7, 0x100 ;  /* 0x0000010000077882 */ /* 0x000fe20000000000 */
[----:B------:R-:W-:Y:S01]  /*0680*/  ELECT P1, URZ, PT ;  /* 0x00000000003f782f */ /* 0x000fe20003820000 */
[----:B-1----:R-:W-:Y:S02]  /*0690*/  ULEA UR8, UR5, UR4, 0x18 ;  /* 0x0000000405087291 */ /* 0x002fe4000f8ec03f */
[----:B------:R-:W-:-:S04]  /*06a0*/  UIADD3 UR4, -UR6, 0x100000, URZ ;  /* 0x0010000006047890 */ /* 0x000fc8000fffe13f */
[----:B------:R-:W-:Y:S02]  /*06b0*/  USHF.L.U32 UR5, UR4, 0xb, URZ ;  /* 0x0000000b04057899 */ /* 0x000fe4000800063f */
[----:B------:R-:W-:Y:S02]  /*06c0*/  USHF.L.U32 UR4, UR4, 0x1, URZ ;  /* 0x0000000104047899 */ /* 0x000fe4000800063f */
[----:B------:R-:W-:-:S04]  /*06d0*/  UIADD3 UR6, -UR7, 0x100000, URZ ;  /* 0x0010000007067890 */ /* 0x000fc8000fffe13f */
[----:B------:R-:W-:Y:S02]  /*06e0*/  USHF.L.U32 UR7, UR6, 0xb, URZ ;  /* 0x0000000b06077899 */ /* 0x000fe4000800063f */
[----:B------:R-:W-:Y:S01]  /*06f0*/  USHF.L.U32 UR6, UR6, 0x1, URZ ;  /* 0x0000000106067899 */ /* 0x000fe2000800063f */
[----:B------:R-:W1:Y:S03]  /*0700*/  FENCE.VIEW.ASYNC.S ;  /* 0x00000000000073c6 */ /* 0x000e660000000000 */
[----:B-1----:R1:W1:Y:S08]  /*0710*/  SYNCS.EXCH.64 URZ, [UR8+0x40], UR4 ;  /* 0x00004004083f75b2 */ /* 0x0022700008000100 */
[----:B------:R1:W1:Y:S01]  /*0720*/  SYNCS.EXCH.64 URZ, [UR8+0x60], UR6 ;  /* 0x00006006083f75b2 */ /* 0x0002620008000100 */
[----:B------:R1:W1:Y:S01]  /*0730*/  SYNCS.EXCH.64 URZ, [UR8+0x48], UR4 ;  /* 0x00004804083f75b2 */ /* 0x0002620008000100 */
[----:B------:R1:W1:Y:S01]  /*0740*/  SYNCS.EXCH.64 URZ, [UR8+0x68], UR6 ;  /* 0x00006806083f75b2 */ /* 0x0002620008000100 */
[----:B------:R1:W1:Y:S01]  /*0750*/  SYNCS.EXCH.64 URZ, [UR8+0x50], UR4 ;  /* 0x00005004083f75b2 */ /* 0x0002620008000100 */
[----:B------:R1:W1:Y:S01]  /*0760*/  SYNCS.EXCH.64 URZ, [UR8+0x70], UR6 ;  /* 0x00007006083f75b2 */ /* 0x0002620008000100 */
[----:B------:R1:W1:Y:S01]  /*0770*/  SYNCS.EXCH.64 URZ, [UR8+0x58], UR4 ;  /* 0x00005804083f75b2 */ /* 0x0002620008000100 */
[----:B------:R1:W1:Y:S01]  /*0780*/  SYNCS.EXCH.64 URZ, [UR8+0x78], UR6 ;  /* 0x00007806083f75b2 */ /* 0x0002620008000100 */
[----:B------:R-:W-:Y:S01]  /*0790*/  NOP ;  /* 0x0000000000007918 */ /* 0x000fe20000000000 */
.L_x_7:
[----:B------:R-:W-:Y:S01]  /*07a0*/  LOP3.LUT R3, R3, 0xffffff80, RZ, 0xc0, !PT ;  /* 0xffffff8003037812 */ /* 0x000fe200078ec0ff */
[----:B------:R-:W5:Y:S01]  /*07b0*/  S2R R6, SR_CTAID.Y ;  /* 0x0000000000067919 */ /* 0x000f620000002600 */
[----:B------:R-:W-:Y:S01]  /*07c0*/  I2FP.F32.U32 R12, UR9 ;  /* 0x00000009000c7c45 */ /* 0x000fe20008201000 */
[----:B-1----:R-:W-:Y:S01]  /*07d0*/  ULDC UR4, c[0x0][0x150] ;  /* 0x0000540000047ab9 */ /* 0x002fe20000000800 */
[----:B------:R-:W-:Y:S01]  /*07e0*/  IADD3 R3, -R3, R18, RZ ;  /* 0x0000001203037210 */ /* 0x000fe20007ffe1ff */
[----:B------:R-:W1:Y:S01]  /*07f0*/  SHFL.IDX PT, R8, R8, RZ, 0x1f ;  /* 0x00001fff08087589 */ /* 0x000e6200000e0000 */
[----:B------:R-:W-:Y:S01]  /*0800*/  SHF.R.S32.HI R11, RZ, 0x1f, R2 ;  /* 0x0000001fff0b7819 */ /* 0x000fe20000011402 */
[----:B------:R-:W-:Y:S01]  /*0810*/  FMUL R12, R12, UR4 ;  /* 0x000000040c0c7c20 */ /* 0x000fe20008400000 */
[----:B------:R-:W-:Y:S01]  /*0820*/  SHF.R.S32.HI R10, RZ, 0x1f, R3 ;  /* 0x0000001fff0a7819 */ /* 0x000fe20000011403 */
[----:B------:R-:W2:Y:S01]  /*0830*/  LDC R13, c[0x0][0x144] ;  /* 0x00005100ff0d7b82 */ /* 0x000ea20000000800 */
[----:B------:R-:W-:-:S02]  /*0840*/  LEA.HI R11, R11, R2, RZ, 0x2 ;  /* 0x000000020b0b7211 */ /* 0x000fc400078f10ff */
[----:B------:R-:W-:Y:S02]  /*0850*/  ELECT P1, URZ, PT ;  /* 0x00000000003f782f */ /* 0x000fe40003820000 */
[----:B------:R-:W-:Y:S01]  /*0860*/  LEA.HI R10, R10, R3, RZ, 0x3 ;  /* 0x000000030a0a7211 */ /* 0x000fe200078f18ff */
[----:B------:R-:W3:Y:S01]  /*0870*/  F2I.U32.TRUNC.NTZ R12, R12 ;  /* 0x0000000c000c7305 */ /* 0x000ee2000020f000 */
[----:B------:R-:W-:Y:S01]  /*0880*/  LOP3.LUT R11, R11, 0x3ffffffc, RZ, 0xc0, !PT ;  /* 0x3ffffffc0b0b7812 */ /* 0x000fe200078ec0ff */
[----:B------:R-:W-:Y:S01]  /*0890*/  ULDC UR4, c[0x0][0x154] ;  /* 0x0000550000047ab9 */ /* 0x000fe20000000800 */
[--C-:B------:R-:W-:Y:S01]  /*08a0*/  SHF.R.S32.HI R9, RZ, 0x3, R10.reuse ;  /* 0x00000003ff097819 */ /* 0x100fe2000001140a */
[----:B------:R-:W-:Y:S01]  /*08b0*/  NOP ;  /* 0x0000000000007918 */ /* 0x000fe20000000000 */
[----:B------:R-:W-:Y:S02]  /*08c0*/  SHF.R.S32.HI R10, RZ, 0x1f, R10 ;  /* 0x0000001fff0a7819 */ /* 0x000fe4000001140a */
[----:B------:R-:W-:-:S02]  /*08d0*/  IADD3 R11, R2, -R11, RZ ;  /* 0x8000000b020b7210 */ /* 0x000fc40007ffe0ff */
[----:B------:R-:W-:Y:S02]  /*08e0*/  LEA.HI R10, R10, R9, RZ, 0x2 ;  /* 0x000000090a0a7211 */ /* 0x000fe400078f10ff */
[----:B------:R-:W-:Y:S02]  /*08f0*/  ISETP.NE.AND P4, PT, R0, RZ, PT ;  /* 0x000000ff0000720c */ /* 0x000fe40003f85270 */
[----:B------:R-:W-:Y:S02]  /*0900*/  LOP3.LUT R10, R10, 0xfffffffc, RZ, 0xc0, !PT ;  /* 0xfffffffc0a0a7812 */ /* 0x000fe400078ec0ff */
[----:B---3--:R-:W-:Y:S02]  /*0910*/  IADD3 R14, -R12, RZ, RZ ;  /* 0x000000ff0c0e7210 */ /* 0x008fe40007ffe1ff */
[----:B-1----:R-:W-:Y:S02]  /*0920*/  ISETP.NE.OR P1, PT, R8, RZ, !P1 ;  /* 0x000000ff0800720c */ /* 0x002fe40004f25670 */
[----:B------:R-:W-:-:S02]  /*0930*/  IADD3 R10, R9, -R10, RZ ;  /* 0x8000000a090a7210 */ /* 0x000fc40007ffe0ff */
[----:B-----5:R-:W-:Y:S01]  /*0940*/  I2FP.F32.U32 R8, R6 ;  /* 0x0000000600087245 */ /* 0x020fe20000201000 */
[----:B------:R-:W1:Y:S01]  /*0950*/  LDC R9, c[0x0][0x148] ;  /* 0x00005200ff097b82 */ /* 0x000e620000000800 */
[----:B------:R-:W-:Y:S02]  /*0960*/  LEA R10, R11, R10, 0x2 ;  /* 0x0000000a0b0a7211 */ /* 0x000fe400078e10ff */
[----:B------:R-:W-:Y:S01]  /*0970*/  ISETP.EQ.OR P2, PT, R0, 0x3, !P4 ;  /* 0x000000030000780c */ /* 0x000fe20006742670 */
[----:B------:R-:W-:Y:S01]  /*0980*/  FMUL R12, R8, UR4 ;  /* 0x00000004080c7c20 */ /* 0x000fe20008400000 */
[C---:B------:R-:W-:Y:S01]  /*0990*/  LEA.HI R2, R10.reuse, R10, RZ, 0x1 ;  /* 0x0000000a0a027211 */ /* 0x040fe200078f08ff */
[----:B------:R-:W-:Y:S01]  /*09a0*/  IMAD.SHL.U32 R153, R10, 0x4, RZ ;  /* 0x000000040a997824 */ /* 0x000fe200078e00ff */
[----:B------:R-:W-:Y:S01]  /*09b0*/  ISETP.EQ.AND P2, PT, R7, RZ, P2 ;  /* 0x000000ff0700720c */ /* 0x000fe20001742270 */
[----:B------:R-:W-:Y:S01]  /*09c0*/  VOTEU.ALL UP0, P1 ;  /* 0x00000000003f7886 */ /* 0x000fe20000800000 */
[----:B------:R-:W-:Y:S01]  /*09d0*/  LOP3.LUT R11, R2, 0xfffffffe, RZ, 0xc0, !PT ;  /* 0xfffffffe020b7812 */ /* 0x000fe200078ec0ff */
[----:B--2---:R-:W-:Y:S01]  /*09e0*/  IMAD R8, R13, R14, UR9 ;  /* 0x000000090d087e24 */ /* 0x004fe2000f8e020e */
[----:B------:R-:W2:Y:S01]  /*09f0*/  F2I.U32.TRUNC.NTZ R12, R12 ;  /* 0x0000000c000c7305 */ /* 0x000ea2000020f000 */
[C---:B------:R-:W-:Y:S01]  /*0a00*/  LOP3.LUT R153, R10.reuse, 0xc, R153, 0x78, !PT ;  /* 0x0000000c0a997812 */ /* 0x040fe200078e7899 */
[----:B------:R-:W3:Y:S01]  /*0a10*/  @!UP0 S2UR UR7, SR_CgaCtaId ;  /* 0x00000000000789c3 */ /* 0x000ee20000008800 */
[----:B------:R-:W-:Y:S01]  /*0a20*/  IADD3 R11, R10, -R11, RZ ;  /* 0x8000000b0a0b7210 */ /* 0x000fe20007ffe0ff */
[----:B------:R-:W-:Y:S01]  /*0a30*/  UMOV UR4, 0x20 ;  /* 0x0000002000047882 */ /* 0x000fe20000000000 */
[----:B------:R-:W-:Y:S01]  /*0a40*/  @!UP0 UMOV UR6, 0x400 ;  /* 0x0000040000068882 */ /* 0x000fe20000000000 */
[----:B------:R-:W-:-:S04]  /*0a50*/  @!UP0 UIADD3 UR4, -UR4, 0x100000, URZ ;  /* 0x0010000004048890 */ /* 0x000fc8000fffe13f */
[----:B------:R-:W-:Y:S02]  /*0a60*/  @!UP0 USHF.L.U32 UR5, UR4, 0xb, URZ ;  /* 0x0000000b04058899 */ /* 0x000fe4000800063f */
[----:B------:R-:W-:Y:S01]  /*0a70*/  @!UP0 USHF.L.U32 UR4, UR4, 0x1, URZ ;  /* 0x0000000104048899 */ /* 0x000fe2000800063f */
[----:B------:R-:W-:Y:S01]  /*0a80*/  ISETP.NE.AND P5, PT, R11, R8, PT ;  /* 0x000000080b00720c */ /* 0x000fe20003fa5270 */
[----:B------:R-:W-:Y:S01]  /*0a90*/  VOTEU.ALL UP1, P1 ;  /* 0x00000000003f7886 */ /* 0x000fe20000820000 */
[----:B------:R-:W-:Y:S01]  /*0aa0*/  SEL R17, RZ, 0x1, !P2 ;  /* 0x00000001ff117807 */ /* 0x000fe20005000000 */
[----:B------:R-:W5:Y:S01]  /*0ab0*/  LDC R10, c[0x0][0x140] ;  /* 0x00005000ff0a7b82 */ /* 0x000f620000000800 */
[----:B------:R-:W-:Y:S02]  /*0ac0*/  MOV R152, 0x1 ;  /* 0x0000000100987802 */ /* 0x000fe40000000f00 */
[----:B------:R-:W-:Y:S02]  /*0ad0*/  IADD3 R14, R7, -0x1, RZ ;  /* 0xffffffff070e7810 */ /* 0x000fe40007ffe0ff */
[----:B--2---:R-:W-:-:S05]  /*0ae0*/  IADD3 R24, -R12, RZ, RZ ;  /* 0x000000ff0c187210 */ /* 0x004fca0007ffe1ff */
[----:B------:R-:W-:Y:S01]  /*0af0*/  @P5 LEA.HI R2, R153, R153, RZ, 0x1 ;  /* 0x0000009999025211 */ /* 0x000fe200078f08ff */
[----:B-1----:R-:W-:-:S03]  /*0b00*/  IMAD R11, R9, R24, R6 ;  /* 0x00000018090b7224 */ /* 0x002fc600078e0206 */
[----:B------:R-:W-:Y:S01]  /*0b10*/  @P5 SHF.R.S32.HI R2, RZ, 0x1, R2 ;  /* 0x00000001ff025819 */ /* 0x000fe20000011402 */
[----:B---3--:R-:W-:-:S03]  /*0b20*/  @!UP0 ULEA UR6, UR7, UR6, 0x18 ;  /* 0x0000000607068291 */ /* 0x008fc6000f8ec03f */
[----:B------:R-:W-:Y:S01]  /*0b30*/  @P5 ISETP.NE.AND P6, PT, R2, R11, PT ;  /* 0x0000000b0200520c */ /* 0x000fe20003fc5270 */
[----:B------:R-:W-:Y:S01]  /*0b40*/  VOTEU.ALL UP0, P1 ;  /* 0x00000000003f7886 */ /* 0x000fe20000800000 */
[----:B------:R-:W-:Y:S02]  /*0b50*/  LOP3.LUT P1, RZ, R3, 0x7, RZ, 0xc0, !PT ;  /* 0x0000000703ff7812 */ /* 0x000fe4000782c0ff */
[----:B------:R-:W-:Y:S02]  /*0b60*/  @P5 SEL R152, RZ, 0x1, P6 ;  /* 0x00000001ff985807 */ /* 0x000fe40003000000 */
[----:B-----5:R-:W-:Y:S02]  /*0b70*/  ISETP.EQ.U32.AND P2, PT, R10, 0x1, PT ;  /* 0x000000010a00780c */ /* 0x020fe40003f42070 */
[----:B------:R-:W-:Y:S02]  /*0b80*/  ISETP.NE.AND P5, PT, R7, RZ, PT ;  /* 0x000000ff0700720c */ /* 0x000fe40003fa5270 */
[----:B------:R-:W-:Y:S01]  /*0b90*/  ISETP.LT.U32.AND P1, PT, R153, 0x2, !P1 ;  /* 0x000000029900780c */ /* 0x000fe20004f21070 */
[----:B------:R-:W1:Y:S02]  /*0ba0*/  FENCE.VIEW.ASYNC.S ;  /* 0x00000000000073c6 */ /* 0x000e640000000000 */
[----:B-1----:R1:W2:Y:S01]  /*0bb0*/  @!UP0 SYNCS.EXCH.64 URZ, [UR6+0x80], UR4 ;  /* 0x00008004063f85b2 */ /* 0x0022a20008000100 */
[----:B------:R-:W-:-:S02]  /*0bc0*/  ISETP.EQ.AND P6, PT, R0, 0x2, !P5 ;  /* 0x000000020000780c */ /* 0x000fc40006fc2270 */
[----:B------:R-:W-:Y:S02]  /*0bd0*/  SEL R3, RZ, 0x1, !P1 ;  /* 0x00000001ff037807 */ /* 0x000fe40004800000 */
[----:B------:R-:W-:Y:S02]  /*0be0*/  ISETP.GE.U32.AND P1, PT, R14, 0x2, PT ;  /* 0x000000020e00780c */ /* 0x000fe40003f26070 */
[----:B------:R-:W-:Y:S02]  /*0bf0*/  SEL R19, RZ, 0x1, !P6 ;  /* 0x00000001ff137807 */ /* 0x000fe40007000000 */
[----:B------:R-:W-:Y:S02]  /*0c00*/  LOP3.LUT R152, R152, R3, RZ, 0xc0, !PT ;  /* 0x0000000398987212 */ /* 0x000fe400078ec0ff */
[----:B------:R-:W-:Y:S02]  /*0c10*/  SEL R19, R19, 0x2, P1 ;  /* 0x0000000213137807 */ /* 0x000fe40000800000 */
[----:B------:R-:W-:Y:S01]  /*0c20*/  SEL R17, R17, 0x2, P1 ;  /* 0x0000000211117807 */ /* 0x000fe20000800000 */
[----:B------:R1:W3:Y:S01]  /*0c30*/  @!UP1 SYNCS.EXCH.64 URZ, [UR6+0x88], UR4 ;  /* 0x00008804063f95b2 */ /* 0x0002e20008000100 */
[----:B------:R-:W-:Y:S01]  /*0c40*/  NOP ;  /* 0x0000000000007918 */ /* 0x000fe20000000000 */
[----:B------:R-:W-:Y:S05]  /*0c50*/  @!P2 BRA `(.L_x_8) ;  /* 0x000000000008a947 */ /* 0x000fea0003800000 */
[----:B--234-:R-:W-:Y:S01]  /*0c60*/  UCGABAR_ARV ;  /* 0x00000000000079c7 */ /* 0x01cfe20008000000 */
[----:B------:R-:W-:Y:S05]  /*0c70*/  BRA `(.L_x_9) ;  /* 0x0000000000047947 */ /* 0x000fea0003800000 */
.L_x_8:
[----:B--234-:R-:W-:Y:S01]  /*0c80*/  NOP ;  /* 0x0000000000007918 */ /* 0x01cfe20000000000 */
.L_x_9:
[----:B------:R-:W2:Y:S01]  /*0c90*/  LDC R22, c[0x0][0x904] ;  /* 0x00024100ff167b82 */ /* 0x000ea20000000800 */
[----:B------:R-:W-:Y:S02]  /*0ca0*/  MOV R3, RZ ;  /* 0x000000ff00037202 */ /* 0x000fe40000000f00 */
[----:B--2---:R-:W-:-:S04]  /*0cb0*/  ISETP.NE.AND P1, PT, R22, 0x1, PT ;  /* 0x000000011600780c */ /* 0x004fc80003f25270 */
[----:B------:R-:W-:Y:S02]  /*0cc0*/  P2R R2, PR, RZ, 0x2 ;  /* 0x00000002ff027803 */ /* 0x000fe40000000000 */
[----:B------:R-:W-:-:S07]  /*0cd0*/  MOV R2, UR9 ;  /* 0x0000000900027c02 */ /* 0x000fce0008000f00 */
[----:B------:R-:W2:Y:S01]  /*0ce0*/  @P1 LDC R13, c[0x0][0x10] ;  /* 0x00000400ff0d1b82 */ /* 0x000ea20000000800 */
[----:B------:R-:W-:Y:S02]  /*0cf0*/  @P1 MOV R7, RZ ;  /* 0x000000ff00071202 */ /* 0x000fe40000000f00 */
[----:B------:R-:W-:-:S05]  /*0d00*/  @P1 MOV R15, RZ ;  /* 0x000000ff000f1202 */ /* 0x000fca0000000f00 */
[----:B------:R-:W3:Y:S01]  /*0d10*/  @!P1 LDC R11, c[0x0][0xc] ;  /* 0x00000300ff0b9b82 */ /* 0x000ee20000000800 */
[----:B-1----:R-:W-:Y:S01]  /*0d20*/  ULDC UR4, c[0x0][0xc] ;  /* 0x0000030000047ab9 */ /* 0x002fe20000000800 */
[----:B------:R-:W-:Y:S01]  /*0d30*/  ULDC UR5, c[0x0][0x10] ;  /* 0x0000040000057ab9 */ /* 0x000fe20000000800 */
[----:B------:R-:W-:Y:S01]  /*0d40*/  ULDC UR6, c[0x0][0x14] ;  /* 0x0000050000067ab9 */ /* 0x000fe20000000800 */
[----:B------:R-:W-:-:S04]  /*0d50*/  UIMAD.WIDE.U32 UR4, UR4, UR5, URZ ;  /* 0x00000005040472a5 */ /* 0x000fc8000f8e003f */
[----:B------:R-:W-:Y:S02]  /*0d60*/  UIMAD.WIDE.U32 UR40, UR4, UR6, URZ ;  /* 0x00000006042872a5 */ /* 0x000fe4000f8e003f */
[----:B------:R-:W-:-:S04]  /*0d70*/  UIMAD UR38, UR5, UR6, URZ ;  /* 0x00000006052672a4 */ /* 0x000fc8000f8e023f */
[----:B------:R-:W-:Y:S01]  /*0d80*/  UIADD3 UR38, UR41, UR38, URZ ;  /* 0x0000002629267290 */ /* 0x000fe2000fffe03f */
[----:B--2---:R-:W-:-:S05]  /*0d90*/  @P1 IMAD.WIDE.U32 R12, R13, UR9, R6 ;  /* 0x000000090d0c1c25 */ /* 0x004fca000f8e0006 */
[----:B------:R-:W-:Y:S01]  /*0da0*/  @P1 IADD3 R16, R13, R15, RZ ;  /* 0x0000000f0d101210 */ /* 0x000fe20007ffe0ff */
[----:B---3--:R-:W-:Y:S01]  /*0db0*/  @!P1 IMAD.WIDE.U32 R10, R6, R11, R2 ;  /* 0x0000000b060a9225 */ /* 0x008fe200078e0002 */
[----:B------:R-:W-:Y:S02]  /*0dc0*/  @P1 MOV R2, R12 ;  /* 0x0000000c00021202 */ /* 0x000fe40000000f00 */
[----:B------:R-:W-:Y:S02]  /*0dd0*/  @!P1 MOV R2, R10 ;  /* 0x0000000a00029202 */ /* 0x000fe40000000f00 */
[----:B------:R-:W-:Y:S01]  /*0de0*/  @!P1 MOV R16, R11 ;  /* 0x0000000b00109202 */ /* 0x000fe20000000f00 */
[----:B------:R-:W-:Y:S06]  /*0df0*/  @!P2 BRA `(.L_x_10) ;  /* 0x00000000000ca947 */ /* 0x000fec0003800000 */
[----:B------:R-:W-:Y:S01]  /*0e00*/  UCGABAR_WAIT ;  /* 0x0000000000007dc7 */ /* 0x000fe20008000000 */
[----:B------:R-:W-:Y:S01]  /*0e10*/  CCTL.IVALL ;  /* 0x00000000ff00798f */ /* 0x000fe20002000000 */
[----:B------:R-:W-:Y:S05]  /*0e20*/  BRA `(.L_x_11) ;  /* 0x0000000000047947 */ /* 0x000fea0003800000 */
.L_x_10:
[----:B------:R-:W-:Y:S06]  /*0e30*/  BAR.SYNC.DEFER_BLOCKING 0x0 ;  /* 0x0000000000007b1d */ /* 0x000fec0000010000 */
.L_x_11:
[----:B------:R-:W1:Y:S01]  /*0e40*/  S2UR UR37, SR_CgaCtaId ;  /* 0x00000000002579c3 */ /* 0x000e620000008800 */
[----:B------:R-:W-:Y:S04]  /*0e50*/  BSSY B6, `(.L_x_12) ;  /* 0x0001466000067945 */ /* 0x000fe80003800000 */
[----:B------:R-:W-:Y:S05]  /*0e60*/  @!P5 BRA `(.L_x_13) ;  /* 0x000001180028d947 */ /* 0x000fea0003800000 */
[----:B------:R-:W-:-:S13]  /*0e70*/  ISETP.GT.U32.AND P0, PT, R14, 0x1, PT ;  /* 0x000000010e00780c */ /* 0x000fda0003f04070 */
[----:B------:R-:W-:Y:S05]  /*0e80*/  @P0 BRA `(.L_x_14) ;  /* 0x0000014400880947 */ /* 0x000fea0003800000 */
[----:B------:R-:W-:Y:S01]  /*0e90*/  ULDC.64 UR4, c[0x0][0x8f8] ;  /* 0x00023e0000047ab9 */ /* 0x000fe20000000a00 */
[----:B------:R-:W-:Y:S01]  /*0ea0*/  UMOV UR47, 0xffffffff ;  /* 0xffffffff002f7882 */ /* 0x000fe20000000000 */
[----:B------:R-:W-:Y:S01]  /*0eb0*/  ISETP.GE.U32.AND P0, PT, R2, UR4, PT ;  /* 0x0000000402007c0c */ /* 0x000fe2000bf06070 */
[----:B------:R-:W-:Y:S01]  /*0ec0*/  IMAD.MOV.U32 R23, RZ, RZ, -0x1 ;  /* 0xffffffffff177424 */ /* 0x000fe200078e00ff */
[----:B------:R-:W-:Y:S02]  /*0ed0*/  PRMT R154, RZ, 0x7610, R154 ;  /* 0x00007610ff9a7816 */ /* 0x000fe4000000009a */
[----:B------:R-:W-:Y:S02]  /*0ee0*/  ISETP.GE.U32.AND.EX P0, PT, R16, UR5, PT, P0 ;  /* 0x0000000510007c0c */ /* 0x000fe4000bf06100 */
[----:B------:R-:W-:Y:S02]  /*0ef0*/  MOV R158, 0xffffffff ;  /* 0xffffffff009e7802 */ /* 0x000fe40000000f00 */
[----:B------:R-:W-:-:S09]  /*0f00*/  PRMT R0, RZ, 0x7610, R0 ;  /* 0x00007610ff007816 */ /* 0x000fd20000000000 */
[----:B------:R-:W-:Y:S05]  /*0f10*/  @P0 BRA `(.L_x_15) ;  /* 0x00000004002c0947 */ /* 0x000fea0003800000 */
[----:B------:R-:W2:Y:S01]  /*0f20*/  LDC.64 R20, c[0x0][0x8d0] ;  /* 0x00023400ff147b82 */ /* 0x000ea20000000a00 */
[----:B------:R-:W-:Y:S02]  /*0f30*/  MOV R4, R2 ;  /* 0x0000000200047202 */ /* 0x000fe40000000f00 */
[----:B------:R-:W-:-:S05]  /*0f40*/  MOV R5, R16 ;  /* 0x0000001000057202 */ /* 0x000fca0000000f00 */
[----:B------:R-:W3:Y:S08]  /*0f50*/  LDC R0, c[0x0][0x8d8] ;  /* 0x00023600ff007b82 */ /* 0x000ef00000000800 */
[----:B------:R-:W4:Y:S01]  /*0f60*/  LDC.64 R26, c[0x0][0x8c8] ;  /* 0x00023200ff1a7b82 */ /* 0x000f220000000a00 */
[----:B--2---:R-:W-:-:S04]  /*0f70*/  ISETP.NE.U32.AND P0, PT, R20, RZ, PT ;  /* 0x000000ff1400720c */ /* 0x004fc80003f05070 */
[----:B------:R-:W-:-:S13]  /*0f80*/  ISETP.NE.AND.EX P0, PT, R21, RZ, PT, P0 ;  /* 0x000000ff1500720c */ /* 0x000fda0003f05300 */
[----:B---34-:R-:W-:Y:S05]  /*0f90*/  @!P0 BRA `(.L_x_16) ;  /* 0x0000000000288947 */ /* 0x018fea0003800000 */
[----:B------:R-:W2:Y:S02]  /*0fa0*/  LDC R3, c[0x0][0x8dc] ;  /* 0x00023700ff037b82 */ /* 0x000ea40000000800 */
[----:B--2---:R-:W-:-:S04]  /*0fb0*/  IADD3 R3, P0, R2, R3, RZ ;  /* 0x0000000302037210 */ /* 0x004fc80007f1e0ff */
[----:B------:R-:W-:-:S05]  /*0fc0*/  IADD3.X R15, RZ, R16, RZ, P0, !PT ;  /* 0x00000010ff0f7210 */ /* 0x000fca00007fe4ff */
[----:B------:R-:W-:-:S04]  /*0fd0*/  IMAD.WIDE.U32 R4, R15, R20, RZ ;  /* 0x000000140f047225 */ /* 0x000fc800078e00ff */
[----:B------:R-:W-:-:S04]  /*0fe0*/  IMAD.WIDE.U32 R10, P0, R3, R21, R4 ;  /* 0x00000015030a7225 */ /* 0x000fc80007800004 */
[----:B------:R-:W-:Y:S01]  /*0ff0*/  IMAD.WIDE.U32 R4, R3, R20, RZ ;  /* 0x0000001403047225 */ /* 0x000fe200078e00ff */
[----:B------:R-:W-:Y:S02]  /*1000*/  IADD3.X R13, RZ, RZ, RZ, P0, !PT ;  /* 0x000000ffff0d7210 */ /* 0x000fe400007fe4ff */
[----:B------:R-:W-:Y:S02]  /*1010*/  MOV R12, R11 ;  /* 0x0000000b000c7202 */ /* 0x000fe40000000f00 */
[----:B------:R-:W-:-:S05]  /*1020*/  IADD3 RZ, P0, R5, R10, RZ ;  /* 0x0000000a05ff7210 */ /* 0x000fca0007f1e0ff */
[----:B------:R-:W-:-:S08]  /*1030*/  IMAD.WIDE.U32.X R4, R15, R21, R12, P0 ;  /* 0x000000150f047225 */ /* 0x000fd000000e040c */
.L_x_16:
[-CC-:B------:R-:W-:Y:S01]  /*1040*/  SHF.R.U64 R30, R4, R0.reuse, R5.reuse ;  /* 0x00000000041e7219 */ /* 0x180fe20000001205 */
[----:B------:R-:W2:Y:S01]  /*1050*/  LDC.64 R28, c[0x0][0x8e8] ;  /* 0x00023a00ff1c7b82 */ /* 0x000ea20000000a00 */
[----:B------:R-:W-:Y:S02]  /*1060*/  SHF.R.U32.HI R0, RZ, R0, R5 ;  /* 0x00000000ff007219 */ /* 0x000fe40000011605 */
[----:B------:R-:W-:Y:S02]  /*1070*/  IADD3 R7, P0, RZ, -R30, RZ ;  /* 0x8000001eff077210 */ /* 0x000fe40007f1e0ff */
[----:B------:R-:W-:Y:S02]  /*1080*/  MOV R31, 0x1 ;  /* 0x00000001001f7802 */ /* 0x000fe40000000f00 */
[----:B------:R-:W-:Y:S01]  /*1090*/  IADD3.X R3, RZ, ~R0, RZ, P0, !PT ;  /* 0x80000000ff037210 */ /* 0x000fe200007fe4ff */
[----:B------:R-:W3:Y:S04]  /*10a0*/  LDC R10, c[0x0][0x8c0] ;  /* 0x00023000ff0a7b82 */ /* 0x000ee80000000800 */
[----:B------:R-:W-:Y:S01]  /*10b0*/  IMAD R0, R3, R26, RZ ;  /* 0x0000001a03007224 */ /* 0x000fe200078e02ff */
[----:B------:R-:W-:-:S03]  /*10c0*/  MOV R3, R16 ;  /* 0x0000001000037202 */ /* 0x000fc60000000f00 */
[----:B------:R-:W4:Y:S01]  /*10d0*/  LDC R14, c[0x0][0x8b0] ;  /* 0x00022c00ff0e7b82 */ /* 0x000f220000000800 */
[----:B------:R-:W-:-:S04]  /*10e0*/  IMAD.WIDE.U32 R4, R7, R26, R2 ;  /* 0x0000001a07047225 */ /* 0x000fc800078e0002 */
[----:B------:R-:W-:-:S03]  /*10f0*/  IMAD R3, R7, R27, R0 ;  /* 0x0000001b07037224 */ /* 0x000fc600078e0200 */
[----:B------:R-:W5:Y:S01]  /*1100*/  LDC R20, c[0x0][0x900] ;  /* 0x00024000ff147b82 */ /* 0x000f620000000800 */
[----:B--2---:R-:W-:Y:S01]  /*1110*/  ISETP.NE.U32.AND P0, PT, R28, RZ, PT ;  /* 0x000000ff1c00720c */ /* 0x004fe20003f05070 */
[----:B------:R-:W-:Y:S01]  /*1120*/  IMAD R27, R9, R24, R6 ;  /* 0x00000018091b7224 */ /* 0x000fe200078e0206 */
[----:B------:R-:W-:Y:S02]  /*1130*/  IADD3 R3, R5, R3, RZ ;  /* 0x0000000305037210 */ /* 0x000fe40007ffe0ff */
[----:B------:R-:W-:Y:S02]  /*1140*/  ISETP.NE.AND.EX P0, PT, R29, RZ, PT, P0 ;  /* 0x000000ff1d00720c */ /* 0x000fe40003f05300 */
[----:B------:R-:W-:Y:S01]  /*1150*/  MOV R5, 0xffffffff ;  /* 0xffffffff00057802 */ /* 0x000fe20000000f00 */
[----:B------:R-:W2:Y:S01]  /*1160*/  LDC R23, c[0x0][0x8a8] ;  /* 0x00022a00ff177b82 */ /* 0x000ea20000000800 */
[-CC-:B---3--:R-:W-:Y:S02]  /*1170*/  SHF.R.U64 R12, R4, R10.reuse, R3.reuse ;  /* 0x0000000a040c7219 */ /* 0x188fe40000001203 */
[----:B------:R-:W-:-:S05]  /*1180*/  SHF.R.U32.HI R3, RZ, R10, R3 ;  /* 0x0000000aff037219 */ /* 0x000fca0000011603 */
[----:B------:R-:W3:Y:S01]  /*1190*/  LDC R15, c[0x0][0x8f0] ;  /* 0x00023c00ff0f7b82 */ /* 0x000ee20000000800 */
[-CC-:B----4-:R-:W-:Y:S02]  /*11a0*/  SHF.R.U64 R26, R12, R14.reuse, R3.reuse ;  /* 0x0000000e0c1a7219 */ /* 0x190fe40000001203 */
[----:B------:R-:W-:-:S05]  /*11b0*/  SHF.R.U32.HI R3, RZ, R14, R3 ;  /* 0x0000000eff037219 */ /* 0x000fca0000011603 */
[----:B------:R-:W4:Y:S01]  /*11c0*/  LDC R21, c[0x0][0x8e0] ;  /* 0x00023800ff157b82 */ /* 0x000f220000000800 */
[-CC-:B-----5:R-:W-:Y:S02]  /*11d0*/  SHF.R.U64 R14, R26, R20.reuse, R3.reuse ;  /* 0x000000141a0e7219 */ /* 0x1a0fe40000001203 */
[-C--:B------:R-:W-:Y:S02]  /*11e0*/  SHF.L.U32 R0, R5, R20.reuse, RZ ;  /* 0x0000001405007219 */ /* 0x080fe400000006ff */
[----:B------:R-:W-:Y:S01]  /*11f0*/  SHF.R.U32.HI R5, RZ, R20, R3 ;  /* 0x00000014ff057219 */ /* 0x000fe20000011603 */
[----:B------:R-:W-:Y:S01]  /*1200*/  IMAD.MOV.U32 R4, RZ, RZ, R14 ;  /* 0x000000ffff047224 */ /* 0x000fe200078e000e */
[----:B------:R-:W-:Y:S01]  /*1210*/  LOP3.LUT R3, RZ, R0, RZ, 0x33, !PT ;  /* 0x00000000ff037212 */ /* 0x000fe200078e33ff */
[----:B------:R-:W1:Y:S01]  /*1220*/  LDC R25, c[0x0][0x8b8] ;  /* 0x00022e00ff197b82 */ /* 0x000e620000000800 */
[----:B------:R-:W-:Y:S05]  /*1230*/  @!P0 BRA `(.L_x_17) ;  /* 0x0000000000288947 */ /* 0x000fea0003800000 */
[----:B------:R-:W5:Y:S02]  /*1240*/  LDC R9, c[0x0][0x8f4] ;  /* 0x00023d00ff097b82 */ /* 0x000f640000000800 */
[----:B-----5:R-:W-:-:S04]  /*1250*/  IADD3 R9, P0, R14, R9, RZ ;  /* 0x000000090e097210 */ /* 0x020fc80007f1e0ff */
        /* <DEDUP_REMOVED lines=8> */
.L_x_17:
[----:B---3--:R-:W-:Y:S02]  /*12e0*/  SHF.R.U64 R4, R4, R15, R5 ;  /* 0x0000000f04047219 */ /* 0x008fe40000001205 */
[----:B------:R-:W-:Y:S02]  /*12f0*/  SHF.L.U32 R0, R31, R20, RZ ;  /* 0x000000141f007219 */ /* 0x000fe400000006ff */
[----:B------:R-:W-:Y:S02]  /*1300*/  LOP3.LUT R3, R26, R3, RZ, 0xc0, !PT ;  /* 0x000000031a037212 */ /* 0x000fe400078ec0ff */
[----:B--2---:R-:W-:Y:S02]  /*1310*/  IADD3 R5, R23, -0x1, RZ ;  /* 0xffffffff17057810 */ /* 0x004fe40007ffe0ff */
[----:B------:R-:W-:Y:S01]  /*1320*/  IADD3 R6, -R4, RZ, RZ ;  /* 0x000000ff04067210 */ /* 0x000fe20007ffe1ff */
[----:B------:R-:W-:Y:S01]  /*1330*/  IMAD R3, R0, R4, R3 ;  /* 0x0000000400037224 */ /* 0x000fe200078e0203 */
[----:B------:R-:W-:-:S02]  /*1340*/  SEL R8, R8, R27, !P1 ;  /* 0x0000001b08087207 */ /* 0x000fc40004800000 */
[----:B------:R-:W-:Y:S01]  /*1350*/  LOP3.LUT R5, R12, R5, RZ, 0xc0, !PT ;  /* 0x000000050c057212 */ /* 0x000fe200078ec0ff */
[----:B----4-:R-:W-:Y:S01]  /*1360*/  IMAD R0, R6, R21, R14 ;  /* 0x0000001506007224 */ /* 0x010fe200078e020e */
[----:B------:R-:W-:Y:S01]  /*1370*/  R2UR UR47, R30 ;  /* 0x000000001e2f72ca */ /* 0x000fe200000e0000 */
[----:B-1----:R-:W-:Y:S02]  /*1380*/  IMAD R8, R3, R25, R8 ;  /* 0x0000001903087224 */ /* 0x002fe400078e0208 */
[----:B------:R-:W-:Y:S01]  /*1390*/  IMAD R23, R0, R23, R5 ;  /* 0x0000001700177224 */ /* 0x000fe200078e0205 */
[----:B------:R-:W-:-:S04]  /*13a0*/  MOV R0, 0x1 ;  /* 0x0000000100007802 */ /* 0x000fc80000000f00 */
[----:B------:R-:W-:Y:S02]  /*13b0*/  SEL R158, R23, R8, !P1 ;  /* 0x00000008179e7207 */ /* 0x000fe40004800000 */
[----:B------:R-:W-:-:S07]  /*13c0*/  SEL R23, R8, R23, !P1 ;  /* 0x0000001708177207 */ /* 0x000fce0004800000 */
.L_x_15:
[----:B------:R-:W-:-:S08]  /*13d0*/  NOP ;  /* 0x0000000000007918 */ /* 0x000fd00000000000 */
[----:B------:R-:W2:Y:S02]  /*13e0*/  USETMAXREG.TRY_ALLOC.CTAPOOL UP0, 0xe8 ;  /* 0x000000e8000079c8 */ /* 0x000ea40008000600 */
[----:B--2---:R-:W-:-:S13]  /*13f0*/  PLOP3.LUT P0, PT, PT, PT, UP0, 0x80, 0x0 ;  /* 0x000000000000781c */ /* 0x004fda0003f0f008 */
[----:B------:R-:W-:Y:S05]  /*1400*/  @!P0 BRA `(.L_x_15) ;  /* 0xfffffffc00f08947 */ /* 0x000fea000383ffff */
[----:B------:R-:W-:Y:S02]  /*1410*/  ULDC.64 UR4, c[0x0][0x590] ;  /* 0x0001640000047ab9 */ /* 0x000fe40000000a00 */
[----:B------:R-:W-:-:S04]  /*1420*/  ISETP.NE.U32.AND P0, PT, RZ, UR4, PT ;  /* 0x00000004ff007c0c */ /* 0x000fc8000bf05070 */
[----:B------:R-:W-:-:S13]  /*1430*/  ISETP.NE.AND.EX P0, PT, RZ, UR5, PT, P0 ;  /* 0x00000005ff007c0c */ /* 0x000fda000bf05300 */
[----:B------:R-:W-:Y:S05]  /*1440*/  @P0 BRA `(.L_x_18) ;  /* 0x00000000002c0947 */ /* 0x000fea0003800000 */
[----:B------:R-:W-:Y:S02]  /*1450*/  ULDC.64 UR4, c[0x0][0x588] ;  /* 0x0001620000047ab9 */ /* 0x000fe40000000a00 */
[----:B------:R-:W-:-:S04]  /*1460*/  ISETP.NE.U32.AND P0, PT, RZ, UR4, PT ;  /* 0x00000004ff007c0c */ /* 0x000fc8000bf05070 */
[----:B------:R-:W-:-:S13]  /*1470*/  ISETP.NE.AND.EX P0, PT, RZ, UR5, PT, P0 ;  /* 0x00000005ff007c0c */ /* 0x000fda000bf05300 */
[----:B------:R-:W-:Y:S05]  /*1480*/  @!P0 BRA `(.L_x_19) ;  /* 0x0000000000108947 */ /* 0x000fea0003800000 */
[----:B------:R-:W2:Y:S02]  /*1490*/  LDC.64 R4, c[0x0][0x588] ;  /* 0x00016200ff047b82 */ /* 0x000ea40000000a00 */
[----:B--2---:R2:W5:Y:S01]  /*14a0*/  LDG.E R157, desc[UR42][R4.64] ;  /* 0x0000002a049d7981 */ /* 0x004562000c1e1900 */
[----:B------:R-:W-:Y:S01]  /*14b0*/  MOV R154, 0x1 ;  /* 0x00000001009a7802 */ /* 0x000fe20000000f00 */
[----:B------:R-:W-:Y:S06]  /*14c0*/  BRA `(.L_x_18) ;  /* 0x00000000000c7947 */ /* 0x000fec0003800000 */
.L_x_19:
[----:B------:R-:W-:Y:S01]  /*14d0*/  ULDC UR4, c[0x0][0x580] ;  /* 0x0001600000047ab9 */ /* 0x000fe20000000800 */
[----:B------:R-:W-:Y:S02]  /*14e0*/  MOV R154, 0x1 ;  /* 0x00000001009a7802 */ /* 0x000fe40000000f00 */
[----:B------:R-:W-:-:S07]  /*14f0*/  MOV R157, UR4 ;  /* 0x00000004009d7c02 */ /* 0x000fce0008000f00 */
.L_x_18:
        /* <DEDUP_REMOVED lines=8> */
[----:B--2---:R-:W2:Y:S02]  /*1580*/  LDC.64 R4, c[0x0][0x5a8] ;  /* 0x00016a00ff047b82 */ /* 0x004ea40000000a00 */
[----:B--2---:R3:W5:Y:S01]  /*1590*/  LDG.E R156, desc[UR42][R4.64] ;  /* 0x0000002a049c7981 */ /* 0x004762000c1e1900 */
[----:B------:R-:W-:Y:S05]  /*15a0*/  BRA `(.L_x_20) ;  /* 0x0000000000087947 */ /* 0x000fea0003800000 */
.L_x_21:
[----:B------:R-:W-:Y:S02]  /*15b0*/  ULDC UR4, c[0x0][0x5a0] ;  /* 0x0001680000047ab9 */ /* 0x000fe40000000800 */
[----:B------:R-:W-:-:S07]  /*15c0*/  MOV R156, UR4 ;  /* 0x00000004009c7c02 */ /* 0x000fce0008000f00 */
.L_x_20:
[----:B------:R-:W-:Y:S01]  /*15d0*/  LOP3.LUT P1, RZ, R0, 0xff, RZ, 0xc0, !PT ;  /* 0x000000ff00ff7812 */ /* 0x000fe2000782c0ff */
[----:B------:R-:W-:Y:S01]  /*15e0*/  UMOV UR36, URZ ;  /* 0x0000003f00247c82 */ /* 0x000fe20008000000 */
[----:B------:R-:W-:-:S11]  /*15f0*/  PLOP3.LUT P0, PT, PT, PT, PT, 0x80, 0x0 ;  /* 0x000000000000781c */ /* 0x000fd60003f0f070 */
[----:B------:R-:W-:Y:S05]  /*1600*/  @!P1 BRA `(.L_x_22) ;  /* 0x0000010c00a09947 */ /* 0x000fea0003800000 */
[----:B------:R-:W-:Y:S01]  /*1610*/  ULDC UR4, c[0x0][0x28c] ;  /* 0x0000a30000047ab9 */ /* 0x000fe20000000800 */
[----:B------:R-:W-:Y:S01]  /*1620*/  LOP3.LUT P0, RZ, R18, 0x4, RZ, 0xc0, !PT ;  /* 0x0000000412ff7812 */ /* 0x000fe2000780c0ff */
[----:B------:R-:W-:Y:S01]  /*1630*/  UIADD3 UR4, UR4, 0x3f, URZ ;  /* 0x0000003f04047890 */ /* 0x000fe2000fffe03f */
[----:B------:R-:W-:Y:S01]  /*1640*/  MOV R155, 0x10 ;  /* 0x00000010009b7802 */ /* 0x000fe20000000f00 */
[----:B------:R-:W-:Y:S01]  /*1650*/  ULDC.64 UR54, c[0x0][0x198] ;  /* 0x0000660000367ab9 */ /* 0x000fe20000000a00 */
[----:B------:R-:W-:Y:S01]  /*1660*/  LOP3.LUT R160, R17, 0x1, RZ, 0xfc, !PT ;  /* 0x0000000111a07812 */ /* 0x000fe200078efcff */
[----:B------:R-:W-:Y:S01]  /*1670*/  USHF.R.S32.HI UR5, URZ, 0x1f, UR4 ;  /* 0x0000001f3f057899 */ /* 0x000fe20008011404 */
[----:B------:R-:W-:Y:S01]  /*1680*/  LOP3.LUT R159, R19, 0x1, RZ, 0xfc, !PT ;  /* 0x00000001139f7812 */ /* 0x000fe200078efcff */
[----:B------:R-:W-:Y:S01]  /*1690*/  UMOV UR39, URZ ;  /* 0x0000003f00277c82 */ /* 0x000fe20008000000 */
[----:B------:R-:W-:Y:S01]  /*16a0*/  SEL R155, R155, 0xfffffff0, !P0 ;  /* 0xfffffff09b9b7807 */ /* 0x000fe20004000000 */
[----:B------:R-:W-:Y:S01]  /*16b0*/  ULEA.HI UR5, UR5, UR4, URZ, 0x6 ;  /* 0x0000000405057291 */ /* 0x000fe2000f8f303f */
[----:B------:R-:W-:Y:S01]  /*16c0*/  UMOV UR48, URZ ;  /* 0x0000003f00307c82 */ /* 0x000fe20008000000 */
[----:B------:R-:W-:-:S02]  /*16d0*/  UMOV UR49, URZ ;  /* 0x0000003f00317c82 */ /* 0x000fc40008000000 */
[----:B------:R-:W-:Y:S01]  /*16e0*/  USHF.R.S32.HI UR50, URZ, 0x6, UR5 ;  /* 0x000000063f327899 */ /* 0x000fe20008011405 */
[----:B------:R-:W-:-:S11]  /*16f0*/  UMOV UR36, URZ ;  /* 0x0000003f00247c82 */ /* 0x000fd60008000000 */
.L_x_510:
[----:B------:R-:W-:Y:S01]  /*1700*/  LOP3.LUT R0, R18, 0x80, RZ, 0xc0, !PT ;  /* 0x0000008012007812 */ /* 0x000fe200078ec0ff */
[----:B------:R-:W4:Y:S01]  /*1710*/  S2UR UR51, SR_CgaCtaId ;  /* 0x00000000003379c3 */ /* 0x000f220000008800 */
[----:B------:R-:W-:Y:S02]  /*1720*/  UMOV UR52, 0x400 ;  /* 0x0000040000347882 */ /* 0x000fe40000000000 */
[----:B------:R-:W-:-:S06]  /*1730*/  SHF.R.U32.HI R0, RZ, 0x7, R0 ;  /* 0x00000007ff007819 */ /* 0x000fcc0000011600 */
[----:B-1----:R-:W1:Y:S01]  /*1740*/  SHFL.IDX PT, R0, R0, RZ, 0x1f ;  /* 0x00001fff00007589 */ /* 0x002e6200000e0000 */
[----:B----4-:R-:W-:Y:S01]  /*1750*/  ULEA UR52, UR51, UR52, 0x18 ;  /* 0x0000003433347291 */ /* 0x010fe2000f8ec03f */
[----:B-1----:R-:W-:-:S13]  /*1760*/  R2UR UR4, R0 ;  /* 0x00000000000472ca */ /* 0x002fda00000e0000 */
[----:B------:R-:W-:-:S04]  /*1770*/  ULEA.HI UR5, UR4, UR4, URZ, 0x1 ;  /* 0x0000000404057291 */ /* 0x000fc8000f8f083f */
[----:B------:R-:W-:-:S04]  /*1780*/  ULOP3.LUT UR5, UR5, 0x7fffe, URZ, 0xc0, !UPT ;  /* 0x0007fffe05057892 */ /* 0x000fc8000f8ec03f */
[----:B------:R-:W-:-:S03]  /*1790*/  UIADD3 UR5, UR4, -UR5, URZ ;  /* 0x8000000504057290 */ /* 0x000fc6000fffe03f */
[----:B------:R-:W-:Y:S01]  /*17a0*/  ULDC UR4, c[0x0][0x28c] ;  /* 0x0000a30000047ab9 */ /* 0x000fe20000000800 */
[----:B------:R-:W-:Y:S01]  /*17b0*/  ULEA UR5, UR5, UR52, 0xd ;  /* 0x0000003405057291 */ /* 0x000fe2000f8e683f */
[----:B------:R-:W-:-:S03]  /*17c0*/  ISETP.LT.AND P0, PT, RZ, UR4, PT ;  /* 0x00000004ff007c0c */ /* 0x000fc6000bf01270 */
[----:B------:R-:W-:-:S04]  /*17d0*/  UIADD3 UR5, UR5, 0x8400, URZ ;  /* 0x0000840005057890 */ /* 0x000fc8000fffe03f */
[----:B------:R-:W-:-:S04]  /*17e0*/  USHF.R.U32.HI UR5, URZ, 0x4, UR5 ;  /* 0x000000043f057899 */ /* 0x000fc80008011605 */
[----:B------:R-:W-:Y:S02]  /*17f0*/  ULOP3.LUT UR44, UR5, 0x3fff, URZ, 0xc0, !UPT ;  /* 0x00003fff052c7892 */ /* 0x000fe4000f8ec03f */
[----:B------:R-:W-:Y:S10]  /*1800*/  @P0 BRA `(.L_x_23) ;  /* 0x0000000000400947 */ /* 0x000ff40003800000 */
[----:B------:R-:W-:Y:S01]  /*1810*/  MOV R0, 0x0 ;  /* 0x0000000000007802 */ /* 0x000fe20000000f00 */
[----:B------:R-:W-:Y:S01]  /*1820*/  ULDC.64 UR4, c[0x4][0x70] ;  /* 0x01001c0000047ab9 */ /* 0x000fe20000000a00 */
[----:B------:R-:W-:Y:S01]  /*1830*/  ULDC.64 UR6, c[0x4][0x8] ;  /* 0x0100020000067ab9 */ /* 0x000fe20000000a00 */
[----:B--23--:R-:W-:Y:S01]  /*1840*/  IMAD.U32 R4, RZ, RZ, UR4 ;  /* 0x00000004ff047e24 */ /* 0x00cfe2000f8e00ff */
[----:B------:R1:W2:Y:S01]  /*1850*/  LDC.64 R14, c[0x4][R0] ;  /* 0x01000000000e7b82 */ /* 0x0002a20000000a00 */
[----:B------:R-:W-:Y:S01]  /*1860*/  MOV R5, UR5 ;  /* 0x0000000500057c02 */ /* 0x000fe20008000f00 */
[----:B------:R-:W-:Y:S01]  /*1870*/  ULDC.64 UR4, c[0x4][0x78] ;  /* 0x01001e0000047ab9 */ /* 0x000fe20000000a00 */
[----:B------:R-:W-:Y:S02]  /*1880*/  MOV R10, UR6 ;  /* 0x00000006000a7c02 */ /* 0x000fe40008000f00 */
[----:B------:R-:W-:Y:S02]  /*1890*/  MOV R6, UR4 ;  /* 0x0000000400067c02 */ /* 0x000fe40008000f00 */
[----:B------:R-:W-:-:S02]  /*18a0*/  MOV R7, UR5 ;  /* 0x0000000500077c02 */ /* 0x000fc40008000f00 */
[----:B------:R-:W-:Y:S02]  /*18b0*/  MOV R11, UR7 ;  /* 0x00000007000b7c02 */ /* 0x000fe40008000f00 */
[----:B------:R-:W-:Y:S02]  /*18c0*/  MOV R8, 0x1e1 ;  /* 0x000001e100087802 */ /* 0x000fe40000000f00 */
[----:B------:R-:W-:Y:S02]  /*18d0*/  MOV R12, 0x1 ;  /* 0x00000001000c7802 */ /* 0x000fe40000000f00 */
[----:B-1----:R-:W-:-:S07]  /*18e0*/  MOV R13, RZ ;  /* 0x000000ff000d7202 */ /* 0x002fce0000000f00 */
[----:B------:R-:W-:-:S07]  /*18f0*/  LEPC R20, `(.L_x_23) ;  /* 0x000000001014794e */ /* 0x000fce0000000000 */
[----:B--2--5:R-:W-:Y:S05]  /*1900*/  CALL.ABS.NOINC R14 ;  /* 0x000000000e007343 */ /* 0x024fea0003c00000 */
.L_x_23:
[----:B------:R-:W-:-:S13]  /*1910*/  ISETP.NE.AND P0, PT, R160, 0x3, PT ;  /* 0x00000003a000780c */ /* 0x000fda0003f05270 */
[----:B------:R-:W-:Y:S05]  /*1920*/  @!P0 BRA `(.L_x_24) ;  /* 0x0000000000048947 */ /* 0x000fea0003800000 */
[----:B------:R-:W-:Y:S01]  /*1930*/  BPT.TRAP 0x1 ;  /* 0x000000040000795c */ /* 0x000fe20000300000 */
.L_x_24:
[----:B------:R-:W-:Y:S02]  /*1940*/  MOV R3, UR49 ;  /* 0x0000003100037c02 */ /* 0x000fe40008000f00 */
[----:B------:R-:W-:Y:S02]  /*1950*/  MOV R0, UR48 ;  /* 0x0000003000007c02 */ /* 0x000fe40008000f00 */
[----:B------:R-:W-:Y:S02]  /*1960*/  LEA R3, R3, UR52, 0x3 ;  /* 0x0000003403037c11 */ /* 0x000fe4000f8e18ff */
[----:B------:R-:W-:-:S04]  /*1970*/  SHF.L.U32 R0, R0, 0x1f, RZ ;  /* 0x0000001f00007819 */ /* 0x000fc800000006ff */
[----:B------:R1:W4:Y:S01]  /*1980*/  SYNCS.PHASECHK.TRANS64.TRYWAIT P1, [R3+URZ], R0 ;  /* 0x00000000030075a7 */ /* 0x000322000802017f */
[----:B------:R-:W-:Y:S05]  /*1990*/  @!P0 BRA `(.L_x_25) ;  /* 0x0000000000048947 */ /* 0x000fea0003800000 */
[----:B------:R-:W-:Y:S01]  /*19a0*/  BPT.TRAP 0x1 ;  /* 0x000000040000795c */ /* 0x000fe20000300000 */
.L_x_25:
[----:B----4-:R-:W-:Y:S05]  /*19b0*/  @P1 BRA `(.L_x_26) ;  /* 0x0000000000081947 */ /* 0x010fea0003800000 */
[----:B------:R-:W4:Y:S02]  /*19c0*/  SYNCS.PHASECHK.TRANS64.TRYWAIT P1, [R3+URZ], R0 ;  /* 0x00000000030075a7 */ /* 0x000f24000802017f */
[----:B----4-:R-:W-:Y:S05]  /*19d0*/  @!P1 BRA `(.L_x_27) ;  /* 0x0000013800bc9947 */ /* 0x010fea0003800000 */
.L_x_26:
[----:B------:R-:W-:-:S04]  /*19e0*/  UISETP.LT.AND UP0, UPT, UR50, 0x1, UPT ;  /* 0x000000013200788c */ /* 0x000fc8000bf01270 */
[----:B------:R-:W-:-:S06]  /*19f0*/  USEL UR4, UR50, 0x1, UP0 ;  /* 0x0000000132047887 */ /* 0x000fcc0008000000 */
[----:B-1--4-:R-:W-:Y:S01]  /*1a00*/  MOV R0, UR4 ;  /* 0x0000000400007c02 */ /* 0x012fe20008000f00 */
[----:B------:R-:W-:Y:S05]  /*1a10*/  WARPSYNC.ALL ;  /* 0x0000000000007948 */ /* 0x000fea0003800000 */
[----:B------:R-:W-:-:S04]  /*1a20*/  IADD3 R0, -R0, UR50, RZ ;  /* 0x0000003200007c10 */ /* 0x000fc8000fffe1ff */
[----:B------:R-:W-:Y:S01]  /*1a30*/  ISETP.GE.AND P1, PT, R0, 0x1, PT ;  /* 0x000000010000780c */ /* 0x000fe20003f26270 */
[----:B------:R-:W-:Y:S01]  /*1a40*/  UIADD3 UR4, UR52, 0x28400, URZ ;  /* 0x0002840034047890 */ /* 0x000fe2000fffe03f */
[----:B------:R-:W-:Y:S01]  /*1a50*/  WARPGROUP.ARRIVE ;  /* 0x00000000000079c5 */ /* 0x000fe20000000000 */
[----:B------:R-:W-:Y:S01]  /*1a60*/  UMOV UR9, 0x40000040 ;  /* 0x4000004000097882 */ /* 0x000fe20000000000 */
[----:B------:R-:W-:Y:S01]  /*1a70*/  UMOV UR11, 0x40000040 ;  /* 0x40000040000b7882 */ /* 0x000fe20000000000 */
[----:B------:R-:W-:-:S04]  /*1a80*/  USHF.R.U32.HI UR4, URZ, 0x4, UR4 ;  /* 0x000000043f047899 */ /* 0x000fc80008011604 */
[----:B------:R-:W-:Y:S02]  /*1a90*/  ULOP3.LUT UR5, UR4, 0x3fff, URZ, 0xc0, !UPT ;  /* 0x00003fff04057892 */ /* 0x000fe4000f8ec03f */
[----:B------:R-:W-:Y:S02]  /*1aa0*/  ULOP3.LUT UR4, UR44, 0x10000, URZ, 0xfc, !UPT ;  /* 0x000100002c047892 */ /* 0x000fe4000f8efc3f */
[----:B------:R-:W-:Y:S02]  /*1ab0*/  ULOP3.LUT UR5, UR5, 0x10000, URZ, 0xfc, !UPT ;  /* 0x0001000005057892 */ /* 0x000fe4000f8efc3f */
[----:B------:R-:W-:Y:S02]  /*1ac0*/  ULEA UR6, UR49, UR4, 0xb ;  /* 0x0000000431067291 */ /* 0x000fe4000f8e583f */
[----:B------:R-:W-:-:S05]  /*1ad0*/  ULEA UR7, UR49, UR5, 0xa ;  /* 0x0000000531077291 */ /* 0x000fca000f8e503f */
[----:B------:R-:W-:Y:S02]  /*1ae0*/  UMOV UR8, UR6 ;  /* 0x0000000600087c82 */ /* 0x000fe40008000000 */
[----:B------:R-:W-:Y:S02]  /*1af0*/  UMOV UR10, UR7 ;  /* 0x00000007000a7c82 */ /* 0x000fe40008000000 */
[----:B------:R-:W-:Y:S01]  /*1b00*/  HGMMA.64x128x16.F32 R88, gdesc[UR8], RZ, !UPT, gsb0 ;  /* 0x01e00000085879f0 */ /* 0x000fe2000c0008ff */
[----:B------:R-:W-:Y:S01]  /*1b10*/  UIADD3 UR8, UR6, 0x400, URZ ;  /* 0x0000040006087890 */ /* 0x000fe2000fffe03f */
[----:B------:R-:W-:Y:S01]  /*1b20*/  UMOV UR9, 0x40000040 ;  /* 0x4000004000097882 */ /* 0x000fe20000000000 */
[----:B------:R-:W-:Y:S02]  /*1b30*/  WARPGROUP.DEPBAR.LE gsb0, 0x0 ;  /* 0x00008000000079c5 */ /* 0x000fe40000010000 */
[----:B------:R-:W-:-:S07]  /*1b40*/  WARPGROUP.ARRIVE ;  /* 0x00000000000079c5 */ /* 0x000fce0000000000 */
[----:B------:R-:W-:Y:S01]  /*1b50*/  HGMMA.64x128x16.F32 R24, gdesc[UR8], RZ, !UPT, gsb0 ;  /* 0x01e00000081879f0 */ /* 0x000fe2000c0008ff */
[----:B------:R-:W-:Y:S02]  /*1b60*/  UIADD3 UR8, UR6, 0x2, URZ ;  /* 0x0000000206087890 */ /* 0x000fe4000fffe03f */
[----:B------:R-:W-:Y:S01]  /*1b70*/  UIADD3 UR10, UR7, 0x2, URZ ;  /* 0x00000002070a7890 */ /* 0x000fe2000fffe03f */
[----:B------:R-:W-:Y:S01]  /*1b80*/  UMOV UR9, 0x40000040 ;  /* 0x4000004000097882 */ /* 0x000fe20000000000 */
[----:B------:R-:W-:Y:S01]  /*1b90*/  UMOV UR11, 0x40000040 ;  /* 0x40000040000b7882 */ /* 0x000fe20000000000 */
[----:B------:R-:W-:Y:S02]  /*1ba0*/  WARPGROUP.DEPBAR.LE gsb0, 0x0 ;  /* 0x00008000000079c5 */ /* 0x000fe40000010000 */
[----:B------:R-:W-:-:S06]  /*1bb0*/  WARPGROUP.ARRIVE ;  /* 0x00000000000079c5 */ /* 0x000fcc0000000000 */
[----:B------:R-:W-:Y:S01]  /*1bc0*/  HGMMA.64x128x16.F32 R88, gdesc[UR8], R88, gsb0 ;  /* 0x01e00000085879f0 */ /* 0x000fe20008000858 */
[----:B------:R-:W-:Y:S01]  /*1bd0*/  UIADD3 UR8, UR6, 0x402, URZ ;  /* 0x0000040206087890 */ /* 0x000fe2000fffe03f */
[----:B------:R-:W-:Y:S01]  /*1be0*/  UMOV UR9, 0x40000040 ;  /* 0x4000004000097882 */ /* 0x000fe20000000000 */
[----:B------:R-:W-:Y:S02]  /*1bf0*/  WARPGROUP.DEPBAR.LE gsb0, 0x0 ;  /* 0x00008000000079c5 */ /* 0x000fe40000010000 */
[----:B------:R-:W-:-:S07]  /*1c00*/  WARPGROUP.ARRIVE ;  /* 0x00000000000079c5 */ /* 0x000fce0000000000 */
[----:B------:R-:W-:Y:S01]  /*1c10*/  HGMMA.64x128x16.F32 R24, gdesc[UR8], R24, gsb0 ;  /* 0x01e00000081879f0 */ /* 0x000fe20008000818 */
        /* <DEDUP_REMOVED lines=23> */
[----:B------:R-:W-:Y:S03]  /*1d90*/  HGMMA.64x128x16.F32 R24, gdesc[UR8], R24, gsb0 ;  /* 0x01e00000081879f0 */ /* 0x000fe60008000818 */
[----:B------:R-:W-:Y:S02]  /*1da0*/  WARPGROUP.DEPBAR.LE gsb0, 0x0 ;  /* 0x00008000000079c5 */ /* 0x000fe40000010000 */
[----:B------:R-:W-:Y:S05]  /*1db0*/  @!P1 BRA `(.L_x_28) ;  /* 0x0000000400609947 */ /* 0x000fea0003800000 */
[----:B------:R-:W-:Y:S02]  /*1dc0*/  UIADD3 UR6, UR49, 0x1, URZ ;  /* 0x0000000131067890 */ /* 0x000fe4000fffe03f */
[----:B------:R-:W-:Y:S02]  /*1dd0*/  IMAD.U32 R3, RZ, RZ, UR49 ;  /* 0x00000031ff037e24 */ /* 0x000fe4000f8e00ff */
[----:B------:R-:W-:-:S04]  /*1de0*/  UISETP.NE.AND UP0, UPT, UR6, 0x4, UPT ;  /* 0x000000040600788c */ /* 0x000fc8000bf05270 */
[----:B------:R-:W-:Y:S02]  /*1df0*/  USEL UR7, URZ, 0x1, UP0 ;  /* 0x000000013f077887 */ /* 0x000fe40008000000 */
[----:B------:R-:W-:Y:S02]  /*1e00*/  USEL UR6, UR6, URZ, UP0 ;  /* 0x0000003f06067287 */ /* 0x000fe40008000000 */
[----:B------:R-:W-:-:S06]  /*1e10*/  ULOP3.LUT UR7, UR48, UR7, URZ, 0x3c, !UPT ;  /* 0x0000000730077292 */ /* 0x000fcc000f8e3c3f */
[----:B------:R-:W-:-:S07]  /*1e20*/  MOV R6, UR7 ;  /* 0x0000000700067c02 */ /* 0x000fce0008000f00 */
.L_x_35:
[----:B------:R-:W-:Y:S05]  /*1e30*/  @!P0 BRA `(.L_x_29) ;  /* 0x0000000000048947 */ /* 0x000fea0003800000 */
[----:B------:R-:W-:Y:S01]  /*1e40*/  BPT.TRAP 0x1 ;  /* 0x000000040000795c */ /* 0x000fe20000300000 */
.L_x_29:
[----:B------:R-:W-:Y:S01]  /*1e50*/  ULEA UR7, UR6, UR52, 0x3 ;  /* 0x0000003406077291 */ /* 0x000fe2000f8e183f */
[----:B--23--:R-:W-:-:S08]  /*1e60*/  SHF.L.U32 R4, R6, 0x1f, RZ ;  /* 0x0000001f06047819 */ /* 0x00cfd000000006ff */
[----:B------:R1:W2:Y:S01]  /*1e70*/  SYNCS.PHASECHK.TRANS64.TRYWAIT P1, [UR7], R4 ;  /* 0x00000004ff0075a7 */ /* 0x0002a20008020147 */
[----:B------:R-:W-:Y:S05]  /*1e80*/  @!P0 BRA `(.L_x_30) ;  /* 0x0000000000048947 */ /* 0x000fea0003800000 */
[----:B------:R-:W-:Y:S01]  /*1e90*/  BPT.TRAP 0x1 ;  /* 0x000000040000795c */ /* 0x000fe20000300000 */
.L_x_30:
[----:B--2---:R-:W-:Y:S05]  /*1ea0*/  @P1 BRA `(.L_x_31) ;  /* 0x0000000000081947 */ /* 0x004fea0003800000 */
[----:B------:R-:W2:Y:S02]  /*1eb0*/  SYNCS.PHASECHK.TRANS64.TRYWAIT P1, [UR7], R4 ;  /* 0x00000004ff0075a7 */ /* 0x000ea40008020147 */
[----:B--2---:R-:W-:Y:S05]  /*1ec0*/  @!P1 BRA `(.L_x_32) ;  /* 0x0000013400949947 */ /* 0x004fea0003800000 */
.L_x_31:
[----:B------:R-:W-:Y:S01]  /*1ed0*/  ULEA UR7, UR6, UR4, 0xb ;  /* 0x0000000406077291 */ /* 0x000fe2000f8e583f */
[----:B------:R-:W-:Y:S01]  /*1ee0*/  WARPGROUP.ARRIVE ;  /* 0x00000000000079c5 */ /* 0x000fe20000000000 */
[----:B------:R-:W-:Y:S01]  /*1ef0*/  ULEA UR12, UR6, UR5, 0xa ;  /* 0x00000005060c7291 */ /* 0x000fe2000f8e503f */
[----:B------:R-:W-:Y:S01]  /*1f00*/  UMOV UR9, 0x40000040 ;  /* 0x4000004000097882 */ /* 0x000fe20000000000 */
[----:B------:R-:W-:-:S03]  /*1f10*/  UMOV UR11, 0x40000040 ;  /* 0x40000040000b7882 */ /* 0x000fc60000000000 */
[----:B------:R-:W-:Y:S02]  /*1f20*/  UMOV UR8, UR7 ;  /* 0x0000000700087c82 */ /* 0x000fe40008000000 */
[----:B------:R-:W-:Y:S02]  /*1f30*/  UMOV UR10, UR12 ;  /* 0x0000000c000a7c82 */ /* 0x000fe40008000000 */
        /* <DEDUP_REMOVED lines=44> */
[----:B------:R-:W-:Y:S01]  /*2200*/  BPT.TRAP 0x1 ;  /* 0x000000040000795c */ /* 0x000fe20000300000 */
.L_x_33:
[----:B------:R-:W-:-:S13]  /*2210*/  ISETP.NE.AND P1, PT, R152, RZ, PT ;  /* 0x000000ff9800720c */ /* 0x000fda0003f25270 */
[----:B-12---:R-:W-:-:S04]  /*2220*/  @P1 LEA R4, R3, UR52, 0x3 ;  /* 0x0000003403041c11 */ /* 0x006fc8000f8e18ff */
[----:B------:R-:W-:-:S04]  /*2230*/  @P1 IADD3 R4, R4, 0x20, RZ ;  /* 0x0000002004041810 */ /* 0x000fc80007ffe0ff */
[----:B------:R-:W-:-:S04]  /*2240*/  @P1 PRMT R4, R153, 0x654, R4 ;  /* 0x0000065499041816 */ /* 0x000fc80000000004 */
[----:B------:R1:W-:Y:S01]  /*2250*/  @P1 SYNCS.ARRIVE.TRANS64.RED.A1T0 RZ, [R4+URZ], RZ ;  /* 0x000000ff04ff19a7 */ /* 0x0003e2000810043f */
[----:B------:R-:W-:-:S13]  /*2260*/  ISETP.GT.U32.AND P1, PT, R17, 0x1, PT ;  /* 0x000000011100780c */ /* 0x000fda0003f24070 */
[----:B-1----:R-:W-:Y:S05]  /*2270*/  @P1 BRA `(.L_x_34) ;  /* 0x0000000000041947 */ /* 0x002fea0003800000 */
[----:B------:R-:W-:Y:S01]  /*2280*/  BPT.TRAP 0x1 ;  /* 0x000000040000795c */ /* 0x000fe20000300000 */
.L_x_34:
[----:B------:R-:W-:Y:S01]  /*2290*/  UIADD3 UR6, UR6, 0x1, URZ ;  /* 0x0000000106067890 */ /* 0x000fe2000fffe03f */
[C---:B------:R-:W-:Y:S02]  /*22a0*/  ISETP.GT.AND P2, PT, R0.reuse, 0x1, PT ;  /* 0x000000010000780c */ /* 0x040fe40003f44270 */
[----:B------:R-:W-:Y:S01]  /*22b0*/  IADD3 R3, R3, 0x1, RZ ;  /* 0x0000000103037810 */ /* 0x000fe20007ffe0ff */
[----:B------:R-:W-:Y:S01]  /*22c0*/  UISETP.NE.AND UP0, UPT, UR6, 0x4, UPT ;  /* 0x000000040600788c */ /* 0x000fe2000bf05270 */
[----:B------:R-:W-:Y:S02]  /*22d0*/  IADD3 R0, R0, -0x1, RZ ;  /* 0xffffffff00007810 */ /* 0x000fe40007ffe0ff */
[C---:B------:R-:W-:Y:S01]  /*22e0*/  ISETP.NE.AND P1, PT, R3.reuse, 0x4, PT ;  /* 0x000000040300780c */ /* 0x040fe20003f25270 */
[----:B------:R-:W-:Y:S02]  /*22f0*/  USEL UR7, URZ, 0x1, UP0 ;  /* 0x000000013f077887 */ /* 0x000fe40008000000 */
[----:B------:R-:W-:Y:S01]  /*2300*/  USEL UR6, UR6, URZ, UP0 ;  /* 0x0000003f06067287 */ /* 0x000fe20008000000 */
[----:B------:R-:W-:-:S03]  /*2310*/  SEL R3, R3, RZ, P1 ;  /* 0x000000ff03037207 */ /* 0x000fc60000800000 */
[----:B------:R-:W-:Y:S01]  /*2320*/  LOP3.LUT R6, R6, UR7, RZ, 0x3c, !PT ;  /* 0x0000000706067c12 */ /* 0x000fe2000f8e3cff */
[----:B------:R-:W-:Y:S07]  /*2330*/  @P2 BRA `(.L_x_35) ;  /* 0xfffffff800bc2947 */ /* 0x000fee000383ffff */
.L_x_28:
[----:B------:R-:W1:Y:S02]  /*2340*/  LDC R0, c[0x0][0x28c] ;  /* 0x0000a300ff007b82 */ /* 0x000e640000000800 */
[----:B-1----:R-:W-:-:S13]  /*2350*/  ISETP.GE.AND P1, PT, R0, 0x1, PT ;  /* 0x000000010000780c */ /* 0x002fda0003f26270 */
[----:B------:R-:W-:Y:S05]  /*2360*/  @!P1 BRA `(.L_x_36) ;  /* 0x0000000000449947 */ /* 0x000fea0003800000 */
[----:B------:R-:W-:Y:S05]  /*2370*/  @!P0 BRA `(.L_x_37) ;  /* 0x0000000000048947 */ /* 0x000fea0003800000 */
[----:B------:R-:W-:Y:S01]  /*2380*/  BPT.TRAP 0x1 ;  /* 0x000000040000795c */ /* 0x000fe20000300000 */
.L_x_37:
[----:B------:R-:W-:Y:S01]  /*2390*/  ISETP.NE.AND P0, PT, R152, RZ, PT ;  /* 0x000000ff9800720c */ /* 0x000fe20003f05270 */
[----:B------:R-:W-:Y:S01]  /*23a0*/  UISETP.LT.AND UP1, UPT, UR50, 0x1, UPT ;  /* 0x000000013200788c */ /* 0x000fe2000bf21270 */
[----:B------:R-:W-:-:S11]  /*23b0*/  MOV R3, UR52 ;  /* 0x0000003400037c02 */ /* 0x000fd60008000f00 */
[----:B------:R-:W-:-:S05]  /*23c0*/  VOTEU.ANY UP0, P0 ;  /* 0x00000000003f7886 */ /* 0x000fca0000000100 */
[----:B------:R-:W-:-:S04]  /*23d0*/  @UP0 USEL UR4, UR50, 0x1, UP1 ;  /* 0x0000000132040887 */ /* 0x000fc80008800000 */
[----:B------:R-:W-:-:S06]  /*23e0*/  @UP0 UIADD3 UR4, UR49, UR50, -UR4 ;  /* 0x0000003231040290 */ /* 0x000fcc000fffe804 */
[----:B------:R-:W-:-:S04]  /*23f0*/  MOV R0, UR4 ;  /* 0x0000000400007c02 */ /* 0x000fc80008000f00 */
[----:B------:R-:W-:-:S04]  /*2400*/  @P0 SHF.L.U32 R0, R0, 0x3, RZ ;  /* 0x0000000300000819 */ /* 0x000fc800000006ff */
[----:B------:R-:W-:-:S04]  /*2410*/  @P0 LOP3.LUT R0, R0, 0x18, RZ, 0xc0, !PT ;  /* 0x0000001800000812 */ /* 0x000fc800078ec0ff */
[----:B------:R-:W-:-:S04]  /*2420*/  @P0 IADD3 R0, R3, 0x20, R0 ;  /* 0x0000002003000810 */ /* 0x000fc80007ffe000 */
[----:B------:R-:W-:-:S04]  /*2430*/  @P0 PRMT R0, R153, 0x654, R0 ;  /* 0x0000065499000816 */ /* 0x000fc80000000000 */
[----:B------:R1:W-:Y:S01]  /*2440*/  @P0 SYNCS.ARRIVE.TRANS64.RED.A1T0 RZ, [R0+URZ], RZ ;  /* 0x000000ff00ff09a7 */ /* 0x0003e2000810043f */
[----:B------:R-:W-:-:S13]  /*2450*/  ISETP.GT.U32.AND P0, PT, R17, 0x1, PT ;  /* 0x000000011100780c */ /* 0x000fda0003f04070 */
[----:B-1----:R-:W-:Y:S05]  /*2460*/  @P0 BRA `(.L_x_36) ;  /* 0x0000000000040947 */ /* 0x002fea0003800000 */
[----:B------:R-:W-:Y:S01]  /*2470*/  BPT.TRAP 0x1 ;  /* 0x000000040000795c */ /* 0x000fe20000300000 */
.L_x_36:
[----:B------:R-:W-:Y:S01]  /*2480*/  UIADD3 UR4, UR52, 0x200, URZ ;  /* 0x0000020034047890 */ /* 0x000fe2000fffe03f */
[----:B------:R-:W-:Y:S02]  /*2490*/  R2UR UR46, R23 ;  /* 0x00000000172e72ca */ /* 0x000fe400000e0000 */
[----:B------:R-:W-:Y:S01]  /*24a0*/  R2UR UR45, R158 ;  /* 0x000000009e2d72ca */ /* 0x000fe200000e0000 */
[----:B------:R-:W-:-:S06]  /*24b0*/  ULOP3.LUT UP0, URZ, UR4, 0x1bf, URZ, 0xc0, !UPT ;  /* 0x000001bf043f7892 */ /* 0x000fcc000f80c03f */
[----:B------:R-:W-:-:S04]  /*24c0*/  PLOP3.LUT P0, PT, PT, PT, UP0, 0x80, 0x0 ;  /* 0x000000000000781c */ /* 0x000fc80003f0f008 */
[----:B------:R-:W-:Y:S02]  /*24d0*/  USHF.L.U32 UR46, UR46, 0x8, URZ ;  /* 0x000000082e2e7899 */ /* 0x000fe4000800063f */
[----:B------:R-:W-:-:S07]  /*24e0*/  USHF.L.U32 UR45, UR45, 0x7, URZ ;  /* 0x000000072d2d7899 */ /* 0x000fce000800063f */
[----:B------:R-:W-:Y:S05]  /*24f0*/  @!P0 BRA `(.L_x_38) ;  /* 0x00000000007c8947 */ /* 0x000fea0003800000 */
[----:B------:R-:W-:Y:S01]  /*2500*/  MOV R23, 0x0 ;  /* 0x0000000000177802 */ /* 0x000fe20000000f00 */
[----:B------:R-:W-:Y:S01]  /*2510*/  ULDC.64 UR4, c[0x4][0x80] ;  /* 0x0100200000047ab9 */ /* 0x000fe20000000a00 */
[----:B------:R-:W-:Y:S01]  /*2520*/  ULDC.64 UR6, c[0x4][0x10] ;  /* 0x0100040000067ab9 */ /* 0x000fe20000000a00 */
[----:B--23--:R-:W-:Y:S01]  /*2530*/  MOV R4, UR4 ;  /* 0x0000000400047c02 */ /* 0x00cfe20008000f00 */
[----:B------:R1:W2:Y:S01]  /*2540*/  LDC.64 R14, c[0x4][R23] ;  /* 0x01000000170e7b82 */ /* 0x0002a20000000a00 */
[----:B------:R-:W-:Y:S01]  /*2550*/  MOV R5, UR5 ;  /* 0x0000000500057c02 */ /* 0x000fe20008000f00 */
[----:B------:R-:W-:Y:S01]  /*2560*/  ULDC.64 UR4, c[0x4][0x88] ;  /* 0x0100220000047ab9 */ /* 0x000fe20000000a00 */
[----:B------:R-:W-:Y:S01]  /*2570*/  IMAD.U32 R10, RZ, RZ, UR6 ;  /* 0x00000006ff0a7e24 */ /* 0x000fe2000f8e00ff */
        /* <DEDUP_REMOVED lines=8> */
.L_x_39:
[----:B------:R1:W2:Y:S01]  /*2600*/  LDC.64 R14, c[0x4][R23] ;  /* 0x01000000170e7b82 */ /* 0x0002a20000000a00 */
[----:B------:R-:W-:Y:S01]  /*2610*/  ULDC.64 UR4, c[0x4][0x80] ;  /* 0x0100200000047ab9 */ /* 0x000fe20000000a00 */
[----:B------:R-:W-:Y:S01]  /*2620*/  ULDC.64 UR6, c[0x4][0x10] ;  /* 0x0100040000067ab9 */ /* 0x000fe20000000a00 */
[----:B------:R-:W-:Y:S01]  /*2630*/  MOV R4, UR4 ;  /* 0x0000000400047c02 */ /* 0x000fe20008000f00 */
[----:B------:R-:W-:Y:S01]  /*2640*/  IMAD.MOV.U32 R12, RZ, RZ, 0x1 ;  /* 0x00000001ff0c7424 */ /* 0x000fe200078e00ff */
[----:B------:R-:W-:Y:S01]  /*2650*/  MOV R5, UR5 ;  /* 0x0000000500057c02 */ /* 0x000fe20008000f00 */
[----:B------:R-:W-:Y:S01]  /*2660*/  ULDC.64 UR4, c[0x4][0x88] ;  /* 0x0100220000047ab9 */ /* 0x000fe20000000a00 */
[----:B------:R-:W-:Y:S02]  /*2670*/  MOV R10, UR6 ;  /* 0x00000006000a7c02 */ /* 0x000fe40008000f00 */
[----:B------:R-:W-:Y:S02]  /*2680*/  MOV R6, UR4 ;  /* 0x0000000400067c02 */ /* 0x000fe40008000f00 */
[----:B------:R-:W-:-:S02]  /*2690*/  MOV R7, UR5 ;  /* 0x0000000500077c02 */ /* 0x000fc40008000f00 */
[----:B------:R-:W-:Y:S02]  /*26a0*/  MOV R11, UR7 ;  /* 0x00000007000b7c02 */ /* 0x000fe40008000f00 */
[----:B------:R-:W-:Y:S02]  /*26b0*/  MOV R8, 0x70 ;  /* 0x0000007000087802 */ /* 0x000fe40000000f00 */
[----:B-1----:R-:W-:-:S07]  /*26c0*/  MOV R13, RZ ;  /* 0x000000ff000d7202 */ /* 0x002fce0000000f00 */
[----:B------:R-:W-:-:S07]  /*26d0*/  LEPC R20, `(.L_x_38) ;  /* 0x000000001014794e */ /* 0x000fce0000000000 */
[----:B--2---:R-:W-:Y:S05]  /*26e0*/  CALL.ABS.NOINC R14 ;  /* 0x000000000e007343 */ /* 0x004fea0003c00000 */
.L_x_38:
[----:B------:R-:W1:Y:S02]  /*26f0*/  LDC.64 R8, c[0x0][0x590] ;  /* 0x00016400ff087b82 */ /* 0x000e640000000a00 */
[----:B-1----:R-:W-:-:S04]  /*2700*/  ISETP.NE.U32.AND P2, PT, R8, RZ, PT ;  /* 0x000000ff0800720c */ /* 0x002fc80003f45070 */
[----:B------:R-:W-:-:S13]  /*2710*/  ISETP.NE.AND.EX P2, PT, R9, RZ, PT, P2 ;  /* 0x000000ff0900720c */ /* 0x000fda0003f45320 */
[----:B------:R-:W-:Y:S05]  /*2720*/  @!P2 BRA `(.L_x_40) ;  /* 0x000000000034a947 */ /* 0x000fea0003800000 */
[----:B------:R-:W-:Y:S02]  /*2730*/  ULDC.64 UR4, c[0x0][0x588] ;  /* 0x0001620000047ab9 */ /* 0x000fe40000000a00 */
[----:B------:R-:W-:-:S04]  /*2740*/  ISETP.NE.U32.AND P0, PT, RZ, UR4, PT ;  /* 0x00000004ff007c0c */ /* 0x000fc8000bf05070 */
[----:B------:R-:W-:-:S13]  /*2750*/  ISETP.NE.AND.EX P0, PT, RZ, UR5, PT, P0 ;  /* 0x00000005ff007c0c */ /* 0x000fda000bf05300 */
[----:B------:R-:W-:Y:S05]  /*2760*/  @!P0 BRA `(.L_x_41) ;  /* 0x0000000000188947 */ /* 0x000fea0003800000 */
[----:B--23--:R-:W1:Y:S01]  /*2770*/  LDC.64 R4, c[0x0][0x588] ;  /* 0x00016200ff047b82 */ /* 0x00ce620000000a00 */
[----:B------:R-:W-:-:S04]  /*2780*/  IMAD R3, R8, UR47, RZ ;  /* 0x0000002f08037c24 */ /* 0x000fc8000f8e02ff */
[----:B-1----:R-:W-:-:S05]  /*2790*/  IMAD.WIDE R4, R3, 0x4, R4 ;  /* 0x0000000403047825 */ /* 0x002fca00078e0204 */
[----:B-----5:R1:W5:Y:S01]  /*27a0*/  LDG.E R157, desc[UR42][R4.64] ;  /* 0x0000002a049d7981 */ /* 0x020362000c1e1900 */
[----:B------:R-:W-:Y:S01]  /*27b0*/  MOV R154, 0x1 ;  /* 0x00000001009a7802 */ /* 0x000fe20000000f00 */
[----:B------:R-:W-:Y:S06]  /*27c0*/  BRA `(.L_x_40) ;  /* 0x00000000000c7947 */ /* 0x000fec0003800000 */
.L_x_41:
[----:B------:R-:W-:Y:S01]  /*27d0*/  ULDC UR4, c[0x0][0x580] ;  /* 0x0001600000047ab9 */ /* 0x000fe20000000800 */
[----:B------:R-:W-:Y:S02]  /*27e0*/  MOV R154, 0x1 ;  /* 0x00000001009a7802 */ /* 0x000fe40000000f00 */
[----:B-----5:R-:W-:-:S07]  /*27f0*/  MOV R157, UR4 ;  /* 0x00000004009d7c02 */ /* 0x020fce0008000f00 */
.L_x_40:
[----:B------:R-:W4:Y:S02]  /*2800*/  LDC.64 R6, c[0x0][0x5b0] ;  /* 0x00016c00ff067b82 */ /* 0x000f240000000a00 */
[----:B----4-:R-:W-:-:S04]  /*2810*/  ISETP.NE.U32.AND P0, PT, R6, RZ, PT ;  /* 0x000000ff0600720c */ /* 0x010fc80003f05070 */
[----:B------:R-:W-:-:S13]  /*2820*/  ISETP.NE.AND.EX P0, PT, R7, RZ, PT, P0 ;  /* 0x000000ff0700720c */ /* 0x000fda0003f05300 */
[----:B------:R-:W-:Y:S05]  /*2830*/  @!P0 BRA `(.L_x_42) ;  /* 0x00000000002c8947 */ /* 0x000fea0003800000 */
[----:B------:R-:W-:Y:S02]  /*2840*/  ULDC.64 UR4, c[0x0][0x5a8] ;  /* 0x00016a0000047ab9 */ /* 0x000fe40000000a00 */
[----:B------:R-:W-:-:S04]  /*2850*/  ISETP.NE.U32.AND P0, PT, RZ, UR4, PT ;  /* 0x00000004ff007c0c */ /* 0x000fc8000bf05070 */
[----:B------:R-:W-:-:S13]  /*2860*/  ISETP.NE.AND.EX P0, PT, RZ, UR5, PT, P0 ;  /* 0x00000005ff007c0c */ /* 0x000fda000bf05300 */
[----:B------:R-:W-:Y:S05]  /*2870*/  @!P0 BRA `(.L_x_43) ;  /* 0x0000000000148947 */ /* 0x000fea0003800000 */
[----:B-123--:R-:W1:Y:S01]  /*2880*/  LDC.64 R4, c[0x0][0x5a8] ;  /* 0x00016a00ff047b82 */ /* 0x00ee620000000a00 */
[----:B------:R-:W-:-:S04]  /*2890*/  IMAD R3, R6, UR47, RZ ;  /* 0x0000002f06037c24 */ /* 0x000fc8000f8e02ff */
[----:B-1----:R-:W-:-:S05]  /*28a0*/  IMAD.WIDE R4, R3, 0x4, R4 ;  /* 0x0000000403047825 */ /* 0x002fca00078e0204 */
[----:B-----5:R4:W5:Y:S01]  /*28b0*/  LDG.E R156, desc[UR42][R4.64] ;  /* 0x0000002a049c7981 */ /* 0x020962000c1e1900 */
[----:B------:R-:W-:Y:S05]  /*28c0*/  BRA `(.L_x_42) ;  /* 0x0000000000087947 */ /* 0x000fea0003800000 */
.L_x_43:
[----:B------:R-:W-:Y:S02]  /*28d0*/  ULDC UR4, c[0x0][0x5a0] ;  /* 0x0001680000047ab9 */ /* 0x000fe40000000800 */
[----:B-----5:R-:W-:-:S07]  /*28e0*/  MOV R156, UR4 ;  /* 0x00000004009c7c02 */ /* 0x020fce0008000f00 */
.L_x_42:
[----:B------:R-:W-:Y:S01]  /*28f0*/  ULDC.64 UR4, c[0x0][0x588] ;  /* 0x0001620000047ab9 */ /* 0x000fe20000000a00 */
[----:B------:R-:W-:Y:S01]  /*2900*/  ISETP.NE.U32.AND P3, PT, R8, RZ, PT ;  /* 0x000000ff0800720c */ /* 0x000fe20003f65070 */
[----:B------:R-:W-:Y:S02]  /*2910*/  UISETP.NE.U32.AND UP0, UPT, UR4, URZ, UPT ;  /* 0x0000003f0400728c */ /* 0x000fe4000bf05070 */
[----:B------:R-:W-:Y:S02]  /*2920*/  ISETP.NE.U32.AND P4, PT, RZ, UR4, PT ;  /* 0x00000004ff007c0c */ /* 0x000fe4000bf85070 */
[----:B------:R-:W-:Y:S01]  /*2930*/  ISETP.NE.AND.EX P3, PT, R9, RZ, PT, P3 ;  /* 0x000000ff0900720c */ /* 0x000fe20003f65330 */
[----:B------:R-:W-:Y:S02]  /*2940*/  UISETP.NE.AND.EX UP0, UPT, UR5, URZ, UPT, UP0 ;  /* 0x0000003f0500728c */ /* 0x000fe4000bf05300 */
[----:B------:R-:W-:Y:S02]  /*2950*/  ISETP.NE.AND.EX P4, PT, RZ, UR5, PT, P4 ;  /* 0x00000005ff007c0c */ /* 0x000fe4000bf85340 */
[----:B------:R-:W-:-:S02]  /*2960*/  PLOP3.LUT P0, PT, PT, PT, PT, 0x8, 0x0 ;  /* 0x000000000000781c */ /* 0x000fc40003f0e170 */
[----:B------:R-:W-:-:S04]  /*2970*/  PLOP3.LUT P1, PT, PT, PT, UP0, 0x80, 0x0 ;  /* 0x000000000000781c */ /* 0x000fc80003f2f008 */
[----:B------:R-:W-:-:S05]  /*2980*/  PLOP3.LUT P1, PT, P1, PT, PT, 0x8, 0x0 ;  /* 0x000000000000781c */ /* 0x000fca0000f2e170 */
[----:B------:R-:W-:Y:S08]  /*2990*/  @P4 BRA P3, `(.L_x_44) ;  /* 0x0000000000244947 */ /* 0x000ff00001800000 */
[----:B------:R-:W-:Y:S04]  /*29a0*/  BSSY B0, `(.L_x_44) ;  /* 0x0000008000007945 */ /* 0x000fe80003800000 */
[----:B------:R-:W-:Y:S05]  /*29b0*/  @!P2 BRA `(.L_x_45) ;  /* 0x000000000014a947 */ /* 0x000fea0003800000 */
[----:B------:R-:W-:Y:S02]  /*29c0*/  LOP3.LUT P3, RZ, R154, 0xff, RZ, 0xc0, !PT ;  /* 0x000000ff9aff7812 */ /* 0x000fe4000786c0ff */
[----:B------:R-:W-:-:S11]  /*29d0*/  PLOP3.LUT P0, PT, P1, PT, PT, 0x80, 0x0 ;  /* 0x000000000000781c */ /* 0x000fd60000f0f070 */
[----:B------:R-:W-:Y:S05]  /*29e0*/  @!P3 BRA `(.L_x_46) ;  /* 0x00000000000cb947 */ /* 0x000fea0003800000 */
[----:B-----5:R-:W-:Y:S01]  /*29f0*/  FSETP.EQ.AND P0, PT, R157, RZ, PT ;  /* 0x000000ff9d00720b */ /* 0x020fe20003f02000 */
[----:B------:R-:W-:-:S12]  /*2a00*/  BRA `(.L_x_46) ;  /* 0x0000000000047947 */ /* 0x000fd80003800000 */
.L_x_45:
[----:B-----5:R-:W-:-:S13]  /*2a10*/  FSETP.EQ.AND P0, PT, R157, RZ, PT ;  /* 0x000000ff9d00720b */ /* 0x020fda0003f02000 */
.L_x_46:
[----:B------:R-:W-:Y:S05]  /*2a20*/  BSYNC B0 ;  /* 0x0000000000007941 */ /* 0x000fea0003800000 */
.L_x_44:
[----:B------:R-:W-:Y:S04]  /*2a30*/  BSSY B0, `(.L_x_47) ;  /* 0x0000007000007945 */ /* 0x000fe80003800000 */
[----:B------:R-:W-:Y:S05]  /*2a40*/  @!P2 BRA `(.L_x_48) ;  /* 0x000000000010a947 */ /* 0x000fea0003800000 */
[----:B------:R-:W-:-:S13]  /*2a50*/  LOP3.LUT P2, RZ, R154, 0xff, RZ, 0xc0, !PT ;  /* 0x000000ff9aff7812 */ /* 0x000fda000784c0ff */
[----:B------:R-:W-:Y:S05]  /*2a60*/  @!P2 BRA `(.L_x_49) ;  /* 0x00000000000ca947 */ /* 0x000fea0003800000 */
[----:B-----5:R-:W-:Y:S01]  /*2a70*/  FSETP.EQ.AND P1, PT, R157, RZ, PT ;  /* 0x000000ff9d00720b */ /* 0x020fe20003f22000 */
[----:B------:R-:W-:-:S12]  /*2a80*/  BRA `(.L_x_49) ;  /* 0x0000000000047947 */ /* 0x000fd80003800000 */
.L_x_48:
[----:B-----5:R-:W-:-:S13]  /*2a90*/  FSETP.EQ.AND P1, PT, R157, RZ, PT ;  /* 0x000000ff9d00720b */ /* 0x020fda0003f22000 */
.L_x_49:
[----:B------:R-:W-:Y:S05]  /*2aa0*/  BSYNC B0 ;  /* 0x0000000000007941 */ /* 0x000fea0003800000 */
.L_x_47:
[----:B------:R-:W-:Y:S01]  /*2ab0*/  BSSY B0, `(.L_x_50) ;  /* 0x0000024000007945 */ /* 0x000fe20003800000 */
[----:B------:R-:W-:Y:S02]  /*2ac0*/  MOV R12, RZ ;  /* 0x000000ff000c7202 */ /* 0x000fe40000000f00 */
[----:B------:R-:W-:Y:S02]  /*2ad0*/  CS2R R6, SRZ ;  /* 0x0000000000067805 */ /* 0x000fe4000001ff00 */
[----:B-1234-:R-:W-:Y:S02]  /*2ae0*/  CS2R R4, SRZ ;  /* 0x0000000000047805 */ /* 0x01efe4000001ff00 */
[----:B------:R-:W-:Y:S02]  /*2af0*/  CS2R R10, SRZ ;  /* 0x00000000000a7805 */ /* 0x000fe4000001ff00 */
[----:B------:R-:W-:Y:S01]  /*2b00*/  CS2R R8, SRZ ;  /* 0x0000000000087805 */ /* 0x000fe2000001ff00 */
[----:B------:R-:W-:Y:S06]  /*2b10*/  @P0 BRA `(.L_x_51) ;  /* 0x0000000000740947 */ /* 0x000fec0003800000 */
[----:B------:R-:W-:-:S13]  /*2b20*/  ISETP.NE.AND P2, PT, R159, 0x3, PT ;  /* 0x000000039f00780c */ /* 0x000fda0003f45270 */
[----:B------:R-:W-:Y:S05]  /*2b30*/  @!P2 BRA `(.L_x_52) ;  /* 0x000000000004a947 */ /* 0x000fea0003800000 */
[----:B------:R-:W-:Y:S01]  /*2b40*/  BPT.TRAP 0x1 ;  /* 0x000000040000795c */ /* 0x000fe20000300000 */
.L_x_52:
[----:B------:R-:W-:Y:S02]  /*2b50*/  SHF.L.U32 R0, RZ, 0x1f, RZ ;  /* 0x0000001fff007819 */ /* 0x000fe400000006ff */
[----:B------:R-:W-:Y:S02]  /*2b60*/  MOV R12, 0x1 ;  /* 0x00000001000c7802 */ /* 0x000fe40000000f00 */
[----:B------:R-:W1:Y:S01]  /*2b70*/  SYNCS.PHASECHK.TRANS64.TRYWAIT P2, [UR52+0x40], R0 ;  /* 0x00004000ff0075a7 */ /* 0x000e620008040174 */
[----:B------:R-:W-:Y:S01]  /*2b80*/  MOV R7, RZ ;  /* 0x000000ff00077202 */ /* 0x000fe20000000f00 */
[----:B-1----:R-:W-:Y:S06]  /*2b90*/  @!P2 BRA `(.L_x_53) ;  /* 0x000001280078a947 */ /* 0x002fec0003800000 */
.L_x_607:
[----:B------:R-:W-:Y:S02]  /*2ba0*/  MOV R6, RZ ;  /* 0x000000ff00067202 */ /* 0x000fe40000000f00 */
[----:B------:R-:W-:Y:S02]  /*2bb0*/  CS2R R4, SRZ ;  /* 0x0000000000047805 */ /* 0x000fe4000001ff00 */
[----:B------:R-:W-:Y:S02]  /*2bc0*/  CS2R R10, SRZ ;  /* 0x00000000000a7805 */ /* 0x000fe4000001ff00 */
[----:B------:R-:W-:Y:S01]  /*2bd0*/  CS2R R8, SRZ ;  /* 0x0000000000087805 */ /* 0x000fe2000001ff00 */
[----:B------:R-:W-:Y:S06]  /*2be0*/  @P1 BRA `(.L_x_51) ;  /* 0x0000000000401947 */ /* 0x000fec0003800000 */
[C---:B-1----:R-:W-:Y:S01]  /*2bf0*/  SHF.L.U32 R0, R18.reuse, 0x4, RZ ;  /* 0x0000000412007819 */ /* 0x042fe200000006ff */
[C---:B------:R-:W-:Y:S01]  /*2c00*/  IMAD.SHL.U32 R7, R18.reuse, 0x4, RZ ;  /* 0x0000000412077824 */ /* 0x040fe200078e00ff */
[----:B------:R-:W-:Y:S01]  /*2c10*/  SHF.L.U32 R3, R18, 0x5, RZ ;  /* 0x0000000512037819 */ /* 0x000fe200000006ff */
[----:B------:R-:W-:Y:S05]  /*2c20*/  WARPSYNC.ALL ;  /* 0x0000000000007948 */ /* 0x000fea0003800000 */
[----:B------:R-:W-:Y:S02]  /*2c30*/  SHF.R.U32.HI R5, RZ, 0x1, R18 ;  /* 0x00000001ff057819 */ /* 0x000fe40000011612 */
[----:B------:R-:W-:-:S02]  /*2c40*/  LOP3.LUT R0, R0, 0xe00, RZ, 0xc0, !PT ;  /* 0x00000e0000007812 */ /* 0x000fc400078ec0ff */
[----:B------:R-:W-:Y:S02]  /*2c50*/  LOP3.LUT R4, R3, 0xc0, RZ, 0xc0, !PT ;  /* 0x000000c003047812 */ /* 0x000fe400078ec0ff */
[----:B------:R-:W-:Y:S02]  /*2c60*/  LOP3.LUT R0, R0, 0x20, R3, 0xf8, !PT ;  /* 0x0000002000007812 */ /* 0x000fe400078ef803 */
[----:B------:R-:W-:Y:S02]  /*2c70*/  LOP3.LUT R4, R4, 0x8, R5, 0xf8, !PT ;  /* 0x0000000804047812 */ /* 0x000fe400078ef805 */
[----:B------:R-:W-:Y:S02]  /*2c80*/  LOP3.LUT R0, R0, 0x100, R3, 0xf8, !PT ;  /* 0x0000010000007812 */ /* 0x000fe400078ef803 */
[----:B------:R-:W-:-:S04]  /*2c90*/  LOP3.LUT R7, R4, 0x18, R7, 0x78, !PT ;  /* 0x0000001804077812 */ /* 0x000fc800078e7807 */
[----:B------:R-:W-:-:S04]  /*2ca0*/  LOP3.LUT R0, R0, R7, RZ, 0xfc, !PT ;  /* 0x0000000700007212 */ /* 0x000fc800078efcff */
[----:B------:R-:W-:-:S04]  /*2cb0*/  LEA R0, R0, UR52, 0x1 ;  /* 0x0000003400007c11 */ /* 0x000fc8000f8e08ff */
[----:B------:R-:W-:Y:S01]  /*2cc0*/  LEA R4, R155, R0, 0x1 ;  /* 0x000000009b047211 */ /* 0x000fe200078e08ff */
[----:B------:R2:W3:Y:S05]  /*2cd0*/  LDSM.16.M88.4 R8, [R0+0x200] ;  /* 0x000200000008783b */ /* 0x0004ea0000000200 */
[----:B------:R-:W4:Y:S02]  /*2ce0*/  LDSM.16.M88.4 R4, [R4+0x200] ;  /* 0x000200000404783b */ /* 0x000f240000000200 */
.L_x_51:
[----:B------:R-:W-:Y:S05]  /*2cf0*/  BSYNC B0 ;  /* 0x0000000000007941 */ /* 0x000fea0003800000 */
.L_x_50:
[----:B-123--:R-:W-:Y:S02]  /*2d00*/  HADD2.F32 R0, -RZ, R8.H0_H0 ;  /* 0x20000008ff007230 */ /* 0x00efe40000004100 */
[C---:B-----5:R-:W-:Y:S01]  /*2d10*/  FMUL R88, R156.reuse, R88 ;  /* 0x000000589c587220 */ /* 0x060fe20000400000 */
[--C-:B------:R-:W-:Y:S02]  /*2d20*/  HADD2.F32 R14, -RZ, R9.reuse.H0_H0 ;  /* 0x20000009ff0e7230 */ /* 0x100fe40000004100 */
[C---:B------:R-:W-:Y:S01]  /*2d30*/  FMUL R3, R156.reuse, R90 ;  /* 0x0000005a9c037220 */ /* 0x040fe20000400000 */
[----:B------:R-:W-:Y:S02]  /*2d40*/  HADD2.F32 R20, -RZ, R9.H1_H1 ;  /* 0x30000009ff147230 */ /* 0x000fe40000004100 */
[----:B------:R-:W-:Y:S01]  /*2d50*/  FFMA R21, R157, R0, R88 ;  /* 0x000000009d157223 */ /* 0x000fe20000000058 */
[----:B------:R-:W-:Y:S01]  /*2d60*/  FMUL R13, R156, R91 ;  /* 0x0000005b9c0d7220 */ /* 0x000fe20000400000 */
[----:B------:R-:W-:-:S02]  /*2d70*/  HADD2.F32 R88, -RZ, R10.H0_H0 ;  /* 0x2000000aff587230 */ /* 0x000fc40000004100 */
[C---:B------:R-:W-:Y:S01]  /*2d80*/  FMUL R15, R156.reuse, R92 ;  /* 0x0000005c9c0f7220 */ /* 0x040fe20000400000 */
[----:B------:R-:W-:Y:S02]  /*2d90*/  HADD2.F32 R0, -RZ, R8.H1_H1 ;  /* 0x30000008ff007230 */ /* 0x000fe40000004100 */
[----:B------:R-:W-:Y:S01]  /*2da0*/  FMUL R158, R156, R89 ;  /* 0x000000599c9e7220 */ /* 0x000fe20000400000 */
[C---:B------:R-:W-:Y:S01]  /*2db0*/  FFMA R91, R157.reuse, R14, R3 ;  /* 0x0000000e9d5b7223 */ /* 0x040fe20000000003 */
[C---:B------:R-:W-:Y:S01]  /*2dc0*/  FFMA R161, R157.reuse, R20, R13 ;  /* 0x000000149da17223 */ /* 0x040fe2000000000d */
[C---:B------:R-:W-:Y:S01]  /*2dd0*/  FFMA R163, R157.reuse, R88, R15 ;  /* 0x000000589da37223 */ /* 0x040fe2000000000f */
[----:B------:R-:W-:Y:S02]  /*2de0*/  HADD2.F32 R14, -RZ, R10.H1_H1 ;  /* 0x3000000aff0e7230 */ /* 0x000fe40000004100 */
[----:B------:R-:W-:Y:S01]  /*2df0*/  FFMA R23, R157, R0, R158 ;  /* 0x000000009d177223 */ /* 0x000fe2000000009e */
[----:B------:R-:W-:-:S02]  /*2e00*/  HADD2.F32 R20, -RZ, R11.H0_H0 ;  /* 0x2000000bff147230 */ /* 0x000fc40000004100 */
[C---:B------:R-:W-:Y:S01]  /*2e10*/  FMUL R90, R156.reuse, R93 ;  /* 0x0000005d9c5a7220 */ /* 0x040fe20000400000 */
[C---:B------:R-:W-:Y:S01]  /*2e20*/  FMUL R3, R156.reuse, R94 ;  /* 0x0000005e9c037220 */ /* 0x040fe20000400000 */
[----:B------:R-:W-:Y:S02]  /*2e30*/  HADD2.F32 R88, -RZ, R11.H1_H1 ;  /* 0x3000000bff587230 */ /* 0x000fe40000004100 */
[----:B------:R-:W-:Y:S01]  /*2e40*/  FMUL R95, R156, R95 ;  /* 0x0000005f9c5f7220 */ /* 0x000fe20000400000 */
[----:B------:R-:W-:Y:S01]  /*2e50*/  MOV R0, 0x3bbb989d ;  /* 0x3bbb989d00007802 */ /* 0x000fe20000000f00 */
[C---:B------:R-:W-:Y:S01]  /*2e60*/  FFMA R165, R157.reuse, R14, R90 ;  /* 0x0000000e9da57223 */ /* 0x040fe2000000005a */
[C---:B------:R-:W-:Y:S01]  /*2e70*/  FFMA R167, R157.reuse, R20, R3 ;  /* 0x000000149da77223 */ /* 0x040fe20000000003 */
[----:B------:R-:W-:Y:S01]  /*2e80*/  FFMA R169, R157, R88, R95 ;  /* 0x000000589da97223 */ /* 0x000fe2000000005f */
[----:B------:R-:W-:Y:S01]  /*2e90*/  MOV R3, 0x437c0000 ;  /* 0x437c000000037802 */ /* 0x000fe20000000f00 */
[----:B----4-:R-:W-:-:S02]  /*2ea0*/  HADD2.F32 R14, -RZ, R4.H0_H0 ;  /* 0x20000004ff0e7230 */ /* 0x010fc40000004100 */
[----:B------:R-:W-:Y:S01]  /*2eb0*/  FFMA.SAT R88, -R21, R0, 0.5 ;  /* 0x3f00000015587423 */ /* 0x000fe20000002100 */
[----:B------:R-:W-:Y:S01]  /*2ec0*/  FMUL R96, R156, R96 ;  /* 0x000000609c607220 */ /* 0x000fe20000400000 */
[----:B------:R-:W-:Y:S01]  /*2ed0*/  FFMA.SAT R90, -R23, R0, 0.5 ;  /* 0x3f000000175a7423 */ /* 0x000fe20000002100 */
[----:B------:R-:W-:Y:S02]  /*2ee0*/  HADD2.F32 R20, -RZ, R4.H1_H1 ;  /* 0x30000004ff147230 */ /* 0x000fe40000004100 */
[-C--:B------:R-:W-:Y:S01]  /*2ef0*/  FFMA.RM R13, R88, R3.reuse, 12582913 ;  /* 0x4b400001580d7423 */ /* 0x080fe20000004003 */
[----:B------:R-:W-:Y:S01]  /*2f00*/  FFMA R171, R157, R14, R96 ;  /* 0x0000000e9dab7223 */ /* 0x000fe20000000060 */
[----:B------:R-:W-:Y:S01]  /*2f10*/  FFMA.RM R14, R90, R3, 12582913 ;  /* 0x4b4000015a0e7423 */ /* 0x000fe20000004003 */
[C---:B------:R-:W-:Y:S01]  /*2f20*/  FMUL R15, R156.reuse, R97 ;  /* 0x000000619c0f7220 */ /* 0x040fe20000400000 */
[----:B------:R-:W-:Y:S01]  /*2f30*/  FADD R88, R13, -12583039 ;  /* 0xcb40007f0d587421 */ /* 0x000fe20000000000 */
[----:B------:R-:W-:Y:S01]  /*2f40*/  FMUL R98, R156, R98 ;  /* 0x000000629c627220 */ /* 0x000fe20000400000 */
[----:B------:R-:W-:Y:S01]  /*2f50*/  FADD R90, R14, -12583039 ;  /* 0xcb40007f0e5a7421 */ /* 0x000fe20000000000 */
[----:B------:R-:W-:Y:S01]  /*2f60*/  FFMA R15, R157, R20, R15 ;  /* 0x000000149d0f7223 */ /* 0x000fe2000000000f */
[----:B------:R-:W-:-:S02]  /*2f70*/  HADD2.F32 R20, -RZ, R5.H0_H0 ;  /* 0x20000005ff147230 */ /* 0x000fc40000004100 */
[----:B------:R-:W-:Y:S01]  /*2f80*/  FFMA R88, -R21, 1.4426950216293334961, -R88 ;  /* 0x3fb8aa3b15587823 */ /* 0x000fe20000000958 */
[----:B------:R-:W-:Y:S01]  /*2f90*/  FFMA R90, -R23, 1.4426950216293334961, -R90 ;  /* 0x3fb8aa3b175a7823 */ /* 0x000fe2000000095a */
[-C--:B------:R-:W-:Y:S01]  /*2fa0*/  FFMA.SAT R92, -R91, R0.reuse, 0.5 ;  /* 0x3f0000005b5c7423 */ /* 0x080fe20000002100 */
[----:B------:R-:W-:Y:S01]  /*2fb0*/  FFMA.SAT R96, -R161, R0, 0.5 ;  /* 0x3f000000a1607423 */ /* 0x000fe20000002100 */
[----:B------:R-:W-:Y:S01]  /*2fc0*/  FFMA R21, -R21, 1.925963033500011079e-08, R88 ;  /* 0x32a5706015157823 */ /* 0x000fe20000000158 */
[----:B------:R-:W-:Y:S01]  /*2fd0*/  FFMA R89, R157, R20, R98 ;  /* 0x000000149d597223 */ /* 0x000fe20000000062 */
[----:B------:R-:W-:Y:S01]  /*2fe0*/  FFMA R88, -R23, 1.925963033500011079e-08, R90 ;  /* 0x32a5706017587823 */ /* 0x000fe2000000015a */
[----:B------:R-:W-:Y:S01]  /*2ff0*/  FFMA.RM R20, R92, R3, 12582913 ;  /* 0x4b4000015c147423 */ /* 0x000fe20000004003 */
[----:B------:R-:W-:Y:S02]  /*3000*/  HADD2.F32 R90, -RZ, R5.H1_H1 ;  /* 0x30000005ff5a7230 */ /* 0x000fe40000004100 */
[----:B------:R-:W-:Y:S01]  /*3010*/  FMUL R92, R156, R99 ;  /* 0x000000639c5c7220 */ /* 0x000fe20000400000 */
[-C--:B------:R-:W-:Y:S01]  /*3020*/  FFMA.RM R23, R96, R3.reuse, 12582913 ;  /* 0x4b40000160177423 */ /* 0x080fe20000004003 */
[----:B------:R-:W-:Y:S01]  /*3030*/  FFMA.SAT R98, -R163, R0, 0.5 ;  /* 0x3f000000a3627423 */ /* 0x000fe20000002100 */
[----:B------:R-:W-:Y:S01]  /*3040*/  FMUL R100, R156, R100 ;  /* 0x000000649c647220 */ /* 0x000fe20000400000 */
[----:B------:R-:W-:Y:S01]  /*3050*/  FFMA R173, R157, R90, R92 ;  /* 0x0000005a9dad7223 */ /* 0x000fe2000000005c */
[----:B------:R-:W-:Y:S01]  /*3060*/  FADD R96, R23, -12583039 ;  /* 0xcb40007f17607421 */ /* 0x000fe20000000000 */
[----:B------:R-:W-:Y:S01]  /*3070*/  FFMA.RM R90, R98, R3, 12582913 ;  /* 0x4b400001625a7423 */ /* 0x000fe20000004003 */
[----:B------:R-:W-:Y:S01]  /*3080*/  FFMA.SAT R98, -R165, R0, 0.5 ;  /* 0x3f000000a5627423 */ /* 0x000fe20000002100 */
[----:B------:R-:W-:-:S02]  /*3090*/  HADD2.F32 R92, -RZ, R6.H0_H0 ;  /* 0x20000006ff5c7230 */ /* 0x000fc40000004100 */
[C---:B------:R-:W-:Y:S01]  /*30a0*/  FFMA R96, -R161.reuse, 1.4426950216293334961, -R96 ;  /* 0x3fb8aa3ba1607823 */ /* 0x040fe20000000960 */
[----:B------:R-:W-:Y:S01]  /*30b0*/  FADD R94, R20, -12583039 ;  /* 0xcb40007f145e7421 */ /* 0x000fe20000000000 */
[----:B------:R-:W-:Y:S01]  /*30c0*/  FFMA.RM R93, R98, R3, 12582913 ;  /* 0x4b400001625d7423 */ /* 0x000fe20000004003 */
[----:B------:R-:W-:Y:S01]  /*30d0*/  FMUL R98, R156, R101 ;  /* 0x000000659c627220 */ /* 0x000fe20000400000 */
[----:B------:R-:W-:Y:S01]  /*30e0*/  FFMA R97, -R161, 1.925963033500011079e-08, R96 ;  /* 0x32a57060a1617823 */ /* 0x000fe20000000160 */
[----:B------:R-:W-:Y:S01]  /*30f0*/  FFMA R161, R157, R92, R100 ;  /* 0x0000005c9da17223 */ /* 0x000fe20000000064 */
[----:B------:R-:W-:Y:S02]  /*3100*/  HADD2.F32 R96, -RZ, R6.H1_H1 ;  /* 0x30000006ff607230 */ /* 0x000fe40000004100 */
[----:B------:R-:W-:Y:S01]  /*3110*/  FADD R100, R93, -12583039 ;  /* 0xcb40007f5d647421 */ /* 0x000fe20000000000 */
[----:B------:R-:W-:Y:S01]  /*3120*/  FFMA.SAT R162, -R169, R0, 0.5 ;  /* 0x3f000000a9a27423 */ /* 0x000fe20000002100 */
[----:B------:R-:W-:Y:S01]  /*3130*/  FFMA R94, -R91, 1.4426950216293334961, -R94 ;  /* 0x3fb8aa3b5b5e7823 */ /* 0x000fe2000000095e */
[----:B------:R1:W-:Y:S01]  /*3140*/  MUFU.EX2 R92, R97 ;  /* 0x00000061005c7308 */ /* 0x0003e20000000800 */
[----:B------:R-:W-:Y:S01]  /*3150*/  FFMA R100, -R165, 1.4426950216293334961, -R100 ;  /* 0x3fb8aa3ba5647823 */ /* 0x000fe20000000964 */
[----:B------:R-:W-:Y:S01]  /*3160*/  FFMA R101, R157, R96, R98 ;  /* 0x000000609d657223 */ /* 0x000fe20000000062 */
[----:B------:R-:W-:Y:S01]  /*3170*/  FFMA.RM R96, R162, R3, 12582913 ;  /* 0x4b400001a2607423 */ /* 0x000fe20000004003 */
[----:B------:R-:W-:Y:S01]  /*3180*/  FFMA R91, -R91, 1.925963033500011079e-08, R94 ;  /* 0x32a570605b5b7823 */ /* 0x000fe2000000015e */
[----:B------:R-:W-:Y:S01]  /*3190*/  FADD R94, R90, -12583039 ;  /* 0xcb40007f5a5e7421 */ /* 0x000fe20000000000 */
[----:B------:R-:W-:-:S02]  /*31a0*/  HADD2.F32 R98, -RZ, R7.H0_H0 ;  /* 0x20000007ff627230 */ /* 0x000fc40000004100 */
[----:B------:R-:W-:Y:S01]  /*31b0*/  FMUL R102, R156, R102 ;  /* 0x000000669c667220 */ /* 0x000fe20000400000 */
[----:B------:R-:W-:Y:S01]  /*31c0*/  LOP3.LUT R99, R18, 0xff, RZ, 0xc0, !PT ;  /* 0x000000ff12637812 */ /* 0x000fe200078ec0ff */
[----:B-1----:R-:W-:Y:S01]  /*31d0*/  FFMA R97, -R165, 1.925963033500011079e-08, R100 ;  /* 0x32a57060a5617823 */ /* 0x002fe20000000164 */
[----:B------:R-:W-:Y:S01]  /*31e0*/  FADD R100, R96, -12583039 ;  /* 0xcb40007f60647421 */ /* 0x000fe20000000000 */
[----:B------:R-:W-:Y:S01]  /*31f0*/  FFMA R94, -R163, 1.4426950216293334961, -R94 ;  /* 0x3fb8aa3ba35e7823 */ /* 0x000fe2000000095e */
[----:B------:R-:W-:Y:S01]  /*3200*/  IADD3 R99, R99, 0x1f, RZ ;  /* 0x0000001f63637810 */ /* 0x000fe20007ffe0ff */
[----:B------:R-:W-:Y:S01]  /*3210*/  FFMA.SAT R172, -R101, R0, 0.5 ;  /* 0x3f00000065ac7423 */ /* 0x000fe20000002100 */
[----:B------:R-:W-:Y:S01]  /*3220*/  FFMA R100, -R169, 1.4426950216293334961, -R100 ;  /* 0x3fb8aa3ba9647823 */ /* 0x000fe20000000964 */
[----:B------:R-:W-:Y:S01]  /*3230*/  FFMA R94, -R163, 1.925963033500011079e-08, R94 ;  /* 0x32a57060a35e7823 */ /* 0x000fe2000000015e */
[----:B------:R-:W-:Y:S01]  /*3240*/  FFMA R163, R157, R98, R102 ;  /* 0x000000629da37223 */ /* 0x000fe20000000066 */
[----:B------:R-:W-:Y:S01]  /*3250*/  FMUL R102, R156, R103 ;  /* 0x000000679c667220 */ /* 0x000fe20000400000 */
[----:B------:R-:W-:Y:S01]  /*3260*/  FFMA R169, -R169, 1.925963033500011079e-08, R100 ;  /* 0x32a57060a9a97823 */ /* 0x000fe20000000164 */
[----:B------:R-:W-:-:S02]  /*3270*/  HADD2.F32 R100, -RZ, R7.H1_H1 ;  /* 0x30000007ff647230 */ /* 0x000fc40000004100 */
[-C--:B------:R-:W-:Y:S01]  /*3280*/  FFMA.SAT R166, -R173, R0.reuse, 0.5 ;  /* 0x3f000000ada67423 */ /* 0x080fe20000002100 */
[-C--:B------:R-:W-:Y:S01]  /*3290*/  FFMA.SAT R158, -R167, R0.reuse, 0.5 ;  /* 0x3f000000a79e7423 */ /* 0x080fe20000002100 */
[----:B------:R-:W-:Y:S01]  /*32a0*/  ISETP.GT.U32.AND P5, PT, R99, 0x3e, PT ;  /* 0x0000003e6300780c */ /* 0x000fe20003fa4070 */
[----:B------:R-:W-:Y:S01]  /*32b0*/  FFMA.SAT R164, -R15, R0, 0.5 ;  /* 0x3f0000000fa47423 */ /* 0x000fe20000002100 */
[----:B------:R-:W-:Y:S01]  /*32c0*/  FFMA R103, R157, R100, R102 ;  /* 0x000000649d677223 */ /* 0x000fe20000000066 */
[-C--:B------:R-:W-:Y:S01]  /*32d0*/  FFMA.RM R99, R172, R3.reuse, 12582913 ;  /* 0x4b400001ac637423 */ /* 0x080fe20000004003 */
[----:B------:R-:W-:Y:S01]  /*32e0*/  MUFU.EX2 R21, R21 ;  /* 0x0000001500157308 */ /* 0x000fe20000000800 */
[-C--:B------:R-:W-:Y:S01]  /*32f0*/  FFMA.RM R165, R166, R3.reuse, 12582913 ;  /* 0x4b400001a6a57423 */ /* 0x080fe20000004003 */
[-C--:B------:R-:W-:Y:S01]  /*3300*/  FFMA.RM R95, R158, R3.reuse, 12582913 ;  /* 0x4b4000019e5f7423 */ /* 0x080fe20000004003 */
[-C--:B------:R-:W-:Y:S01]  /*3310*/  FFMA.SAT R162, -R171, R0.reuse, 0.5 ;  /* 0x3f000000aba27423 */ /* 0x080fe20000002100 */
[-C--:B------:R-:W-:Y:S01]  /*3320*/  FFMA.SAT R102, -R89, R0.reuse, 0.5 ;  /* 0x3f00000059667423 */ /* 0x080fe20000002100 */
[-C--:B------:R-:W-:Y:S01]  /*3330*/  FFMA.SAT R170, -R161, R0.reuse, 0.5 ;  /* 0x3f000000a1aa7423 */ /* 0x080fe20000002100 */
[-C--:B------:R-:W-:Y:S01]  /*3340*/  FFMA.SAT R174, -R163, R0.reuse, 0.5 ;  /* 0x3f000000a3ae7423 */ /* 0x080fe20000002100 */
[----:B------:R-:W-:Y:S01]  /*3350*/  FFMA.SAT R176, -R103, R0, 0.5 ;  /* 0x3f00000067b07423 */ /* 0x000fe20000002100 */
[-C--:B------:R-:W-:Y:S01]  /*3360*/  FFMA.RM R164, R164, R3.reuse, 12582913 ;  /* 0x4b400001a4a47423 */ /* 0x080fe20000004003 */
[----:B------:R-:W-:Y:S01]  /*3370*/  FADD R0, R99, -12583039 ;  /* 0xcb40007f63007421 */ /* 0x000fe20000000000 */
[----:B------:R-:W-:Y:S01]  /*3380*/  FADD R168, R165, -12583039 ;  /* 0xcb40007fa5a87421 */ /* 0x000fe20000000000 */
[----:B------:R-:W-:Y:S01]  /*3390*/  FADD R158, R95, -12583039 ;  /* 0xcb40007f5f9e7421 */ /* 0x000fe20000000000 */
[----:B------:R-:W1:Y:S01]  /*33a0*/  MUFU.EX2 R88, R88 ;  /* 0x0000005800587308 */ /* 0x000e620000000800 */
[----:B------:R-:W-:Y:S01]  /*33b0*/  FADD R100, R164, -12583039 ;  /* 0xcb40007fa4647421 */ /* 0x000fe20000000000 */
[----:B------:R-:W-:Y:S01]  /*33c0*/  FFMA R0, -R101, 1.4426950216293334961, -R0 ;  /* 0x3fb8aa3b65007823 */ /* 0x000fe20000000900 */
[----:B------:R-:W-:Y:S01]  /*33d0*/  FFMA R168, -R173, 1.4426950216293334961, -R168 ;  /* 0x3fb8aa3bada87823 */ /* 0x000fe200000009a8 */
[----:B------:R-:W-:Y:S01]  /*33e0*/  FFMA R158, -R167, 1.4426950216293334961, -R158 ;  /* 0x3fb8aa3ba79e7823 */ /* 0x000fe2000000099e */
[----:B------:R-:W-:Y:S01]  /*33f0*/  FFMA R100, -R15, 1.4426950216293334961, -R100 ;  /* 0x3fb8aa3b0f647823 */ /* 0x000fe20000000964 */
[----:B------:R-:W-:Y:S01]  /*3400*/  FFMA R101, -R101, 1.925963033500011079e-08, R0 ;  /* 0x32a5706065657823 */ /* 0x000fe20000000100 */
[-C--:B------:R-:W-:Y:S01]  /*3410*/  FFMA.RM R98, R162, R3.reuse, 12582913 ;  /* 0x4b400001a2627423 */ /* 0x080fe20000004003 */
[----:B------:R-:W2:Y:S01]  /*3420*/  MUFU.EX2 R97, R97 ;  /* 0x0000006100617308 */ /* 0x000ea20000000800 */
[-C--:B------:R-:W-:Y:S01]  /*3430*/  FFMA.RM R102, R102, R3.reuse, 12582913 ;  /* 0x4b40000166667423 */ /* 0x080fe20000004003 */
[----:B------:R-:W-:Y:S01]  /*3440*/  FFMA R168, -R173, 1.925963033500011079e-08, R168 ;  /* 0x32a57060ada87823 */ /* 0x000fe200000001a8 */
[-C--:B------:R-:W-:Y:S01]  /*3450*/  FFMA.RM R170, R170, R3.reuse, 12582913 ;  /* 0x4b400001aaaa7423 */ /* 0x080fe20000004003 */
[----:B------:R-:W-:Y:S01]  /*3460*/  SHF.L.U32 R0, R13, 0x17, RZ ;  /* 0x000000170d007819 */ /* 0x000fe200000006ff */
[----:B------:R-:W-:Y:S01]  /*3470*/  FFMA R158, -R167, 1.925963033500011079e-08, R158 ;  /* 0x32a57060a79e7823 */ /* 0x000fe2000000019e */
[-C--:B------:R-:W-:Y:S01]  /*3480*/  FFMA.RM R174, R174, R3.reuse, 12582913 ;  /* 0x4b400001aeae7423 */ /* 0x080fe20000004003 */
[----:B------:R-:W-:Y:S01]  /*3490*/  FFMA.RM R167, R176, R3, 12582913 ;  /* 0x4b400001b0a77423 */ /* 0x000fe20000004003 */
[----:B------:R-:W3:Y:S01]  /*34a0*/  MUFU.EX2 R94, R94 ;  /* 0x0000005e005e7308 */ /* 0x000ee20000000800 */
[----:B------:R-:W-:Y:S01]  /*34b0*/  FFMA R100, -R15, 1.925963033500011079e-08, R100 ;  /* 0x32a570600f647823 */ /* 0x000fe20000000164 */
[----:B------:R-:W-:Y:S01]  /*34c0*/  FADD R162, R98, -12583039 ;  /* 0xcb40007f62a27421 */ /* 0x000fe20000000000 */
[----:B------:R-:W-:Y:S01]  /*34d0*/  FADD R166, R102, -12583039 ;  /* 0xcb40007f66a67421 */ /* 0x000fe20000000000 */
[----:B------:R-:W-:Y:S01]  /*34e0*/  FADD R172, R170, -12583039 ;  /* 0xcb40007faaac7421 */ /* 0x000fe20000000000 */
[----:B------:R-:W-:Y:S01]  /*34f0*/  FADD R176, R174, -12583039 ;  /* 0xcb40007faeb07421 */ /* 0x000fe20000000000 */
[----:B------:R-:W-:Y:S01]  /*3500*/  FADD R178, R167, -12583039 ;  /* 0xcb40007fa7b27421 */ /* 0x000fe20000000000 */
[----:B------:R-:W-:Y:S01]  /*3510*/  SHF.L.U32 R3, R14, 0x17, RZ ;  /* 0x000000170e037819 */ /* 0x000fe200000006ff */
[----:B------:R4:W-:Y:S01]  /*3520*/  MUFU.EX2 R15, R168 ;  /* 0x000000a8000f7308 */ /* 0x0009e20000000800 */
[----:B------:R-:W-:Y:S01]  /*3530*/  FFMA R162, -R171, 1.4426950216293334961, -R162 ;  /* 0x3fb8aa3baba27823 */ /* 0x000fe200000009a2 */
[----:B------:R-:W-:Y:S01]  /*3540*/  FFMA R166, -R89, 1.4426950216293334961, -R166 ;  /* 0x3fb8aa3b59a67823 */ /* 0x000fe200000009a6 */
[----:B------:R-:W-:Y:S01]  /*3550*/  FFMA R172, -R161, 1.4426950216293334961, -R172 ;  /* 0x3fb8aa3ba1ac7823 */ /* 0x000fe200000009ac */
[----:B------:R-:W-:Y:S01]  /*3560*/  FFMA R176, -R163, 1.4426950216293334961, -R176 ;  /* 0x3fb8aa3ba3b07823 */ /* 0x000fe200000009b0 */
[----:B------:R-:W-:Y:S01]  /*3570*/  FFMA R178, -R103, 1.4426950216293334961, -R178 ;  /* 0x3fb8aa3b67b27823 */ /* 0x000fe200000009b2 */
[----:B-1----:R-:W-:Y:S01]  /*3580*/  FFMA R88, R3, R88, 1 ;  /* 0x3f80000003587423 */ /* 0x002fe20000000058 */
[----:B------:R-:W-:Y:S01]  /*3590*/  FFMA R162, -R171, 1.925963033500011079e-08, R162 ;  /* 0x32a57060aba27823 */ /* 0x000fe200000001a2 */
[----:B------:R-:W1:Y:S01]  /*35a0*/  MUFU.EX2 R91, R91 ;  /* 0x0000005b005b7308 */ /* 0x000e620000000800 */
[----:B----4-:R-:W-:Y:S01]  /*35b0*/  FFMA R168, R0, R21, 1 ;  /* 0x3f80000000a87423 */ /* 0x010fe20000000015 */
[----:B------:R-:W-:Y:S01]  /*35c0*/  SHF.L.U32 R0, R93, 0x17, RZ ;  /* 0x000000175d007819 */ /* 0x000fe200000006ff */
[----:B------:R-:W-:Y:S01]  /*35d0*/  FFMA R166, -R89, 1.925963033500011079e-08, R166 ;  /* 0x32a5706059a67823 */ /* 0x000fe200000001a6 */
[----:B------:R-:W-:Y:S01]  /*35e0*/  FFMA R172, -R161, 1.925963033500011079e-08, R172 ;  /* 0x32a57060a1ac7823 */ /* 0x000fe200000001ac */
[----:B------:R-:W-:Y:S01]  /*35f0*/  SHF.L.U32 R3, R90, 0x17, RZ ;  /* 0x000000175a037819 */ /* 0x000fe200000006ff */
[----:B------:R-:W-:Y:S01]  /*3600*/  FFMA R176, -R163, 1.925963033500011079e-08, R176 ;  /* 0x32a57060a3b07823 */ /* 0x000fe200000001b0 */
[----:B--2---:R-:W-:Y:S01]  /*3610*/  FFMA R97, R0, R97, 1 ;  /* 0x3f80000000617423 */ /* 0x004fe20000000061 */
[----:B------:R-:W-:Y:S01]  /*3620*/  IADD3 R0, R168, 0x1800000, RZ ;  /* 0x01800000a8007810 */ /* 0x000fe20007ffe0ff */
[----:B------:R-:W-:Y:S01]  /*3630*/  FFMA R178, -R103, 1.925963033500011079e-08, R178 ;  /* 0x32a5706067b27823 */ /* 0x000fe200000001b2 */
[----:B---3--:R-:W-:Y:S01]  /*3640*/  FFMA R94, R3, R94, 1 ;  /* 0x3f800000035e7423 */ /* 0x008fe2000000005e */
[----:B------:R-:W2:Y:S01]  /*3650*/  MUFU.EX2 R158, R158 ;  /* 0x0000009e009e7308 */ /* 0x000ea20000000800 */
[----:B------:R-:W-:Y:S01]  /*3660*/  LOP3.LUT R0, R0, 0x7f800000, RZ, 0xc0, !PT ;  /* 0x7f80000000007812 */ /* 0x000fe200078ec0ff */
[----:B------:R-:W-:Y:S01]  /*3670*/  BSSY B1, `(.L_x_54) ;  /* 0x000002c000017945 */ /* 0x000fe20003800000 */
[----:B------:R-:W-:-:S02]  /*3680*/  SHF.L.U32 R20, R20, 0x17, RZ ;  /* 0x0000001714147819 */ /* 0x000fc400000006ff */
[----:B------:R-:W-:Y:S02]  /*3690*/  ISETP.GT.U32.AND P2, PT, R0, 0x1ffffff, PT ;  /* 0x01ffffff0000780c */ /* 0x000fe40003f44070 */
[----:B------:R-:W-:Y:S01]  /*36a0*/  SHF.L.U32 R23, R23, 0x17, RZ ;  /* 0x0000001717177819 */ /* 0x000fe200000006ff */
[----:B------:R-:W3:Y:S01]  /*36b0*/  MUFU.EX2 R169, R169 ;  /* 0x000000a900a97308 */ /* 0x000ee20000000800 */
[----:B-1----:R-:W-:Y:S01]  /*36c0*/  FFMA R91, R20, R91, 1 ;  /* 0x3f800000145b7423 */ /* 0x002fe2000000005b */
[----:B------:R-:W-:Y:S01]  /*36d0*/  SHF.L.U32 R13, R95, 0x17, RZ ;  /* 0x000000175f0d7819 */ /* 0x000fe200000006ff */
[----:B------:R-:W-:Y:S02]  /*36e0*/  IMAD.SHL.U32 R20, R96, 0x800000, RZ ;  /* 0x0080000060147824 */ /* 0x000fe400078e00ff */
[----:B------:R-:W-:Y:S01]  /*36f0*/  FFMA R92, R23, R92, 1 ;  /* 0x3f800000175c7423 */ /* 0x000fe2000000005c */
[----:B------:R-:W-:Y:S02]  /*3700*/  SHF.L.U32 R21, R98, 0x17, RZ ;  /* 0x0000001762157819 */ /* 0x000fe400000006ff */
[----:B------:R-:W-:Y:S01]  /*3710*/  SHF.L.U32 R23, R164, 0x17, RZ ;  /* 0x00000017a4177819 */ /* 0x000fe200000006ff */
[----:B------:R-:W1:Y:S01]  /*3720*/  MUFU.EX2 R162, R162 ;  /* 0x000000a200a27308 */ /* 0x000e620000000800 */
[----:B------:R-:W-:Y:S01]  /*3730*/  SHF.L.U32 R89, R102, 0x17, RZ ;  /* 0x0000001766597819 */ /* 0x000fe200000006ff */
[----:B--2---:R-:W-:Y:S01]  /*3740*/  FFMA R13, R13, R158, 1 ;  /* 0x3f8000000d0d7423 */ /* 0x004fe2000000009e */
[----:B------:R-:W-:-:S02]  /*3750*/  SHF.L.U32 R90, R165, 0x17, RZ ;  /* 0x00000017a55a7819 */ /* 0x000fc400000006ff */
[----:B------:R-:W-:Y:S02]  /*3760*/  SHF.L.U32 R93, R170, 0x17, RZ ;  /* 0x00000017aa5d7819 */ /* 0x000fe400000006ff */
[----:B------:R-:W-:Y:S01]  /*3770*/  SHF.L.U32 R95, R99, 0x17, RZ ;  /* 0x00000017635f7819 */ /* 0x000fe200000006ff */
[----:B------:R-:W2:Y:S01]  /*3780*/  MUFU.EX2 R100, R100 ;  /* 0x0000006400647308 */ /* 0x000ea20000000800 */
[----:B------:R-:W-:Y:S01]  /*3790*/  SHF.L.U32 R96, R174, 0x17, RZ ;  /* 0x00000017ae607819 */ /* 0x000fe200000006ff */
[----:B---3--:R-:W-:Y:S01]  /*37a0*/  FFMA R20, R20, R169, 1 ;  /* 0x3f80000014147423 */ /* 0x008fe200000000a9 */
[----:B------:R-:W-:Y:S01]  /*37b0*/  SHF.L.U32 R98, R167, 0x17, RZ ;  /* 0x00000017a7627819 */ /* 0x000fe200000006ff */
[----:B------:R-:W-:-:S04]  /*37c0*/  FFMA R90, R90, R15, 1 ;  /* 0x3f8000005a5a7423 */ /* 0x000fc8000000000f */
[----:B------:R-:W3:Y:S01]  /*37d0*/  MUFU.EX2 R166, R166 ;  /* 0x000000a600a67308 */ /* 0x000ee20000000800 */
[----:B-1----:R-:W-:-:S07]  /*37e0*/  FFMA R21, R21, R162, 1 ;  /* 0x3f80000015157423 */ /* 0x002fce00000000a2 */
[----:B------:R-:W1:Y:S01]  /*37f0*/  MUFU.EX2 R172, R172 ;  /* 0x000000ac00ac7308 */ /* 0x000e620000000800 */
[----:B--2---:R-:W-:-:S07]  /*3800*/  FFMA R23, R23, R100, 1 ;  /* 0x3f80000017177423 */ /* 0x004fce0000000064 */
[----:B------:R-:W2:Y:S01]  /*3810*/  MUFU.EX2 R14, R101 ;  /* 0x00000065000e7308 */ /* 0x000ea20000000800 */
[----:B---3--:R-:W-:-:S07]  /*3820*/  FFMA R89, R89, R166, 1 ;  /* 0x3f80000059597423 */ /* 0x008fce00000000a6 */
[----:B------:R-:W3:Y:S01]  /*3830*/  MUFU.EX2 R103, R176 ;  /* 0x000000b000677308 */ /* 0x000ee20000000800 */
[----:B-1----:R-:W-:-:S07]  /*3840*/  FFMA R93, R93, R172, 1 ;  /* 0x3f8000005d5d7423 */ /* 0x002fce00000000ac */
[----:B------:R-:W1:Y:S01]  /*3850*/  MUFU.EX2 R3, R178 ;  /* 0x000000b200037308 */ /* 0x000e620000000800 */
[----:B--2---:R-:W-:Y:S01]  /*3860*/  FFMA R95, R95, R14, 1 ;  /* 0x3f8000005f5f7423 */ /* 0x004fe2000000000e */
[----:B---3--:R-:W-:Y:S01]  /*3870*/  FFMA R96, R96, R103, 1 ;  /* 0x3f80000060607423 */ /* 0x008fe20000000067 */
[----:B-1----:R-:W-:Y:S01]  /*3880*/  FFMA R98, R98, R3, 1 ;  /* 0x3f80000062627423 */ /* 0x002fe20000000003 */
[----:B------:R-:W-:Y:S06]  /*3890*/  @P2 BRA `(.L_x_55) ;  /* 0x0000000000142947 */ /* 0x000fec0003800000 */
[----:B------:R-:W-:Y:S02]  /*38a0*/  MOV R0, R168 ;  /* 0x000000a800007202 */ /* 0x000fe40000000f00 */
[----:B------:R-:W-:-:S07]  /*38b0*/  MOV R14, 0x38d0 ;  /* 0x000038d0000e7802 */ /* 0x000fce0000000f00 */
[----:B------:R-:W-:Y:S05]  /*38c0*/  CALL.REL.NOINC `($__internal_0_$__cuda_sm20_rcp_rn_f32_slowpath) ;  /* 0x0000012400747944 */ /* 0x000fea0003c00000 */
[----:B------:R-:W-:Y:S01]  /*38d0*/  MOV R99, R0 ;  /* 0x0000000000637202 */ /* 0x000fe20000000f00 */
[----:B------:R-:W-:Y:S06]  /*38e0*/  BRA `(.L_x_56) ;  /* 0x0000000000107947 */ /* 0x000fec0003800000 */
.L_x_55:
[----:B------:R-:W1:Y:S02]  /*38f0*/  MUFU.RCP R99, R168 ;  /* 0x000000a800637308 */ /* 0x000e640000001000 */
[----:B-1----:R-:W-:-:S04]  /*3900*/  FFMA R0, R168, R99, -1 ;  /* 0xbf800000a8007423 */ /* 0x002fc80000000063 */
[----:B------:R-:W-:-:S04]  /*3910*/  FADD.FTZ R0, -R0, -RZ ;  /* 0x800000ff00007221 */ /* 0x000fc80000010100 */
[----:B------:R-:W-:-:S07]  /*3920*/  FFMA R99, R99, R0, R99 ;  /* 0x0000000063637223 */ /* 0x000fce0000000063 */
.L_x_56:
[----:B------:R-:W-:Y:S05]  /*3930*/  BSYNC B1 ;  /* 0x0000000000017941 */ /* 0x000fea0003800000 */
.L_x_54:
[----:B------:R-:W-:Y:S01]  /*3940*/  VIADD R0, R88, 0x1800000 ;  /* 0x0180000058007836 */ /* 0x000fe20000000000 */
[----:B------:R-:W-:Y:S04]  /*3950*/  BSSY B1, `(.L_x_57) ;  /* 0x000000d000017945 */ /* 0x000fe80003800000 */
[----:B------:R-:W-:-:S04]  /*3960*/  LOP3.LUT R0, R0, 0x7f800000, RZ, 0xc0, !PT ;  /* 0x7f80000000007812 */ /* 0x000fc800078ec0ff */
[----:B------:R-:W-:-:S13]  /*3970*/  ISETP.GT.U32.AND P2, PT, R0, 0x1ffffff, PT ;  /* 0x01ffffff0000780c */ /* 0x000fda0003f44070 */
[----:B------:R-:W-:Y:S05]  /*3980*/  @P2 BRA `(.L_x_58) ;  /* 0x0000000000142947 */ /* 0x000fea0003800000 */
[----:B------:R-:W-:Y:S02]  /*3990*/  MOV R0, R88 ;  /* 0x0000005800007202 */ /* 0x000fe40000000f00 */
[----:B------:R-:W-:-:S07]  /*39a0*/  MOV R14, 0x39c0 ;  /* 0x000039c0000e7802 */ /* 0x000fce0000000f00 */
[----:B------:R-:W-:Y:S05]  /*39b0*/  CALL.REL.NOINC `($__internal_0_$__cuda_sm20_rcp_rn_f32_slowpath) ;  /* 0x0000012400387944 */ /* 0x000fea0003c00000 */
[----:B------:R-:W-:Y:S01]  /*39c0*/  MOV R100, R0 ;  /* 0x0000000000647202 */ /* 0x000fe20000000f00 */
[----:B------:R-:W-:Y:S06]  /*39d0*/  BRA `(.L_x_59) ;  /* 0x0000000000107947 */ /* 0x000fec0003800000 */
.L_x_58:
[----:B------:R-:W1:Y:S02]  /*39e0*/  MUFU.RCP R3, R88 ;  /* 0x0000005800037308 */ /* 0x000e640000001000 */
[----:B-1----:R-:W-:-:S04]  /*39f0*/  FFMA R0, R88, R3, -1 ;  /* 0xbf80000058007423 */ /* 0x002fc80000000003 */
[----:B------:R-:W-:-:S04]  /*3a00*/  FADD.FTZ R0, -R0, -RZ ;  /* 0x800000ff00007221 */ /* 0x000fc80000010100 */
[----:B------:R-:W-:-:S07]  /*3a10*/  FFMA R100, R3, R0, R3 ;  /* 0x0000000003647223 */ /* 0x000fce0000000003 */
.L_x_59:
[----:B------:R-:W-:Y:S05]  /*3a20*/  BSYNC B1 ;  /* 0x0000000000017941 */ /* 0x000fea0003800000 */
.L_x_57:
[----:B------:R-:W-:Y:S01]  /*3a30*/  IADD3 R0, R91, 0x1800000, RZ ;  /* 0x018000005b007810 */ /* 0x000fe20007ffe0ff */
[----:B------:R-:W-:Y:S03]  /*3a40*/  BSSY B1, `(.L_x_60) ;  /* 0x000000d000017945 */ /* 0x000fe60003800000 */
        /* <DEDUP_REMOVED lines=8> */
.L_x_61:
[----:B------:R-:W1:Y:S02]  /*3ad0*/  MUFU.RCP R88, R91 ;  /* 0x0000005b00587308 */ /* 0x000e640000001000 */
[----:B-1----:R-:W-:-:S04]  /*3ae0*/  FFMA R0, R91, R88, -1 ;  /* 0xbf8000005b007423 */ /* 0x002fc80000000058 */
[----:B------:R-:W-:-:S04]  /*3af0*/  FADD.FTZ R3, -R0, -RZ ;  /* 0x800000ff00037221 */ /* 0x000fc80000010100 */
[----:B------:R-:W-:-:S07]  /*3b00*/  FFMA R88, R88, R3, R88 ;  /* 0x0000000358587223 */ /* 0x000fce0000000058 */
.L_x_62:
[----:B------:R-:W-:Y:S05]  /*3b10*/  BSYNC B1 ;  /* 0x0000000000017941 */ /* 0x000fea0003800000 */
.L_x_60:
        /* <DEDUP_REMOVED lines=10> */
.L_x_64:
[----:B------:R-:W1:Y:S02]  /*3bc0*/  MUFU.RCP R91, R92 ;  /* 0x0000005c005b7308 */ /* 0x000e640000001000 */
[----:B-1----:R-:W-:-:S04]  /*3bd0*/  FFMA R0, R92, R91, -1 ;  /* 0xbf8000005c007423 */ /* 0x002fc8000000005b */
[----:B------:R-:W-:-:S04]  /*3be0*/  FADD.FTZ R0, -R0, -RZ ;  /* 0x800000ff00007221 */ /* 0x000fc80000010100 */
[----:B------:R-:W-:-:S07]  /*3bf0*/  FFMA R91, R91, R0, R91 ;  /* 0x000000005b5b7223 */ /* 0x000fce000000005b */
.L_x_65:
[----:B------:R-:W-:Y:S05]  /*3c00*/  BSYNC B1 ;  /* 0x0000000000017941 */ /* 0x000fea0003800000 */
.L_x_63:
        /* <DEDUP_REMOVED lines=10> */
.L_x_67:
[----:B------:R-:W1:Y:S02]  /*3cb0*/  MUFU.RCP R3, R94 ;  /* 0x0000005e00037308 */ /* 0x000e640000001000 */
[----:B-1----:R-:W-:-:S04]  /*3cc0*/  FFMA R0, R94, R3, -1 ;  /* 0xbf8000005e007423 */ /* 0x002fc80000000003 */
[----:B------:R-:W-:-:S04]  /*3cd0*/  FADD.FTZ R0, -R0, -RZ ;  /* 0x800000ff00007221 */ /* 0x000fc80000010100 */
[----:B------:R-:W-:-:S07]  /*3ce0*/  FFMA R102, R3, R0, R3 ;  /* 0x0000000003667223 */ /* 0x000fce0000000003 */
.L_x_68:
[----:B------:R-:W-:Y:S05]  /*3cf0*/  BSYNC B1 ;  /* 0x0000000000017941 */ /* 0x000fea0003800000 */
.L_x_66:
        /* <DEDUP_REMOVED lines=10> */
.L_x_70:
[----:B------:R-:W1:Y:S02]  /*3da0*/  MUFU.RCP R0, R97 ;  /* 0x0000006100007308 */ /* 0x000e640000001000 */
[----:B-1----:R-:W-:-:S04]  /*3db0*/  FFMA R3, R97, R0, -1 ;  /* 0xbf80000061037423 */ /* 0x002fc80000000000 */
[----:B------:R-:W-:-:S04]  /*3dc0*/  FADD.FTZ R3, -R3, -RZ ;  /* 0x800000ff03037221 */ /* 0x000fc80000010100 */
[----:B------:R-:W-:-:S07]  /*3dd0*/  FFMA R103, R0, R3, R0 ;  /* 0x0000000300677223 */ /* 0x000fce0000000000 */
.L_x_71:
[----:B------:R-:W-:Y:S05]  /*3de0*/  BSYNC B1 ;  /* 0x0000000000017941 */ /* 0x000fea0003800000 */
.L_x_69:
        /* <DEDUP_REMOVED lines=10> */
.L_x_73:
[----:B------:R-:W1:Y:S02]  /*3e90*/  MUFU.RCP R92, R13 ;  /* 0x0000000d005c7308 */ /* 0x000e640000001000 */
[----:B-1----:R-:W-:-:S04]  /*3ea0*/  FFMA R0, R13, R92, -1 ;  /* 0xbf8000000d007423 */ /* 0x002fc8000000005c */
[----:B------:R-:W-:-:S04]  /*3eb0*/  FADD.FTZ R3, -R0, -RZ ;  /* 0x800000ff00037221 */ /* 0x000fc80000010100 */
[----:B------:R-:W-:-:S07]  /*3ec0*/  FFMA R92, R92, R3, R92 ;  /* 0x000000035c5c7223 */ /* 0x000fce000000005c */
.L_x_74:
[----:B------:R-:W-:Y:S05]  /*3ed0*/  BSYNC B1 ;  /* 0x0000000000017941 */ /* 0x000fea0003800000 */
.L_x_72:
        /* <DEDUP_REMOVED lines=10> */
.L_x_76:
[----:B------:R-:W1:Y:S02]  /*3f80*/  MUFU.RCP R13, R20 ;  /* 0x00000014000d7308 */ /* 0x000e640000001000 */
[----:B-1----:R-:W-:-:S04]  /*3f90*/  FFMA R0, R20, R13, -1 ;  /* 0xbf80000014007423 */ /* 0x002fc8000000000d */
[----:B------:R-:W-:-:S04]  /*3fa0*/  FADD.FTZ R0, -R0, -RZ ;  /* 0x800000ff00007221 */ /* 0x000fc80000010100 */
[----:B------:R-:W-:-:S07]  /*3fb0*/  FFMA R13, R13, R0, R13 ;  /* 0x000000000d0d7223 */ /* 0x000fce000000000d */
.L_x_77:
[----:B------:R-:W-:Y:S05]  /*3fc0*/  BSYNC B1 ;  /* 0x0000000000017941 */ /* 0x000fea0003800000 */
.L_x_75:
        /* <DEDUP_REMOVED lines=10> */
.L_x_79:
[----:B------:R-:W1:Y:S02]  /*4070*/  MUFU.RCP R20, R21 ;  /* 0x0000001500147308 */ /* 0x000e640000001000 */
[----:B-1----:R-:W-:-:S04]  /*4080*/  FFMA R0, R21, R20, -1 ;  /* 0xbf80000015007423 */ /* 0x002fc80000000014 */
[----:B------:R-:W-:-:S04]  /*4090*/  FADD.FTZ R3, -R0, -RZ ;  /* 0x800000ff00037221 */ /* 0x000fc80000010100 */
[----:B------:R-:W-:-:S07]  /*40a0*/  FFMA R20, R20, R3, R20 ;  /* 0x0000000314147223 */ /* 0x000fce0000000014 */
.L_x_80:
[----:B------:R-:W-:Y:S05]  /*40b0*/  BSYNC B1 ;  /* 0x0000000000017941 */ /* 0x000fea0003800000 */
.L_x_78:
        /* <DEDUP_REMOVED lines=10> */
.L_x_82:
[----:B------:R-:W1:Y:S02]  /*4160*/  MUFU.RCP R0, R23 ;  /* 0x0000001700007308 */ /* 0x000e640000001000 */
[----:B-1----:R-:W-:-:S04]  /*4170*/  FFMA R3, R23, R0, -1 ;  /* 0xbf80000017037423 */ /* 0x002fc80000000000 */
[----:B------:R-:W-:-:S04]  /*4180*/  FADD.FTZ R3, -R3, -RZ ;  /* 0x800000ff03037221 */ /* 0x000fc80000010100 */
[----:B------:R-:W-:-:S07]  /*4190*/  FFMA R21, R0, R3, R0 ;  /* 0x0000000300157223 */ /* 0x000fce0000000000 */
.L_x_83:
[----:B------:R-:W-:Y:S05]  /*41a0*/  BSYNC B1 ;  /* 0x0000000000017941 */ /* 0x000fea0003800000 */
.L_x_81:
        /* <DEDUP_REMOVED lines=10> */
.L_x_85:
[----:B------:R-:W1:Y:S02]  /*4250*/  MUFU.RCP R0, R89 ;  /* 0x0000005900007308 */ /* 0x000e640000001000 */
[----:B-1----:R-:W-:-:S04]  /*4260*/  FFMA R3, R89, R0, -1 ;  /* 0xbf80000059037423 */ /* 0x002fc80000000000 */
[----:B------:R-:W-:-:S04]  /*4270*/  FADD.FTZ R3, -R3, -RZ ;  /* 0x800000ff03037221 */ /* 0x000fc80000010100 */
[----:B------:R-:W-:-:S07]  /*4280*/  FFMA R23, R0, R3, R0 ;  /* 0x0000000300177223 */ /* 0x000fce0000000000 */
.L_x_86:
[----:B------:R-:W-:Y:S05]  /*4290*/  BSYNC B1 ;  /* 0x0000000000017941 */ /* 0x000fea0003800000 */
.L_x_84:
        /* <DEDUP_REMOVED lines=10> */
.L_x_88:
[----:B------:R-:W1:Y:S02]  /*4340*/  MUFU.RCP R3, R90 ;  /* 0x0000005a00037308 */ /* 0x000e640000001000 */
[----:B-1----:R-:W-:-:S04]  /*4350*/  FFMA R0, R90, R3, -1 ;  /* 0xbf8000005a007423 */ /* 0x002fc80000000003 */
[----:B------:R-:W-:-:S04]  /*4360*/  FADD.FTZ R0, -R0, -RZ ;  /* 0x800000ff00007221 */ /* 0x000fc80000010100 */
[----:B------:R-:W-:-:S07]  /*4370*/  FFMA R94, R3, R0, R3 ;  /* 0x00000000035e7223 */ /* 0x000fce0000000003 */
.L_x_89:
[----:B------:R-:W-:Y:S05]  /*4380*/  BSYNC B1 ;  /* 0x0000000000017941 */ /* 0x000fea0003800000 */
.L_x_87:
        /* <DEDUP_REMOVED lines=10> */
.L_x_91:
[----:B------:R-:W1:Y:S02]  /*4430*/  MUFU.RCP R0, R93 ;  /* 0x0000005d00007308 */ /* 0x000e640000001000 */
[----:B-1----:R-:W-:-:S04]  /*4440*/  FFMA R3, R93, R0, -1 ;  /* 0xbf8000005d037423 */ /* 0x002fc80000000000 */
[----:B------:R-:W-:-:S04]  /*4450*/  FADD.FTZ R3, -R3, -RZ ;  /* 0x800000ff03037221 */ /* 0x000fc80000010100 */
[----:B------:R-:W-:-:S07]  /*4460*/  FFMA R89, R0, R3, R0 ;  /* 0x0000000300597223 */ /* 0x000fce0000000000 */
.L_x_92:
[----:B------:R-:W-:Y:S05]  /*4470*/  BSYNC B1 ;  /* 0x0000000000017941 */ /* 0x000fea0003800000 */
.L_x_90:
        /* <DEDUP_REMOVED lines=10> */
.L_x_94:
[----:B------:R-:W1:Y:S02]  /*4520*/  MUFU.RCP R90, R95 ;  /* 0x0000005f005a7308 */ /* 0x000e640000001000 */
[----:B-1----:R-:W-:-:S04]  /*4530*/  FFMA R0, R95, R90, -1 ;  /* 0xbf8000005f007423 */ /* 0x002fc8000000005a */
[----:B------:R-:W-:-:S04]  /*4540*/  FADD.FTZ R3, -R0, -RZ ;  /* 0x800000ff00037221 */ /* 0x000fc80000010100 */
[----:B------:R-:W-:-:S07]  /*4550*/  FFMA R90, R90, R3, R90 ;  /* 0x000000035a5a7223 */ /* 0x000fce000000005a */
.L_x_95:
[----:B------:R-:W-:Y:S05]  /*4560*/  BSYNC B1 ;  /* 0x0000000000017941 */ /* 0x000fea0003800000 */
.L_x_93:
        /* <DEDUP_REMOVED lines=10> */
.L_x_97:
[----:B------:R-:W1:Y:S02]  /*4610*/  MUFU.RCP R93, R96 ;  /* 0x00000060005d7308 */ /* 0x000e640000001000 */
[----:B-1----:R-:W-:-:S04]  /*4620*/  FFMA R0, R96, R93, -1 ;  /* 0xbf80000060007423 */ /* 0x002fc8000000005d */
[----:B------:R-:W-:-:S04]  /*4630*/  FADD.FTZ R0, -R0, -RZ ;  /* 0x800000ff00007221 */ /* 0x000fc80000010100 */
[----:B------:R-:W-:-:S07]  /*4640*/  FFMA R93, R93, R0, R93 ;  /* 0x000000005d5d7223 */ /* 0x000fce000000005d */
.L_x_98:
[----:B------:R-:W-:Y:S05]  /*4650*/  BSYNC B1 ;  /* 0x0000000000017941 */ /* 0x000fea0003800000 */
.L_x_96:
        /* <DEDUP_REMOVED lines=8> */
[----:B------:R-:W-:Y:S05]  /*46e0*/  BRA `(.L_x_101) ;  /* 0x0000000000107947 */ /* 0x000fea0003800000 */
.L_x_100:
[----:B------:R-:W1:Y:S02]  /*46f0*/  MUFU.RCP R3, R98 ;  /* 0x0000006200037308 */ /* 0x000e640000001000 */
[----:B-1----:R-:W-:-:S04]  /*4700*/  FFMA R0, R98, R3, -1 ;  /* 0xbf80000062007423 */ /* 0x002fc80000000003 */
[----:B------:R-:W-:-:S04]  /*4710*/  FADD.FTZ R0, -R0, -RZ ;  /* 0x800000ff00007221 */ /* 0x000fc80000010100 */
[----:B------:R-:W-:-:S07]  /*4720*/  FFMA R0, R3, R0, R3 ;  /* 0x0000000003007223 */ /* 0x000fce0000000003 */
.L_x_101:
[----:B------:R-:W-:Y:S05]  /*4730*/  BSYNC B1 ;  /* 0x0000000000017941 */ /* 0x000fea0003800000 */
.L_x_99:
[C---:B------:R-:W-:Y:S01]  /*4740*/  SHF.L.U32 R3, R18.reuse, 0x4, RZ ;  /* 0x0000000412037819 */ /* 0x040fe200000006ff */
[----:B------:R-:W-:Y:S05]  /*4750*/  WARPSYNC.ALL ;  /* 0x0000000000007948 */ /* 0x000fea0003800000 */
[----:B------:R-:W-:Y:S01]  /*4760*/  SHF.L.U32 R14, R18, 0x5, RZ ;  /* 0x00000005120e7819 */ /* 0x000fe200000006ff */
[----:B------:R-:W-:Y:S01]  /*4770*/  BSSY B0, `(.L_x_102) ;  /* 0x0000024000007945 */ /* 0x000fe20003800000 */
[----:B------:R-:W-:Y:S02]  /*4780*/  SHF.R.U32.HI R96, RZ, 0x1, R18 ;  /* 0x00000001ff607819 */ /* 0x000fe40000011612 */
[----:B------:R-:W-:-:S02]  /*4790*/  LOP3.LUT R3, R3, 0xe00, RZ, 0xc0, !PT ;  /* 0x00000e0003037812 */ /* 0x000fc400078ec0ff */
[----:B------:R-:W-:Y:S02]  /*47a0*/  LOP3.LUT R15, R14, 0xc0, RZ, 0xc0, !PT ;  /* 0x000000c00e0f7812 */ /* 0x000fe400078ec0ff */
[----:B------:R-:W-:Y:S02]  /*47b0*/  SHF.L.U32 R98, R18, 0x2, RZ ;  /* 0x0000000212627819 */ /* 0x000fe400000006ff */
[----:B------:R-:W-:Y:S02]  /*47c0*/  LOP3.LUT R3, R3, 0x20, R14, 0xf8, !PT ;  /* 0x0000002003037812 */ /* 0x000fe400078ef80e */
[----:B------:R-:W-:Y:S02]  /*47d0*/  LOP3.LUT R15, R15, 0x8, R96, 0xf8, !PT ;  /* 0x000000080f0f7812 */ /* 0x000fe400078ef860 */
[----:B------:R-:W-:Y:S02]  /*47e0*/  LOP3.LUT R3, R3, 0x100, R14, 0xf8, !PT ;  /* 0x0000010003037812 */ /* 0x000fe400078ef80e */
[----:B------:R-:W-:-:S02]  /*47f0*/  LOP3.LUT R98, R15, 0x18, R98, 0x78, !PT ;  /* 0x000000180f627812 */ /* 0x000fc400078e7862 */
[----:B------:R-:W-:Y:S02]  /*4800*/  F2FP.F16.F32.PACK_AB R96, R21, R20 ;  /* 0x000000141560723e */ /* 0x000fe400000000ff */
[----:B------:R-:W-:Y:S02]  /*4810*/  LOP3.LUT R3, R3, R98, RZ, 0xfc, !PT ;  /* 0x0000006203037212 */ /* 0x000fe400078efcff */
[----:B------:R-:W-:Y:S02]  /*4820*/  F2FP.F16.F32.PACK_AB R100, R100, R99 ;  /* 0x000000636464723e */ /* 0x000fe400000000ff */
[----:B------:R-:W-:Y:S02]  /*4830*/  LEA R20, R3, UR52, 0x1 ;  /* 0x0000003403147c11 */ /* 0x000fe4000f8e08ff */
[----:B------:R-:W-:Y:S02]  /*4840*/  F2FP.F16.F32.PACK_AB R102, R103, R102 ;  /* 0x000000666766723e */ /* 0x000fe400000000ff */
[----:B------:R-:W-:-:S02]  /*4850*/  F2FP.F16.F32.PACK_AB R101, R91, R88 ;  /* 0x000000585b65723e */ /* 0x000fc400000000ff */
[----:B------:R-:W-:Y:S02]  /*4860*/  F2FP.F16.F32.PACK_AB R103, R13, R92 ;  /* 0x0000005c0d67723e */ /* 0x000fe400000000ff */
[----:B------:R-:W-:Y:S02]  /*4870*/  F2FP.F16.F32.PACK_AB R99, R0, R93 ;  /* 0x0000005d0063723e */ /* 0x000fe400000000ff */
[----:B------:R-:W-:Y:S01]  /*4880*/  F2FP.F16.F32.PACK_AB R97, R94, R23 ;  /* 0x000000175e61723e */ /* 0x000fe200000000ff */
[----:B------:R1:W-:Y:S01]  /*4890*/  STSM.16.M88.4 [R20+0x200], R100 ;  /* 0x0002006414007844 */ /* 0x0003e20000000200 */
[----:B------:R-:W-:Y:S02]  /*48a0*/  F2FP.F16.F32.PACK_AB R98, R90, R89 ;  /* 0x000000595a62723e */ /* 0x000fe400000000ff */
[----:B------:R-:W-:-:S05]  /*48b0*/  LEA R0, R155, R20, 0x1 ;  /* 0x000000149b007211 */ /* 0x000fca00078e08ff */
[----:B------:R1:W-:Y:S01]  /*48c0*/  STSM.16.M88.4 [R0+0x200], R96 ;  /* 0x0002006000007844 */ /* 0x0003e20000000200 */
[----:B------:R-:W-:Y:S01]  /*48d0*/  @!PT LDS RZ, [RZ] ;  /* 0x00000000fffff984 */ /* 0x000fe20000000800 */
[----:B------:R-:W-:Y:S01]  /*48e0*/  @!PT LDS RZ, [RZ] ;  /* 0x00000000fffff984 */ /* 0x000fe20000000800 */
[----:B------:R-:W-:Y:S01]  /*48f0*/  @!PT LDS RZ, [RZ] ;  /* 0x00000000fffff984 */ /* 0x000fe20000000800 */
[----:B------:R-:W-:Y:S01]  /*4900*/  @!PT LDS RZ, [RZ] ;  /* 0x00000000fffff984 */ /* 0x000fe20000000800 */
[----:B------:R2:W-:Y:S06]  /*4910*/  MEMBAR.ALL.CTA ;  /* 0x0000000000007992 */ /* 0x0005ec0000008000 */
[----:B--2---:R-:W2:Y:S02]  /*4920*/  FENCE.VIEW.ASYNC.S ;  /* 0x00000000000073c6 */ /* 0x004ea40000000000 */
[----:B--2---:R-:W-:Y:S06]  /*4930*/  BAR.SYNC.DEFER_BLOCKING 0x1, 0x100 ;  /* 0x0044000000007b1d */ /* 0x004fec0000010000 */
[----:B------:R-:W-:Y:S05]  /*4940*/  @P5 BRA `(.L_x_103) ;  /* 0x0000000000185947 */ /* 0x000fea0003800000 */
[----:B------:R-:W-:Y:S02]  /*4950*/  UIADD3 UR4, UP0, UR54, 0x4f0, URZ ;  /* 0x000004f036047890 */ /* 0x000fe4000ff1e03f */
[----:B------:R-:W-:Y:S02]  /*4960*/  UIADD3 UR44, UR52, 0x200, URZ ;  /* 0x00000200342c7890 */ /* 0x000fe4000fffe03f */
[----:B------:R-:W-:-:S09]  /*4970*/  UIADD3.X UR5, URZ, UR55, URZ, UP0, !UPT ;  /* 0x000000373f057290 */ /* 0x000fd200087fe43f */
[----:B------:R2:W-:Y:S01]  /*4980*/  UTMASTG.3D [UR44], [UR4] ;  /* 0x0000002c040073b5 */ /* 0x0005e20008010000 */
[----:B------:R0:W-:Y:S01]  /*4990*/  UTMACMDFLUSH ;  /* 0x00000000000079b7 */ /* 0x0001e20000000000 */
[----:B--2---:R-:W-:-:S04]  /*49a0*/  DEPBAR.LE SB0, 0x1 ;  /* 0x000080400000791a */ /* 0x004fc80000000000 */
.L_x_103:
[----:B------:R-:W-:Y:S05]  /*49b0*/  BSYNC B0 ;  /* 0x0000000000007941 */ /* 0x000fea0003800000 */
.L_x_102:
[----:B------:R-:W-:Y:S01]  /*49c0*/  BAR.SYNC.DEFER_BLOCKING 0x1, 0x100 ;  /* 0x0044000000007b1d */ /* 0x000fe20000010000 */
[----:B------:R-:W-:Y:S01]  /*49d0*/  ISETP.NE.AND P2, PT, RZ, UR39, PT ;  /* 0x00000027ff007c0c */ /* 0x000fe2000bf45270 */
[----:B------:R-:W-:-:S05]  /*49e0*/  VIADD R21, R20, 0x200 ;  /* 0x0000020014157836 */ /* 0x000fca0000000000 */
[----:B------:R-:W-:-:S07]  /*49f0*/  LEA R13, R155, R21, 0x1 ;  /* 0x000000159b0d7211 */ /* 0x000fce00078e08ff */
[----:B------:R-:W-:Y:S05]  /*4a00*/  @!P2 BRA `(.L_x_104) ;  /* 0x000000000034a947 */ /* 0x000fea0003800000 */
[----:B------:R-:W-:Y:S04]  /*4a10*/  BSSY B0, `(.L_x_105) ;  /* 0x0000009000007945 */ /* 0x000fe80003800000 */
[----:B------:R-:W-:Y:S05]  /*4a20*/  @P0 BRA `(.L_x_106) ;  /* 0x00000000001c0947 */ /* 0x000fea0003800000 */
[----:B------:R-:W-:-:S13]  /*4a30*/  ISETP.NE.AND P2, PT, R159, 0x3, PT ;  /* 0x000000039f00780c */ /* 0x000fda0003f45270 */
[----:B------:R-:W-:Y:S05]  /*4a40*/  @!P2 BRA `(.L_x_107) ;  /* 0x000000000004a947 */ /* 0x000fea0003800000 */
[----:B------:R-:W-:Y:S01]  /*4a50*/  BPT.TRAP 0x1 ;  /* 0x000000040000795c */ /* 0x000fe20000300000 */
.L_x_107:
[----:B------:R-:W-:-:S04]  /*4a60*/  ULEA UR4, UR36, UR52, 0x3 ;  /* 0x0000003424047291 */ /* 0x000fc8000f8e183f */
[----:B------:R-:W-:-:S04]  /*4a70*/  UIADD3 UR4, UR4, 0x60, URZ ;  /* 0x0000006004047890 */ /* 0x000fc8000fffe03f */
[----:B------:R-:W-:-:S09]  /*4a80*/  UPRMT UR4, UR51, 0x654, UR4 ;  /* 0x0000065433047896 */ /* 0x000fd20008000004 */
[----:B------:R-:W-:Y:S03]  /*4a90*/  SYNCS.ARRIVE.TRANS64.RED.A1T0 RZ, [UR4], RZ ;  /* 0x000000ffffff79a7 */ /* 0x000fe60008100404 */
.L_x_106:
[----:B------:R-:W-:Y:S05]  /*4aa0*/  BSYNC B0 ;  /* 0x0000000000007941 */ /* 0x000fea0003800000 */
.L_x_105:
[----:B------:R-:W-:-:S04]  /*4ab0*/  UIADD3 UR36, UR36, 0x1, URZ ;  /* 0x0000000124247890 */ /* 0x000fc8000fffe03f */
[----:B------:R-:W-:-:S04]  /*4ac0*/  UISETP.NE.AND UP0, UPT, UR36, 0x4, UPT ;  /* 0x000000042400788c */ /* 0x000fc8000bf05270 */
[----:B------:R-:W-:-:S12]  /*4ad0*/  USEL UR36, UR36, URZ, UP0 ;  /* 0x0000003f24247287 */ /* 0x000fd80008000000 */
.L_x_104:
[----:B------:R-:W-:Y:S04]  /*4ae0*/  BSSY B0, `(.L_x_108) ;  /* 0x0000011000007945 */ /* 0x000fe80003800000 */
[----:B------:R-:W-:Y:S05]  /*4af0*/  @P0 BRA `(.L_x_109) ;  /* 0x00000000003c0947 */ /* 0x000fea0003800000 */
[----:B------:R-:W-:-:S13]  /*4b00*/  ISETP.NE.AND P2, PT, R159, 0x3, PT ;  /* 0x000000039f00780c */ /* 0x000fda0003f45270 */
[----:B------:R-:W-:Y:S05]  /*4b10*/  @!P2 BRA `(.L_x_110) ;  /* 0x000000000004a947 */ /* 0x000fea0003800000 */
[----:B------:R-:W-:Y:S01]  /*4b20*/  BPT.TRAP 0x1 ;  /* 0x000000040000795c */ /* 0x000fe20000300000 */
.L_x_110:
[C---:B------:R-:W-:Y:S01]  /*4b30*/  LEA R14, R12.reuse, UR52, 0x3 ;  /* 0x000000340c0e7c11 */ /* 0x040fe2000f8e18ff */
[----:B------:R-:W-:Y:S01]  /*4b40*/  BSSY B1, `(.L_x_111) ;  /* 0x0000006000017945 */ /* 0x000fe20003800000 */
[----:B------:R-:W-:Y:S02]  /*4b50*/  SHF.L.U32 R15, RZ, 0x1f, RZ ;  /* 0x0000001fff0f7819 */ /* 0x000fe400000006ff */
[----:B-1----:R-:W-:Y:S02]  /*4b60*/  @!P1 LEA R0, R12, R21, 0xd ;  /* 0x000000150c009211 */ /* 0x002fe400078e68ff */
[----:B------:R-:W1:Y:S02]  /*4b70*/  SYNCS.PHASECHK.TRANS64.TRYWAIT P2, [R14+URZ+0x40], R15 ;  /* 0x0000400f0e0075a7 */ /* 0x000e64000804017f */
[----:B------:R-:W-:Y:S01]  /*4b80*/  @!P1 LEA R3, R155, R0, 0x1 ;  /* 0x000000009b039211 */ /* 0x000fe200078e08ff */
[----:B-1----:R-:W-:Y:S06]  /*4b90*/  @!P2 BRA `(.L_x_112) ;  /* 0x000001080090a947 */ /* 0x002fec0003800000 */
.L_x_608:
[----:B------:R-:W-:Y:S05]  /*4ba0*/  BSYNC B1 ;  /* 0x0000000000017941 */ /* 0x000fea0003800000 */
.L_x_111:
[----:B------:R-:W-:Y:S05]  /*4bb0*/  @!P1 WARPSYNC.ALL ;  /* 0x0000000000009948 */ /* 0x000fea0003800000 */
[----:B------:R2:W3:Y:S01]  /*4bc0*/  @!P1 LDSM.16.M88.4 R8, [R0] ;  /* 0x000000000008983b */ /* 0x0004e20000000200 */
[----:B------:R-:W-:-:S03]  /*4bd0*/  IADD3 R12, R12, 0x1, RZ ;  /* 0x000000010c0c7810 */ /* 0x000fc60007ffe0ff */
[----:B------:R2:W4:Y:S04]  /*4be0*/  @!P1 LDSM.16.M88.4 R4, [R3] ;  /* 0x000000000304983b */ /* 0x0005280000000200 */
.L_x_109:
[----:B------:R-:W-:Y:S05]  /*4bf0*/  BSYNC B0 ;  /* 0x0000000000007941 */ /* 0x000fea0003800000 */
.L_x_108:
[C---:B-12---:R-:W-:Y:S01]  /*4c00*/  FMUL R0, R156.reuse, R25 ;  /* 0x000000199c007220 */ /* 0x046fe20000400000 */
[--C-:B---3--:R-:W-:Y:S02]  /*4c10*/  HADD2.F32 R25, -RZ, R8.reuse.H1_H1 ;  /* 0x30000008ff197230 */ /* 0x108fe40000004100 */
[C---:B------:R-:W-:Y:S01]  /*4c20*/  FMUL R14, R156.reuse, R27 ;  /* 0x0000001b9c0e7220 */ /* 0x040fe20000400000 */
[--C-:B------:R-:W-:Y:S02]  /*4c30*/  HADD2.F32 R89, -RZ, R9.reuse.H1_H1 ;  /* 0x30000009ff597230 */ /* 0x100fe40000004100 */
[C---:B------:R-:W-:Y:S01]  /*4c40*/  FMUL R24, R156.reuse, R24 ;  /* 0x000000189c187220 */ /* 0x040fe20000400000 */
[----:B------:R-:W-:Y:S02]  /*4c50*/  HADD2.F32 R23, -RZ, R8.H0_H0 ;  /* 0x20000008ff177230 */ /* 0x000fe40000004100 */
[----:B------:R-:W-:Y:S01]  /*4c60*/  FMUL R26, R156, R26 ;  /* 0x0000001a9c1a7220 */ /* 0x000fe20000400000 */
[----:B------:R-:W-:-:S02]  /*4c70*/  HADD2.F32 R3, -RZ, R9.H0_H0 ;  /* 0x20000009ff037230 */ /* 0x000fc40000004100 */
[C---:B------:R-:W-:Y:S01]  /*4c80*/  FFMA R25, R157.reuse, R25, R0 ;  /* 0x000000199d197223 */ /* 0x040fe20000000000 */
[C---:B------:R-:W-:Y:S01]  /*4c90*/  FFMA R89, R157.reuse, R89, R14 ;  /* 0x000000599d597223 */ /* 0x040fe2000000000e */
[----:B------:R-:W-:Y:S02]  /*4ca0*/  HADD2.F32 R93, -RZ, R10.H1_H1 ;  /* 0x3000000aff5d7230 */ /* 0x000fe40000004100 */
[C---:B------:R-:W-:Y:S01]  /*4cb0*/  FMUL R14, R156.reuse, R29 ;  /* 0x0000001d9c0e7220 */ /* 0x040fe20000400000 */
[----:B------:R-:W-:Y:S01]  /*4cc0*/  MOV R0, 0x3bbb989d ;  /* 0x3bbb989d00007802 */ /* 0x000fe20000000f00 */
[C---:B------:R-:W-:Y:S01]  /*4cd0*/  FFMA R23, R157.reuse, R23, R24 ;  /* 0x000000179d177223 */ /* 0x040fe20000000018 */
[C---:B------:R-:W-:Y:S01]  /*4ce0*/  FFMA R27, R157.reuse, R3, R26 ;  /* 0x000000039d1b7223 */ /* 0x040fe2000000001a */
[----:B------:R-:W-:Y:S01]  /*4cf0*/  FFMA R93, R157, R93, R14 ;  /* 0x0000005d9d5d7223 */ /* 0x000fe2000000000e */
[----:B------:R-:W-:Y:S01]  /*4d00*/  MOV R3, 0x437c0000 ;  /* 0x437c000000037802 */ /* 0x000fe20000000f00 */
[----:B------:R-:W-:Y:S01]  /*4d10*/  FFMA.SAT R14, -R23, R0, 0.5 ;  /* 0x3f000000170e7423 */ /* 0x000fe20000002100 */
[----:B------:R-:W-:Y:S01]  /*4d20*/  FMUL R24, R156, R31 ;  /* 0x0000001f9c187220 */ /* 0x000fe20000400000 */
[----:B------:R-:W-:-:S02]  /*4d30*/  HADD2.F32 R31, -RZ, R11.H1_H1 ;  /* 0x3000000bff1f7230 */ /* 0x000fc40000004100 */
[----:B------:R-:W-:Y:S01]  /*4d40*/  FFMA.SAT R26, -R25, R0, 0.5 ;  /* 0x3f000000191a7423 */ /* 0x000fe20000002100 */
[----:B------:R-:W-:Y:S01]  /*4d50*/  FFMA.RM R14, R14, R3, 12582913 ;  /* 0x4b4000010e0e7423 */ /* 0x000fe20000004003 */
[----:B------:R-:W-:Y:S02]  /*4d60*/  HADD2.F32 R95, -RZ, R11.H0_H0 ;  /* 0x2000000bff5f7230 */ /* 0x000fe40000004100 */
[C---:B------:R-:W-:Y:S01]  /*4d70*/  FMUL R30, R156.reuse, R30 ;  /* 0x0000001e9c1e7220 */ /* 0x040fe20000400000 */
[----:B----4-:R-:W-:Y:S02]  /*4d80*/  HADD2.F32 R97, -RZ, R4.H0_H0 ;  /* 0x20000004ff617230 */ /* 0x010fe40000004100 */
[----:B------:R-:W-:Y:S01]  /*4d90*/  FFMA R31, R157, R31, R24 ;  /* 0x0000001f9d1f7223 */ /* 0x000fe20000000018 */
[----:B------:R-:W-:Y:S01]  /*4da0*/  FMUL R32, R156, R32 ;  /* 0x000000209c207220 */ /* 0x000fe20000400000 */
[----:B------:R-:W-:Y:S01]  /*4db0*/  FADD R24, R14, -12583039 ;  /* 0xcb40007f0e187421 */ /* 0x000fe20000000000 */
[----:B------:R-:W-:Y:S01]  /*4dc0*/  FFMA.RM R15, R26, R3, 12582913 ;  /* 0x4b4000011a0f7423 */ /* 0x000fe20000004003 */
[----:B------:R-:W-:-:S02]  /*4dd0*/  HADD2.F32 R91, -RZ, R10.H0_H0 ;  /* 0x2000000aff5b7230 */ /* 0x000fc40000004100 */
[----:B------:R-:W-:Y:S01]  /*4de0*/  FMUL R28, R156, R28 ;  /* 0x0000001c9c1c7220 */ /* 0x000fe20000400000 */
[C---:B------:R-:W-:Y:S01]  /*4df0*/  FFMA R95, R157.reuse, R95, R30 ;  /* 0x0000005f9d5f7223 */ /* 0x040fe2000000001e */
[----:B------:R-:W-:Y:S01]  /*4e00*/  FFMA R97, R157, R97, R32 ;  /* 0x000000619d617223 */ /* 0x000fe20000000020 */
[----:B------:R-:W-:Y:S01]  /*4e10*/  FFMA R26, -R23, 1.4426950216293334961, -R24 ;  /* 0x3fb8aa3b171a7823 */ /* 0x000fe20000000918 */
[----:B------:R-:W-:Y:S01]  /*4e20*/  FADD R30, R15, -12583039 ;  /* 0xcb40007f0f1e7421 */ /* 0x000fe20000000000 */
[----:B------:R-:W-:Y:S01]  /*4e30*/  FFMA.SAT R32, -R27, R0, 0.5 ;  /* 0x3f0000001b207423 */ /* 0x000fe20000002100 */
[----:B------:R-:W-:Y:S01]  /*4e40*/  FFMA R91, R157, R91, R28 ;  /* 0x0000005b9d5b7223 */ /* 0x000fe2000000001c */
[----:B------:R-:W-:Y:S01]  /*4e50*/  FFMA R28, -R23, 1.925963033500011079e-08, R26 ;  /* 0x32a57060171c7823 */ /* 0x000fe2000000011a */
[----:B------:R-:W-:Y:S01]  /*4e60*/  FFMA R30, -R25, 1.4426950216293334961, -R30 ;  /* 0x3fb8aa3b191e7823 */ /* 0x000fe2000000091e */
[----:B------:R-:W-:Y:S01]  /*4e70*/  FFMA.RM R23, R32, R3, 12582913 ;  /* 0x4b40000120177423 */ /* 0x000fe20000004003 */
[----:B------:R-:W-:-:S02]  /*4e80*/  HADD2.F32 R29, -RZ, R4.H1_H1 ;  /* 0x30000004ff1d7230 */ /* 0x000fc40000004100 */
[----:B------:R-:W-:Y:S01]  /*4e90*/  FMUL R24, R156, R33 ;  /* 0x000000219c187220 */ /* 0x000fe20000400000 */
[----:B------:R-:W-:Y:S01]  /*4ea0*/  FFMA R26, -R25, 1.925963033500011079e-08, R30 ;  /* 0x32a57060191a7823 */ /* 0x000fe2000000011e */
[----:B------:R-:W-:Y:S01]  /*4eb0*/  FADD R30, R23, -12583039 ;  /* 0xcb40007f171e7421 */ /* 0x000fe20000000000 */
[-C--:B------:R-:W-:Y:S01]  /*4ec0*/  FFMA.SAT R32, -R89, R0.reuse, 0.5 ;  /* 0x3f00000059207423 */ /* 0x080fe20000002100 */
[----:B------:R-:W-:Y:S01]  /*4ed0*/  FFMA R33, R157, R29, R24 ;  /* 0x0000001d9d217223 */ /* 0x000fe20000000018 */
[----:B------:R-:W-:Y:S01]  /*4ee0*/  FFMA.SAT R88, -R91, R0, 0.5 ;  /* 0x3f0000005b587423 */ /* 0x000fe20000002100 */
[----:B------:R-:W-:Y:S01]  /*4ef0*/  FFMA R30, -R27, 1.4426950216293334961, -R30 ;  /* 0x3fb8aa3b1b1e7823 */ /* 0x000fe2000000091e */
[----:B------:R-:W-:Y:S01]  /*4f00*/  FFMA.RM R25, R32, R3, 12582913 ;  /* 0x4b40000120197423 */ /* 0x000fe20000004003 */
[----:B------:R1:W2:Y:S01]  /*4f10*/  MUFU.EX2 R24, R28 ;  /* 0x0000001c00187308 */ /* 0x0002a20000000800 */
[--C-:B------:R-:W-:Y:S02]  /*4f20*/  HADD2.F32 R90, -RZ, R5.reuse.H1_H1 ;  /* 0x30000005ff5a7230 */ /* 0x100fe40000004100 */
[----:B------:R-:W-:Y:S01]  /*4f30*/  FMUL R34, R156, R34 ;  /* 0x000000229c227220 */ /* 0x000fe20000400000 */
[----:B------:R-:W-:Y:S01]  /*4f40*/  FADD R32, R25, -12583039 ;  /* 0xcb40007f19207421 */ /* 0x000fe20000000000 */
[----:B------:R-:W-:-:S02]  /*4f50*/  HADD2.F32 R99, -RZ, R5.H0_H0 ;  /* 0x20000005ff637230 */ /* 0x000fc40000004100 */
[----:B------:R-:W-:Y:S01]  /*4f60*/  FFMA.SAT R96, -R97, R0, 0.5 ;  /* 0x3f00000061607423 */ /* 0x000fe20000002100 */
[C---:B------:R-:W-:Y:S01]  /*4f70*/  FMUL R36, R156.reuse, R36 ;  /* 0x000000249c247220 */ /* 0x040fe20000400000 */
[----:B------:R-:W-:Y:S01]  /*4f80*/  FFMA R32, -R89, 1.4426950216293334961, -R32 ;  /* 0x3fb8aa3b59207823 */ /* 0x000fe20000000920 */
[-C--:B------:R-:W-:Y:S01]  /*4f90*/  FFMA.SAT R98, -R33, R0.reuse, 0.5 ;  /* 0x3f00000021627423 */ /* 0x080fe20000002100 */
[----:B-1----:R-:W-:Y:S01]  /*4fa0*/  FFMA R28, -R27, 1.925963033500011079e-08, R30 ;  /* 0x32a570601b1c7823 */ /* 0x002fe2000000011e */
[----:B------:R-:W-:Y:S01]  /*4fb0*/  FMUL R30, R156, R35 ;  /* 0x000000239c1e7220 */ /* 0x000fe20000400000 */
[----:B------:R-:W-:Y:S01]  /*4fc0*/  FFMA.RM R27, R88, R3, 12582913 ;  /* 0x4b400001581b7423 */ /* 0x000fe20000004003 */
[----:B------:R-:W-:Y:S01]  /*4fd0*/  FFMA.SAT R88, -R93, R0, 0.5 ;  /* 0x3f0000005d587423 */ /* 0x000fe20000002100 */
[C---:B------:R-:W-:Y:S01]  /*4fe0*/  FFMA R99, R157.reuse, R99, R34 ;  /* 0x000000639d637223 */ /* 0x040fe20000000022 */
[----:B------:R-:W-:Y:S01]  /*4ff0*/  FFMA R35, R157, R90, R30 ;  /* 0x0000005a9d237223 */ /* 0x000fe2000000001e */
[-C--:B------:R-:W-:Y:S01]  /*5000*/  FFMA.SAT R90, -R31, R0.reuse, 0.5 ;  /* 0x3f0000001f5a7423 */ /* 0x080fe20000002100 */
[-C--:B------:R-:W-:Y:S01]  /*5010*/  FFMA.RM R30, R88, R3.reuse, 12582913 ;  /* 0x4b400001581e7423 */ /* 0x080fe20000004003 */
[----:B------:R-:W-:Y:S01]  /*5020*/  FADD R34, R27, -12583039 ;  /* 0xcb40007f1b227421 */ /* 0x000fe20000000000 */
[----:B------:R-:W-:Y:S01]  /*5030*/  FFMA R29, -R89, 1.925963033500011079e-08, R32 ;  /* 0x32a57060591d7823 */ /* 0x000fe20000000120 */
[----:B------:R-:W-:Y:S01]  /*5040*/  FFMA.RM R92, R90, R3, 12582913 ;  /* 0x4b4000015a5c7423 */ /* 0x000fe20000004003 */
[----:B------:R-:W-:Y:S01]  /*5050*/  FADD R32, R30, -12583039 ;  /* 0xcb40007f1e207421 */ /* 0x000fe20000000000 */
[----:B------:R-:W-:Y:S01]  /*5060*/  FFMA R34, -R91, 1.4426950216293334961, -R34 ;  /* 0x3fb8aa3b5b227823 */ /* 0x000fe20000000922 */
[----:B------:R-:W-:Y:S01]  /*5070*/  FFMA.SAT R88, -R95, R0, 0.5 ;  /* 0x3f0000005f587423 */ /* 0x000fe20000002100 */
[----:B------:R-:W-:Y:S01]  /*5080*/  FADD R94, R92, -12583039 ;  /* 0xcb40007f5c5e7421 */ /* 0x000fe20000000000 */
[----:B------:R-:W-:Y:S01]  /*5090*/  FFMA R32, -R93, 1.4426950216293334961, -R32 ;  /* 0x3fb8aa3b5d207823 */ /* 0x000fe20000000920 */
[----:B------:R-:W-:Y:S01]  /*50a0*/  FFMA R34, -R91, 1.925963033500011079e-08, R34 ;  /* 0x32a570605b227823 */ /* 0x000fe20000000122 */
[----:B------:R-:W-:-:S02]  /*50b0*/  HADD2.F32 R89, -RZ, R6.H0_H0 ;  /* 0x20000006ff597230 */ /* 0x000fc40000004100 */
[----:B------:R-:W-:Y:S01]  /*50c0*/  FFMA R94, -R31, 1.4426950216293334961, -R94 ;  /* 0x3fb8aa3b1f5e7823 */ /* 0x000fe2000000095e */
[----:B------:R-:W-:Y:S01]  /*50d0*/  FFMA R93, -R93, 1.925963033500011079e-08, R32 ;  /* 0x32a570605d5d7823 */ /* 0x000fe20000000120 */
[----:B------:R-:W-:Y:S02]  /*50e0*/  HADD2.F32 R91, -RZ, R6.H1_H1 ;  /* 0x30000006ff5b7230 */ /* 0x000fe40000004100 */
[----:B------:R-:W-:Y:S01]  /*50f0*/  FFMA.RM R88, R88, R3, 12582913 ;  /* 0x4b40000158587423 */ /* 0x000fe20000004003 */
[----:B------:R-:W-:Y:S01]  /*5100*/  FMUL R32, R156, R37 ;  /* 0x000000259c207220 */ /* 0x000fe20000400000 */
[----:B------:R-:W-:Y:S01]  /*5110*/  FFMA.RM R96, R96, R3, 12582913 ;  /* 0x4b40000160607423 */ /* 0x000fe20000004003 */
[----:B------:R-:W-:Y:S01]  /*5120*/  FFMA R94, -R31, 1.925963033500011079e-08, R94 ;  /* 0x32a570601f5e7823 */ /* 0x000fe2000000015e */
[C---:B------:R-:W-:Y:S01]  /*5130*/  FFMA R89, R157.reuse, R89, R36 ;  /* 0x000000599d597223 */ /* 0x040fe20000000024 */
[--C-:B------:R-:W-:Y:S02]  /*5140*/  HADD2.F32 R31, -RZ, R7.reuse.H0_H0 ;  /* 0x20000007ff1f7230 */ /* 0x100fe40000004100 */
[----:B------:R-:W-:Y:S01]  /*5150*/  FADD R36, R88, -12583039 ;  /* 0xcb40007f58247421 */ /* 0x000fe20000000000 */
[----:B------:R-:W-:Y:S01]  /*5160*/  FFMA R37, R157, R91, R32 ;  /* 0x0000005b9d257223 */ /* 0x000fe20000000020 */
[----:B------:R-:W-:Y:S01]  /*5170*/  FMUL R38, R156, R38 ;  /* 0x000000269c267220 */ /* 0x000fe20000400000 */
[----:B------:R-:W-:Y:S01]  /*5180*/  FADD R32, R96, -12583039 ;  /* 0xcb40007f60207421 */ /* 0x000fe20000000000 */
[----:B------:R-:W-:Y:S01]  /*5190*/  FFMA.RM R98, R98, R3, 12582913 ;  /* 0x4b40000162627423 */ /* 0x000fe20000004003 */
[----:B------:R-:W-:Y:S01]  /*51a0*/  FFMA R90, -R95, 1.4426950216293334961, -R36 ;  /* 0x3fb8aa3b5f5a7823 */ /* 0x000fe20000000924 */
[----:B------:R-:W-:Y:S01]  /*51b0*/  FFMA R31, R157, R31, R38 ;  /* 0x0000001f9d1f7223 */ /* 0x000fe20000000026 */
[----:B------:R-:W-:Y:S01]  /*51c0*/  FFMA R32, -R97, 1.4426950216293334961, -R32 ;  /* 0x3fb8aa3b61207823 */ /* 0x000fe20000000920 */
[----:B------:R-:W-:Y:S01]  /*51d0*/  FADD R38, R98, -12583039 ;  /* 0xcb40007f62267421 */ /* 0x000fe20000000000 */
[----:B------:R-:W-:Y:S01]  /*51e0*/  FFMA R90, -R95, 1.925963033500011079e-08, R90 ;  /* 0x32a570605f5a7823 */ /* 0x000fe2000000015a */
[----:B------:R-:W-:Y:S01]  /*51f0*/  MUFU.EX2 R36, R93 ;  /* 0x0000005d00247308 */ /* 0x000fe20000000800 */
[----:B------:R-:W-:Y:S01]  /*5200*/  FFMA R97, -R97, 1.925963033500011079e-08, R32 ;  /* 0x32a5706061617823 */ /* 0x000fe20000000120 */
[----:B------:R-:W-:Y:S01]  /*5210*/  FFMA R38, -R33, 1.4426950216293334961, -R38 ;  /* 0x3fb8aa3b21267823 */ /* 0x000fe20000000926 */
[-C--:B------:R-:W-:Y:S01]  /*5220*/  FFMA.SAT R32, -R35, R0.reuse, 0.5 ;  /* 0x3f00000023207423 */ /* 0x080fe20000002100 */
[-C--:B------:R-:W-:Y:S01]  /*5230*/  FFMA.SAT R158, -R37, R0.reuse, 0.5 ;  /* 0x3f000000259e7423 */ /* 0x080fe20000002100 */
[----:B------:R-:W-:Y:S01]  /*5240*/  FFMA.SAT R162, -R31, R0, 0.5 ;  /* 0x3f0000001fa27423 */ /* 0x000fe20000002100 */
[----:B------:R-:W-:Y:S01]  /*5250*/  FFMA R38, -R33, 1.925963033500011079e-08, R38 ;  /* 0x32a5706021267823 */ /* 0x000fe20000000126 */
[----:B------:R-:W-:Y:S01]  /*5260*/  FFMA.RM R95, R32, R3, 12582913 ;  /* 0x4b400001205f7423 */ /* 0x000fe20000004003 */
[----:B------:R1:W-:Y:S01]  /*5270*/  MUFU.EX2 R91, R90 ;  /* 0x0000005a005b7308 */ /* 0x0003e20000000800 */
[----:B------:R-:W-:-:S02]  /*5280*/  HADD2.F32 R33, -RZ, R7.H1_H1 ;  /* 0x30000007ff217230 */ /* 0x000fc40000004100 */
[----:B------:R-:W-:Y:S01]  /*5290*/  FMUL R32, R156, R39 ;  /* 0x000000279c207220 */ /* 0x000fe20000400000 */
[-C--:B------:R-:W-:Y:S01]  /*52a0*/  FFMA.RM R158, R158, R3.reuse, 12582913 ;  /* 0x4b4000019e9e7423 */ /* 0x080fe20000004003 */
[----:B------:R-:W-:Y:S01]  /*52b0*/  FADD R102, R95, -12583039 ;  /* 0xcb40007f5f667421 */ /* 0x000fe20000000000 */
[----:B------:R-:W-:Y:S01]  /*52c0*/  FFMA.RM R162, R162, R3, 12582913 ;  /* 0x4b400001a2a27423 */ /* 0x000fe20000004003 */
[----:B------:R-:W-:Y:S01]  /*52d0*/  FFMA R33, R157, R33, R32 ;  /* 0x000000219d217223 */ /* 0x000fe20000000020 */
[-C--:B------:R-:W-:Y:S01]  /*52e0*/  FFMA.SAT R32, -R89, R0.reuse, 0.5 ;  /* 0x3f00000059207423 */ /* 0x080fe20000002100 */
[----:B------:R-:W3:Y:S01]  /*52f0*/  MUFU.EX2 R26, R26 ;  /* 0x0000001a001a7308 */ /* 0x000ee20000000800 */
[-C--:B-1----:R-:W-:Y:S01]  /*5300*/  FFMA.SAT R90, -R99, R0.reuse, 0.5 ;  /* 0x3f000000635a7423 */ /* 0x082fe20000002100 */
[----:B------:R-:W-:Y:S01]  /*5310*/  FFMA.SAT R164, -R33, R0, 0.5 ;  /* 0x3f00000021a47423 */ /* 0x000fe20000002100 */
[-C--:B------:R-:W-:Y:S01]  /*5320*/  FFMA.RM R32, R32, R3.reuse, 12582913 ;  /* 0x4b40000120207423 */ /* 0x080fe20000004003 */
[----:B------:R-:W-:Y:S01]  /*5330*/  FADD R0, R158, -12583039 ;  /* 0xcb40007f9e007421 */ /* 0x000fe20000000000 */
[-C--:B------:R-:W-:Y:S01]  /*5340*/  FFMA.RM R93, R90, R3.reuse, 12582913 ;  /* 0x4b4000015a5d7423 */ /* 0x080fe20000004003 */
[----:B------:R-:W-:Y:S01]  /*5350*/  FFMA R102, -R35, 1.4426950216293334961, -R102 ;  /* 0x3fb8aa3b23667823 */ /* 0x000fe20000000966 */
[----:B------:R-:W-:Y:S01]  /*5360*/  FFMA.RM R164, R164, R3, 12582913 ;  /* 0x4b400001a4a47423 */ /* 0x000fe20000004003 */
[----:B------:R-:W-:Y:S01]  /*5370*/  FFMA R0, -R37, 1.4426950216293334961, -R0 ;  /* 0x3fb8aa3b25007823 */ /* 0x000fe20000000900 */
[----:B------:R-:W-:Y:S01]  /*5380*/  FADD R90, R93, -12583039 ;  /* 0xcb40007f5d5a7421 */ /* 0x000fe20000000000 */
[----:B------:R-:W-:Y:S01]  /*5390*/  SHF.L.U32 R3, R14, 0x17, RZ ;  /* 0x000000170e037819 */ /* 0x000fe200000006ff */
[----:B------:R-:W-:Y:S01]  /*53a0*/  FFMA R102, -R35, 1.925963033500011079e-08, R102 ;  /* 0x32a5706023667823 */ /* 0x000fe20000000166 */
[----:B------:R-:W-:Y:S01]  /*53b0*/  FFMA R0, -R37, 1.925963033500011079e-08, R0 ;  /* 0x32a5706025007823 */ /* 0x000fe20000000100 */
[----:B------:R-:W-:Y:S01]  /*53c0*/  FFMA R100, -R99, 1.4426950216293334961, -R90 ;  /* 0x3fb8aa3b63647823 */ /* 0x000fe2000000095a */
[----:B------:R-:W-:Y:S01]  /*53d0*/  SHF.L.U32 R15, R15, 0x17, RZ ;  /* 0x000000170f0f7819 */ /* 0x000fe200000006ff */
[----:B------:R1:W4:Y:S01]  /*53e0*/  MUFU.EX2 R90, R38 ;  /* 0x00000026005a7308 */ /* 0x0003220000000800 */
[----:B--2---:R-:W-:Y:S01]  /*53f0*/  FFMA R37, R3, R24, 1 ;  /* 0x3f80000003257423 */ /* 0x004fe20000000018 */
[----:B------:R-:W-:Y:S01]  /*5400*/  FFMA R100, -R99, 1.925963033500011079e-08, R100 ;  /* 0x32a5706063647823 */ /* 0x000fe20000000164 */
[----:B------:R-:W-:Y:S01]  /*5410*/  SHF.L.U32 R23, R23, 0x17, RZ ;  /* 0x0000001717177819 */ /* 0x000fe200000006ff */
[----:B---3--:R-:W-:Y:S01]  /*5420*/  FFMA R166, R15, R26, 1 ;  /* 0x3f8000000fa67423 */ /* 0x008fe2000000001a */
[----:B------:R-:W-:Y:S01]  /*5430*/  SHF.L.U32 R39, R27, 0x17, RZ ;  /* 0x000000171b277819 */ /* 0x000fe200000006ff */
[----:B------:R-:W-:Y:S01]  /*5440*/  BSSY B1, `(.L_x_113) ;  /* 0x000003c000017945 */ /* 0x000fe20003800000 */
[----:B------:R-:W-:Y:S01]  /*5450*/  IADD3 R15, R37, 0x1800000, RZ ;  /* 0x01800000250f7810 */ /* 0x000fe20007ffe0ff */
[----:B------:R2:W-:Y:S01]  /*5460*/  MUFU.EX2 R35, R100 ;  /* 0x0000006400237308 */ /* 0x0005e20000000800 */
[----:B-1----:R-:W-:Y:S01]  /*5470*/  FADD R38, R32, -12583039 ;  /* 0xcb40007f20267421 */ /* 0x002fe20000000000 */
[----:B------:R-:W-:-:S02]  /*5480*/  SHF.L.U32 R24, R88, 0x17, RZ ;  /* 0x0000001758187819 */ /* 0x000fc400000006ff */
[----:B------:R-:W-:Y:S01]  /*5490*/  LOP3.LUT R15, R15, 0x7f800000, RZ, 0xc0, !PT ;  /* 0x7f8000000f0f7812 */ /* 0x000fe200078ec0ff */
[C---:B------:R-:W-:Y:S01]  /*54a0*/  FFMA R38, -R89.reuse, 1.4426950216293334961, -R38 ;  /* 0x3fb8aa3b59267823 */ /* 0x040fe20000000926 */
[----:B------:R-:W-:Y:S01]  /*54b0*/  SHF.L.U32 R26, R96, 0x17, RZ ;  /* 0x00000017601a7819 */ /* 0x000fe200000006ff */
[----:B------:R-:W-:Y:S01]  /*54c0*/  FFMA R24, R24, R91, 1 ;  /* 0x3f80000018187423 */ /* 0x000fe2000000005b */
[----:B------:R-:W1:Y:S01]  /*54d0*/  MUFU.EX2 R28, R28 ;  /* 0x0000001c001c7308 */ /* 0x000e620000000800 */
[----:B------:R-:W-:Y:S01]  /*54e0*/  FFMA R89, -R89, 1.925963033500011079e-08, R38 ;  /* 0x32a5706059597823 */ /* 0x000fe20000000126 */
[----:B--2---:R-:W-:Y:S01]  /*54f0*/  FADD R100, R162, -12583039 ;  /* 0xcb40007fa2647421 */ /* 0x004fe20000000000 */
[----:B------:R-:W-:Y:S01]  /*5500*/  FADD R38, R164, -12583039 ;  /* 0xcb40007fa4267421 */ /* 0x000fe20000000000 */
[----:B------:R-:W-:Y:S02]  /*5510*/  ISETP.GT.U32.AND P2, PT, R15, 0x1ffffff, PT ;  /* 0x01ffffff0f00780c */ /* 0x000fe40003f44070 */
[----:B------:R-:W-:Y:S01]  /*5520*/  FFMA R100, -R31, 1.4426950216293334961, -R100 ;  /* 0x3fb8aa3b1f647823 */ /* 0x000fe20000000964 */
[----:B------:R-:W-:Y:S01]  /*5530*/  FFMA R38, -R33, 1.4426950216293334961, -R38 ;  /* 0x3fb8aa3b21267823 */ /* 0x000fe20000000926 */
[----:B------:R-:W2:Y:S01]  /*5540*/  MUFU.EX2 R29, R29 ;  /* 0x0000001d001d7308 */ /* 0x000ea20000000800 */
[----:B------:R-:W-:Y:S01]  /*5550*/  SHF.L.U32 R27, R98, 0x17, RZ ;  /* 0x00000017621b7819 */ /* 0x000fe200000006ff */
[----:B------:R-:W-:Y:S01]  /*5560*/  FFMA R100, -R31, 1.925963033500011079e-08, R100 ;  /* 0x32a570601f647823 */ /* 0x000fe20000000164 */
[----:B------:R-:W-:Y:S01]  /*5570*/  FFMA R33, -R33, 1.925963033500011079e-08, R38 ;  /* 0x32a5706021217823 */ /* 0x000fe20000000126 */
[----:B------:R-:W-:-:S02]  /*5580*/  SHF.L.U32 R38, R25, 0x17, RZ ;  /* 0x0000001719267819 */ /* 0x000fc400000006ff */
[----:B------:R-:W-:Y:S01]  /*5590*/  SHF.L.U32 R25, R92, 0x17, RZ ;  /* 0x000000175c197819 */ /* 0x000fe200000006ff */
[----:B----4-:R-:W-:Y:S01]  /*55a0*/  FFMA R27, R27, R90, 1 ;  /* 0x3f8000001b1b7423 */ /* 0x010fe2000000005a */
[----:B------:R-:W3:Y:S01]  /*55b0*/  MUFU.EX2 R34, R34 ;  /* 0x0000002200227308 */ /* 0x000ee20000000800 */
[----:B-1----:R-:W-:Y:S01]  /*55c0*/  FFMA R99, R23, R28, 1 ;  /* 0x3f80000017637423 */ /* 0x002fe2000000001c */
[----:B------:R-:W-:Y:S01]  /*55d0*/  IMAD.SHL.U32 R23, R30, 0x800000, RZ ;  /* 0x008000001e177824 */ /* 0x000fe200078e00ff */
[----:B------:R-:W-:Y:S02]  /*55e0*/  SHF.L.U32 R30, R32, 0x17, RZ ;  /* 0x00000017201e7819 */ /* 0x000fe400000006ff */
[----:B------:R-:W-:Y:S01]  /*55f0*/  SHF.L.U32 R28, R93, 0x17, RZ ;  /* 0x000000175d1c7819 */ /* 0x000fe200000006ff */
[----:B------:R-:W-:Y:S01]  /*5600*/  FFMA R23, R23, R36, 1 ;  /* 0x3f80000017177423 */ /* 0x000fe20000000024 */
[----:B------:R-:W-:Y:S01]  /*5610*/  SHF.L.U32 R31, R158, 0x17, RZ ;  /* 0x000000179e1f7819 */ /* 0x000fe200000006ff */
[----:B------:R-:W1:Y:S01]  /*5620*/  MUFU.EX2 R94, R94 ;  /* 0x0000005e005e7308 */ /* 0x000e620000000800 */
[----:B--2---:R-:W-:Y:S01]  /*5630*/  FFMA R38, R38, R29, 1 ;  /* 0x3f80000026267423 */ /* 0x004fe2000000001d */
[----:B------:R-:W-:Y:S01]  /*5640*/  SHF.L.U32 R29, R95, 0x17, RZ ;  /* 0x000000175f1d7819 */ /* 0x000fe200000006ff */
[----:B------:R-:W-:Y:S01]  /*5650*/  FFMA R28, R28, R35, 1 ;  /* 0x3f8000001c1c7423 */ /* 0x000fe20000000023 */
[----:B------:R-:W-:-:S04]  /*5660*/  SHF.L.U32 R32, R162, 0x17, RZ ;  /* 0x00000017a2207819 */ /* 0x000fc800000006ff */
[----:B------:R-:W2:Y:S01]  /*5670*/  MUFU.EX2 R97, R97 ;  /* 0x0000006100617308 */ /* 0x000ea20000000800 */
[----:B---3--:R-:W-:-:S07]  /*5680*/  FFMA R39, R39, R34, 1 ;  /* 0x3f80000027277423 */ /* 0x008fce0000000022 */
        /* <DEDUP_REMOVED lines=8> */
[----:B------:R1:W4:Y:S01]  /*5710*/  MUFU.EX2 R14, R33 ;  /* 0x00000021000e7308 */ /* 0x0003220000000800 */
[----:B--2---:R-:W-:Y:S01]  /*5720*/  FFMA R31, R31, R0, 1 ;  /* 0x3f8000001f1f7423 */ /* 0x004fe20000000000 */
[----:B-1----:R-:W-:Y:S01]  /*5730*/  SHF.L.U32 R33, R164, 0x17, RZ ;  /* 0x00000017a4217819 */ /* 0x002fe200000006ff */
[----:B---3--:R-:W-:-:S04]  /*5740*/  FFMA R32, R32, R3, 1 ;  /* 0x3f80000020207423 */ /* 0x008fc80000000003 */
[----:B----4-:R-:W-:Y:S01]  /*5750*/  FFMA R33, R33, R14, 1 ;  /* 0x3f80000021217423 */ /* 0x010fe2000000000e */
[----:B------:R-:W-:Y:S06]  /*5760*/  @P2 BRA `(.L_x_114) ;  /* 0x0000000000142947 */ /* 0x000fec0003800000 */
[----:B------:R-:W-:Y:S01]  /*5770*/  IMAD.MOV.U32 R0, RZ, RZ, R37 ;  /* 0x000000ffff007224 */ /* 0x000fe200078e0025 */
[----:B------:R-:W-:-:S07]  /*5780*/  MOV R14, 0x57a0 ;  /* 0x000057a0000e7802 */ /* 0x000fce0000000f00 */
[----:B------:R-:W-:Y:S05]  /*5790*/  CALL.REL.NOINC `($__internal_0_$__cuda_sm20_rcp_rn_f32_slowpath) ;  /* 0x0000010400c07944 */ /* 0x000fea0003c00000 */
[----:B------:R-:W-:Y:S01]  /*57a0*/  MOV R34, R0 ;  /* 0x0000000000227202 */ /* 0x000fe20000000f00 */
[----:B------:R-:W-:Y:S06]  /*57b0*/  BRA `(.L_x_115) ;  /* 0x0000000000107947 */ /* 0x000fec0003800000 */
.L_x_114:
[----:B------:R-:W1:Y:S02]  /*57c0*/  MUFU.RCP R34, R37 ;  /* 0x0000002500227308 */ /* 0x000e640000001000 */
[----:B-1----:R-:W-:-:S04]  /*57d0*/  FFMA R0, R37, R34, -1 ;  /* 0xbf80000025007423 */ /* 0x002fc80000000022 */
[----:B------:R-:W-:-:S04]  /*57e0*/  FADD.FTZ R3, -R0, -RZ ;  /* 0x800000ff00037221 */ /* 0x000fc80000010100 */
[----:B------:R-:W-:-:S07]  /*57f0*/  FFMA R34, R34, R3, R34 ;  /* 0x0000000322227223 */ /* 0x000fce0000000022 */
.L_x_115:
[----:B------:R-:W-:Y:S05]  /*5800*/  BSYNC B1 ;  /* 0x0000000000017941 */ /* 0x000fea0003800000 */
.L_x_113:
        /* <DEDUP_REMOVED lines=10> */
.L_x_117:
[----:B------:R-:W1:Y:S02]  /*58b0*/  MUFU.RCP R35, R166 ;  /* 0x000000a600237308 */ /* 0x000e640000001000 */
[----:B-1----:R-:W-:-:S04]  /*58c0*/  FFMA R0, R166, R35, -1 ;  /* 0xbf800000a6007423 */ /* 0x002fc80000000023 */
[----:B------:R-:W-:-:S04]  /*58d0*/  FADD.FTZ R0, -R0, -RZ ;  /* 0x800000ff00007221 */ /* 0x000fc80000010100 */
[----:B------:R-:W-:-:S07]  /*58e0*/  FFMA R35, R35, R0, R35 ;  /* 0x0000000023237223 */ /* 0x000fce0000000023 */
.L_x_118:
[----:B------:R-:W-:Y:S05]  /*58f0*/  BSYNC B1 ;  /* 0x0000000000017941 */ /* 0x000fea0003800000 */
.L_x_116:
        /* <DEDUP_REMOVED lines=10> */
.L_x_120:
[----:B------:R-:W1:Y:S02]  /*59a0*/  MUFU.RCP R36, R99 ;  /* 0x0000006300247308 */ /* 0x000e640000001000 */
[----:B-1----:R-:W-:-:S04]  /*59b0*/  FFMA R0, R99, R36, -1 ;  /* 0xbf80000063007423 */ /* 0x002fc80000000024 */
[----:B------:R-:W-:-:S04]  /*59c0*/  FADD.FTZ R3, -R0, -RZ ;  /* 0x800000ff00037221 */ /* 0x000fc80000010100 */
[----:B------:R-:W-:-:S07]  /*59d0*/  FFMA R36, R36, R3, R36 ;  /* 0x0000000324247223 */ /* 0x000fce0000000024 */
.L_x_121:
[----:B------:R-:W-:Y:S05]  /*59e0*/  BSYNC B1 ;  /* 0x0000000000017941 */ /* 0x000fea0003800000 */
.L_x_119:
        /* <DEDUP_REMOVED lines=10> */
.L_x_123:
[----:B------:R-:W1:Y:S02]  /*5a90*/  MUFU.RCP R37, R38 ;  /* 0x0000002600257308 */ /* 0x000e640000001000 */
[----:B-1----:R-:W-:-:S04]  /*5aa0*/  FFMA R0, R38, R37, -1 ;  /* 0xbf80000026007423 */ /* 0x002fc80000000025 */
[----:B------:R-:W-:-:S04]  /*5ab0*/  FADD.FTZ R0, -R0, -RZ ;  /* 0x800000ff00007221 */ /* 0x000fc80000010100 */
[----:B------:R-:W-:-:S07]  /*5ac0*/  FFMA R37, R37, R0, R37 ;  /* 0x0000000025257223 */ /* 0x000fce0000000025 */
.L_x_124:
[----:B------:R-:W-:Y:S05]  /*5ad0*/  BSYNC B1 ;  /* 0x0000000000017941 */ /* 0x000fea0003800000 */
.L_x_122:
[----:B------:R-:W-:Y:S01]  /*5ae0*/  IADD3 R0, R39, 0x1800000, RZ ;  /* 0x0180000027007810 */ /* 0x000fe20007ffe0ff */
[----:B------:R-:W-:Y:S03]  /*5af0*/  BSSY B1, `(.L_x_125) ;  /* 0x000000d000017945 */ /* 0x000fe60003800000 */
[----:B------:R-:W-:-:S04]  /*5b00*/  LOP3.LUT R0, R0, 0x7f800000, RZ, 0xc0, !PT ;  /* 0x7f80000000007812 */ /* 0x000fc800078ec0ff */
[----:B------:R-:W-:-:S13]  /*5b10*/  ISETP.GT.U32.AND P2, PT, R0, 0x1ffffff, PT ;  /* 0x01ffffff0000780c */ /* 0x000fda0003f44070 */
[----:B------:R-:W-:Y:S05]  /*5b20*/  @P2 BRA `(.L_x_126) ;  /* 0x0000000000142947 */ /* 0x000fea0003800000 */
[----:B------:R-:W-:Y:S01]  /*5b30*/  IMAD.MOV.U32 R0, RZ, RZ, R39 ;  /* 0x000000ffff007224 */ /* 0x000fe200078e0027 */
[----:B------:R-:W-:-:S07]  /*5b40*/  MOV R14, 0x5b60 ;  /* 0x00005b60000e7802 */ /* 0x000fce0000000f00 */
[----:B------:R-:W-:Y:S05]  /*5b50*/  CALL.REL.NOINC `($__internal_0_$__cuda_sm20_rcp_rn_f32_slowpath) ;  /* 0x0000010000d07944 */ /* 0x000fea0003c00000 */
[----:B------:R-:W-:Y:S01]  /*5b60*/  MOV R38, R0 ;  /* 0x0000000000267202 */ /* 0x000fe20000000f00 */
[----:B------:R-:W-:Y:S06]  /*5b70*/  BRA `(.L_x_127) ;  /* 0x0000000000107947 */ /* 0x000fec0003800000 */
.L_x_126:
[----:B------:R-:W1:Y:S02]  /*5b80*/  MUFU.RCP R38, R39 ;  /* 0x0000002700267308 */ /* 0x000e640000001000 */
[----:B-1----:R-:W-:-:S04]  /*5b90*/  FFMA R0, R39, R38, -1 ;  /* 0xbf80000027007423 */ /* 0x002fc80000000026 */
[----:B------:R-:W-:-:S04]  /*5ba0*/  FADD.FTZ R3, -R0, -RZ ;  /* 0x800000ff00037221 */ /* 0x000fc80000010100 */
[----:B------:R-:W-:-:S07]  /*5bb0*/  FFMA R38, R38, R3, R38 ;  /* 0x0000000326267223 */ /* 0x000fce0000000026 */
.L_x_127:
[----:B------:R-:W-:Y:S05]  /*5bc0*/  BSYNC B1 ;  /* 0x0000000000017941 */ /* 0x000fea0003800000 */
.L_x_125:
        /* <DEDUP_REMOVED lines=10> */
.L_x_129:
[----:B------:R-:W1:Y:S02]  /*5c70*/  MUFU.RCP R0, R23 ;  /* 0x0000001700007308 */ /* 0x000e640000001000 */
[----:B-1----:R-:W-:-:S04]  /*5c80*/  FFMA R3, R23, R0, -1 ;  /* 0xbf80000017037423 */ /* 0x002fc80000000000 */
[----:B------:R-:W-:-:S04]  /*5c90*/  FADD.FTZ R3, -R3, -RZ ;  /* 0x800000ff03037221 */ /* 0x000fc80000010100 */
[----:B------:R-:W-:-:S07]  /*5ca0*/  FFMA R39, R0, R3, R0 ;  /* 0x0000000300277223 */ /* 0x000fce0000000000 */
.L_x_130:
[----:B------:R-:W-:Y:S05]  /*5cb0*/  BSYNC B1 ;  /* 0x0000000000017941 */ /* 0x000fea0003800000 */
.L_x_128:
        /* <DEDUP_REMOVED lines=10> */
.L_x_132:
[----:B------:R-:W1:Y:S02]  /*5d60*/  MUFU.RCP R23, R24 ;  /* 0x0000001800177308 */ /* 0x000e640000001000 */
[----:B-1----:R-:W-:-:S04]  /*5d70*/  FFMA R0, R24, R23, -1 ;  /* 0xbf80000018007423 */ /* 0x002fc80000000017 */
[----:B------:R-:W-:-:S04]  /*5d80*/  FADD.FTZ R0, -R0, -RZ ;  /* 0x800000ff00007221 */ /* 0x000fc80000010100 */
[----:B------:R-:W-:-:S07]  /*5d90*/  FFMA R23, R23, R0, R23 ;  /* 0x0000000017177223 */ /* 0x000fce0000000017 */
.L_x_133:
[----:B------:R-:W-:Y:S05]  /*5da0*/  BSYNC B1 ;  /* 0x0000000000017941 */ /* 0x000fea0003800000 */
.L_x_131:
        /* <DEDUP_REMOVED lines=10> */
.L_x_135:
[----:B------:R-:W1:Y:S02]  /*5e50*/  MUFU.RCP R88, R25 ;  /* 0x0000001900587308 */ /* 0x000e640000001000 */
[----:B-1----:R-:W-:-:S04]  /*5e60*/  FFMA R0, R25, R88, -1 ;  /* 0xbf80000019007423 */ /* 0x002fc80000000058 */
[----:B------:R-:W-:-:S04]  /*5e70*/  FADD.FTZ R3, -R0, -RZ ;  /* 0x800000ff00037221 */ /* 0x000fc80000010100 */
[----:B------:R-:W-:-:S07]  /*5e80*/  FFMA R88, R88, R3, R88 ;  /* 0x0000000358587223 */ /* 0x000fce0000000058 */
.L_x_136:
[----:B------:R-:W-:Y:S05]  /*5e90*/  BSYNC B1 ;  /* 0x0000000000017941 */ /* 0x000fea0003800000 */
.L_x_134:
        /* <DEDUP_REMOVED lines=10> */
.L_x_138:
[----:B------:R-:W1:Y:S02]  /*5f40*/  MUFU.RCP R89, R26 ;  /* 0x0000001a00597308 */ /* 0x000e640000001000 */
[----:B-1----:R-:W-:-:S04]  /*5f50*/  FFMA R0, R26, R89, -1 ;  /* 0xbf8000001a007423 */ /* 0x002fc80000000059 */
[----:B------:R-:W-:-:S04]  /*5f60*/  FADD.FTZ R0, -R0, -RZ ;  /* 0x800000ff00007221 */ /* 0x000fc80000010100 */
[----:B------:R-:W-:-:S07]  /*5f70*/  FFMA R89, R89, R0, R89 ;  /* 0x0000000059597223 */ /* 0x000fce0000000059 */
.L_x_139:
[----:B------:R-:W-:Y:S05]  /*5f80*/  BSYNC B1 ;  /* 0x0000000000017941 */ /* 0x000fea0003800000 */
.L_x_137:
        /* <DEDUP_REMOVED lines=10> */
.L_x_141:
[----:B------:R-:W1:Y:S02]  /*6030*/  MUFU.RCP R90, R27 ;  /* 0x0000001b005a7308 */ /* 0x000e640000001000 */
[----:B-1----:R-:W-:-:S04]  /*6040*/  FFMA R0, R27, R90, -1 ;  /* 0xbf8000001b007423 */ /* 0x002fc8000000005a */
[----:B------:R-:W-:-:S04]  /*6050*/  FADD.FTZ R3, -R0, -RZ ;  /* 0x800000ff00037221 */ /* 0x000fc80000010100 */
[----:B------:R-:W-:-:S07]  /*6060*/  FFMA R90, R90, R3, R90 ;  /* 0x000000035a5a7223 */ /* 0x000fce000000005a */
.L_x_142:
[----:B------:R-:W-:Y:S05]  /*6070*/  BSYNC B1 ;  /* 0x0000000000017941 */ /* 0x000fea0003800000 */
.L_x_140:
        /* <DEDUP_REMOVED lines=10> */
.L_x_144:
[----:B------:R-:W1:Y:S02]  /*6120*/  MUFU.RCP R91, R28 ;  /* 0x0000001c005b7308 */ /* 0x000e640000001000 */
[----:B-1----:R-:W-:-:S04]  /*6130*/  FFMA R0, R28, R91, -1 ;  /* 0xbf8000001c007423 */ /* 0x002fc8000000005b */
[----:B------:R-:W-:-:S04]  /*6140*/  FADD.FTZ R0, -R0, -RZ ;  /* 0x800000ff00007221 */ /* 0x000fc80000010100 */
[----:B------:R-:W-:-:S07]  /*6150*/  FFMA R91, R91, R0, R91 ;  /* 0x000000005b5b7223 */ /* 0x000fce000000005b */
.L_x_145:
[----:B------:R-:W-:Y:S05]  /*6160*/  BSYNC B1 ;  /* 0x0000000000017941 */ /* 0x000fea0003800000 */
.L_x_143:
        /* <DEDUP_REMOVED lines=10> */
.L_x_147:
[----:B------:R-:W1:Y:S02]  /*6210*/  MUFU.RCP R28, R29 ;  /* 0x0000001d001c7308 */ /* 0x000e640000001000 */
[----:B-1----:R-:W-:-:S04]  /*6220*/  FFMA R0, R29, R28, -1 ;  /* 0xbf8000001d007423 */ /* 0x002fc8000000001c */
[----:B------:R-:W-:-:S04]  /*6230*/  FADD.FTZ R3, -R0, -RZ ;  /* 0x800000ff00037221 */ /* 0x000fc80000010100 */
[----:B------:R-:W-:-:S07]  /*6240*/  FFMA R28, R28, R3, R28 ;  /* 0x000000031c1c7223 */ /* 0x000fce000000001c */
.L_x_148:
[----:B------:R-:W-:Y:S05]  /*6250*/  BSYNC B1 ;  /* 0x0000000000017941 */ /* 0x000fea0003800000 */
.L_x_146:
        /* <DEDUP_REMOVED lines=10> */
.L_x_150:
[----:B------:R-:W1:Y:S02]  /*6300*/  MUFU.RCP R29, R30 ;  /* 0x0000001e001d7308 */ /* 0x000e640000001000 */
[----:B-1----:R-:W-:-:S04]  /*6310*/  FFMA R0, R30, R29, -1 ;  /* 0xbf8000001e007423 */ /* 0x002fc8000000001d */
[----:B------:R-:W-:-:S04]  /*6320*/  FADD.FTZ R0, -R0, -RZ ;  /* 0x800000ff00007221 */ /* 0x000fc80000010100 */
[----:B------:R-:W-:-:S07]  /*6330*/  FFMA R29, R29, R0, R29 ;  /* 0x000000001d1d7223 */ /* 0x000fce000000001d */
.L_x_151:
[----:B------:R-:W-:Y:S05]  /*6340*/  BSYNC B1 ;  /* 0x0000000000017941 */ /* 0x000fea0003800000 */
.L_x_149:
        /* <DEDUP_REMOVED lines=10> */
.L_x_153:
[----:B------:R-:W1:Y:S02]  /*63f0*/  MUFU.RCP R30, R31 ;  /* 0x0000001f001e7308 */ /* 0x000e640000001000 */
[----:B-1----:R-:W-:-:S04]  /*6400*/  FFMA R0, R31, R30, -1 ;  /* 0xbf8000001f007423 */ /* 0x002fc8000000001e */
[----:B------:R-:W-:-:S04]  /*6410*/  FADD.FTZ R3, -R0, -RZ ;  /* 0x800000ff00037221 */ /* 0x000fc80000010100 */
[----:B------:R-:W-:-:S07]  /*6420*/  FFMA R30, R30, R3, R30 ;  /* 0x000000031e1e7223 */ /* 0x000fce000000001e */
.L_x_154:
[----:B------:R-:W-:Y:S05]  /*6430*/  BSYNC B1 ;  /* 0x0000000000017941 */ /* 0x000fea0003800000 */
.L_x_152:
        /* <DEDUP_REMOVED lines=10> */
.L_x_156:
[----:B------:R-:W1:Y:S02]  /*64e0*/  MUFU.RCP R31, R32 ;  /* 0x00000020001f7308 */ /* 0x000e640000001000 */
[----:B-1----:R-:W-:-:S04]  /*64f0*/  FFMA R0, R32, R31, -1 ;  /* 0xbf80000020007423 */ /* 0x002fc8000000001f */
[----:B------:R-:W-:-:S04]  /*6500*/  FADD.FTZ R0, -R0, -RZ ;  /* 0x800000ff00007221 */ /* 0x000fc80000010100 */
[----:B------:R-:W-:-:S07]  /*6510*/  FFMA R31, R31, R0, R31 ;  /* 0x000000001f1f7223 */ /* 0x000fce000000001f */
.L_x_157:
[----:B------:R-:W-:Y:S05]  /*6520*/  BSYNC B1 ;  /* 0x0000000000017941 */ /* 0x000fea0003800000 */
.L_x_155:
[----:B------:R-:W-:-:S04]  /*6530*/  IADD3 R0, R33, 0x1800000, RZ ;  /* 0x0180000021007810 */ /* 0x000fc80007ffe0ff */
[----:B------:R-:W-:-:S04]  /*6540*/  LOP3.LUT R0, R0, 0x7f800000, RZ, 0xc0, !PT ;  /* 0x7f80000000007812 */ /* 0x000fc800078ec0ff */
[----:B------:R-:W-:-:S13]  /*6550*/  ISETP.GT.U32.AND P2, PT, R0, 0x1ffffff, PT ;  /* 0x01ffffff0000780c */ /* 0x000fda0003f44070 */
[----:B------:R-:W-:Y:S05]  /*6560*/  @P2 BRA `(.L_x_158) ;  /* 0x0000000000102947 */ /* 0x000fea0003800000 */
[----:B------:R-:W-:Y:S02]  /*6570*/  MOV R0, R33 ;  /* 0x0000002100007202 */ /* 0x000fe40000000f00 */
[----:B------:R-:W-:-:S07]  /*6580*/  MOV R14, 0x65a0 ;  /* 0x000065a0000e7802 */ /* 0x000fce0000000f00 */
[----:B------:R-:W-:Y:S05]  /*6590*/  CALL.REL.NOINC `($__internal_0_$__cuda_sm20_rcp_rn_f32_slowpath) ;  /* 0x000000f800407944 */ /* 0x000fea0003c00000 */
[----:B------:R-:W-:Y:S05]  /*65a0*/  BRA `(.L_x_159) ;  /* 0x0000000000107947 */ /* 0x000fea0003800000 */
.L_x_158:
[----:B------:R-:W1:Y:S02]  /*65b0*/  MUFU.RCP R0, R33 ;  /* 0x0000002100007308 */ /* 0x000e640000001000 */
[----:B-1----:R-:W-:-:S04]  /*65c0*/  FFMA R3, R33, R0, -1 ;  /* 0xbf80000021037423 */ /* 0x002fc80000000000 */
[----:B------:R-:W-:-:S04]  /*65d0*/  FADD.FTZ R3, -R3, -RZ ;  /* 0x800000ff03037221 */ /* 0x000fc80000010100 */
[----:B------:R-:W-:-:S07]  /*65e0*/  FFMA R0, R0, R3, R0 ;  /* 0x0000000300007223 */ /* 0x000fce0000000000 */
.L_x_159:
[----:B------:R-:W-:Y:S01]  /*65f0*/  F2FP.F16.F32.PACK_AB R24, R35, R34 ;  /* 0x000000222318723e */ /* 0x000fe200000000ff */
[----:B------:R-:W-:Y:S05]  /*6600*/  WARPSYNC.ALL ;  /* 0x0000000000007948 */ /* 0x000fea0003800000 */
[----:B------:R-:W-:Y:S01]  /*6610*/  F2FP.F16.F32.PACK_AB R25, R37, R36 ;  /* 0x000000242519723e */ /* 0x000fe200000000ff */
[----:B------:R-:W-:Y:S01]  /*6620*/  BSSY B0, `(.L_x_160) ;  /* 0x000001b000007945 */ /* 0x000fe20003800000 */
[----:B------:R-:W-:Y:S02]  /*6630*/  F2FP.F16.F32.PACK_AB R26, R39, R38 ;  /* 0x00000026271a723e */ /* 0x000fe400000000ff */
[----:B------:R-:W-:-:S02]  /*6640*/  F2FP.F16.F32.PACK_AB R27, R88, R23 ;  /* 0x00000017581b723e */ /* 0x000fc400000000ff */
[----:B------:R-:W-:Y:S02]  /*6650*/  F2FP.F16.F32.PACK_AB R35, R0, R31 ;  /* 0x0000001f0023723e */ /* 0x000fe400000000ff */
[----:B------:R-:W-:Y:S01]  /*6660*/  F2FP.F16.F32.PACK_AB R32, R90, R89 ;  /* 0x000000595a20723e */ /* 0x000fe200000000ff */
[----:B------:R1:W-:Y:S01]  /*6670*/  STSM.16.M88.4 [R20+0x2200], R24 ;  /* 0x0022001814007844 */ /* 0x0003e20000000200 */
[----:B------:R-:W-:Y:S02]  /*6680*/  F2FP.F16.F32.PACK_AB R33, R28, R91 ;  /* 0x0000005b1c21723e */ /* 0x000fe400000000ff */
        /* <DEDUP_REMOVED lines=13> */
[----:B------:R-:W-:Y:S02]  /*6760*/  UIADD3 UR4, UR52, 0x2200, URZ ;  /* 0x0000220034047890 */ /* 0x000fe4000fffe03f */
[----:B------:R-:W-:Y:S01]  /*6770*/  UIADD3.X UR9, URZ, UR55, URZ, UP0, !UPT ;  /* 0x000000373f097290 */ /* 0x000fe200087fe43f */
[----:B------:R-:W-:Y:S01]  /*6780*/  UMOV UR5, UR45 ;  /* 0x0000002d00057c82 */ /* 0x000fe20008000000 */
[----:B------:R-:W-:-:S07]  /*6790*/  UMOV UR7, UR47 ;  /* 0x0000002f00077c82 */ /* 0x000fce0008000000 */
[----:B------:R2:W-:Y:S01]  /*67a0*/  UTMASTG.3D [UR4], [UR8] ;  /* 0x00000004080073b5 */ /* 0x0005e20008010000 */
[----:B------:R0:W-:Y:S01]  /*67b0*/  UTMACMDFLUSH ;  /* 0x00000000000079b7 */ /* 0x0001e20000000000 */
[----:B--2---:R-:W-:-:S04]  /*67c0*/  DEPBAR.LE SB0, 0x1 ;  /* 0x000080400000791a */ /* 0x004fc80000000000 */
.L_x_161:
[----:B------:R-:W-:Y:S05]  /*67d0*/  BSYNC B0 ;  /* 0x0000000000007941 */ /* 0x000fea0003800000 */
.L_x_160:
[----:B-1----:R-:W-:Y:S01]  /*67e0*/  IADD3 R0, R20, 0x2200, RZ ;  /* 0x0000220014007810 */ /* 0x002fe20007ffe0ff */
[----:B------:R-:W-:Y:S04]  /*67f0*/  BAR.SYNC.DEFER_BLOCKING 0x1, 0x100 ;  /* 0x0044000000007b1d */ /* 0x000fe80000010000 */
[----:B------:R-:W-:Y:S02]  /*6800*/  IMAD R23, R155, 0x2, R0 ;  /* 0x000000029b177824 */ /* 0x000fe400078e0200 */
[----:B------:R-:W-:Y:S04]  /*6810*/  BSSY B0, `(.L_x_162) ;  /* 0x0000009000007945 */ /* 0x000fe80003800000 */
[----:B------:R-:W-:Y:S05]  /*6820*/  @P0 BRA `(.L_x_163) ;  /* 0x00000000001c0947 */ /* 0x000fea0003800000 */
[----:B------:R-:W-:-:S13]  /*6830*/  ISETP.NE.AND P2, PT, R159, 0x3, PT ;  /* 0x000000039f00780c */ /* 0x000fda0003f45270 */
[----:B------:R-:W-:Y:S05]  /*6840*/  @!P2 BRA `(.L_x_164) ;  /* 0x000000000004a947 */ /* 0x000fea0003800000 */
[----:B------:R-:W-:Y:S01]  /*6850*/  BPT.TRAP 0x1 ;  /* 0x000000040000795c */ /* 0x000fe20000300000 */
.L_x_164:
[----:B------:R-:W-:-:S04]  /*6860*/  ULEA UR4, UR36, UR52, 0x3 ;  /* 0x0000003424047291 */ /* 0x000fc8000f8e183f */
[----:B------:R-:W-:-:S04]  /*6870*/  UIADD3 UR4, UR4, 0x60, URZ ;  /* 0x0000006004047890 */ /* 0x000fc8000fffe03f */
[----:B------:R-:W-:-:S09]  /*6880*/  UPRMT UR4, UR51, 0x654, UR4 ;  /* 0x0000065433047896 */ /* 0x000fd20008000004 */
[----:B------:R-:W-:Y:S03]  /*6890*/  SYNCS.ARRIVE.TRANS64.RED.A1T0 RZ, [UR4], RZ ;  /* 0x000000ffffff79a7 */ /* 0x000fe60008100404 */
.L_x_163:
[----:B------:R-:W-:Y:S05]  /*68a0*/  BSYNC B0 ;  /* 0x0000000000007941 */ /* 0x000fea0003800000 */
.L_x_162:
[----:B------:R-:W-:Y:S01]  /*68b0*/  UIADD3 UR36, UR36, 0x1, URZ ;  /* 0x0000000124247890 */ /* 0x000fe2000fffe03f */
[----:B------:R-:W-:Y:S01]  /*68c0*/  BSSY B0, `(.L_x_165) ;  /* 0x0000017000007945 */ /* 0x000fe20003800000 */
[----:B------:R-:W-:Y:S02]  /*68d0*/  MOV R24, RZ ;  /* 0x000000ff00187202 */ /* 0x000fe40000000f00 */
[----:B------:R-:W-:-:S04]  /*68e0*/  UISETP.NE.AND UP0, UPT, UR36, 0x4, UPT ;  /* 0x000000042400788c */ /* 0x000fc8000bf05270 */
[----:B------:R-:W-:Y:S01]  /*68f0*/  USEL UR36, UR36, URZ, UP0 ;  /* 0x0000003f24247287 */ /* 0x000fe20008000000 */
[----:B------:R-:W-:Y:S11]  /*6900*/  @P0 BRA `(.L_x_166) ;  /* 0x0000000000480947 */ /* 0x000ff60003800000 */
[----:B------:R-:W-:-:S13]  /*6910*/  ISETP.NE.AND P2, PT, R159, 0x3, PT ;  /* 0x000000039f00780c */ /* 0x000fda0003f45270 */
[----:B------:R-:W-:Y:S05]  /*6920*/  @!P2 BRA `(.L_x_167) ;  /* 0x000000000004a947 */ /* 0x000fea0003800000 */
[----:B------:R-:W-:Y:S01]  /*6930*/  BPT.TRAP 0x1 ;  /* 0x000000040000795c */ /* 0x000fe20000300000 */
.L_x_167:
[C---:B------:R-:W-:Y:S01]  /*6940*/  LEA R0, R12.reuse, UR52, 0x3 ;  /* 0x000000340c007c11 */ /* 0x040fe2000f8e18ff */
[----:B------:R-:W-:Y:S01]  /*6950*/  BSSY B1, `(.L_x_168) ;  /* 0x0000006000017945 */ /* 0x000fe20003800000 */
[----:B------:R-:W-:Y:S02]  /*6960*/  SHF.L.U32 R3, RZ, 0x1f, RZ ;  /* 0x0000001fff037819 */ /* 0x000fe400000006ff */
[----:B------:R-:W-:Y:S02]  /*6970*/  @!P1 LEA R14, R12, R21, 0xd ;  /* 0x000000150c0e9211 */ /* 0x000fe400078e68ff */
[----:B------:R-:W1:Y:S02]  /*6980*/  SYNCS.PHASECHK.TRANS64.TRYWAIT P2, [R0+URZ+0x40], R3 ;  /* 0x00004003000075a7 */ /* 0x000e64000804017f */
[----:B------:R-:W-:Y:S01]  /*6990*/  @!P1 LEA R15, R155, R14, 0x1 ;  /* 0x0000000e9b0f9211 */ /* 0x000fe200078e08ff */
[----:B-1----:R-:W-:Y:S06]  /*69a0*/  @!P2 BRA `(.L_x_169) ;  /* 0x000000ec0020a947 */ /* 0x002fec0003800000 */
.L_x_609:
[----:B------:R-:W-:Y:S05]  /*69b0*/  BSYNC B1 ;  /* 0x0000000000017941 */ /* 0x000fea0003800000 */
.L_x_168:
[----:B------:R-:W-:Y:S05]  /*69c0*/  @!P1 WARPSYNC.ALL ;  /* 0x0000000000009948 */ /* 0x000fea0003800000 */
[----:B------:R2:W3:Y:S01]  /*69d0*/  @!P1 LDSM.16.M88.4 R8, [R14] ;  /* 0x000000000e08983b */ /* 0x0004e20000000200 */
[----:B------:R-:W-:-:S03]  /*69e0*/  IADD3 R12, R12, 0x1, RZ ;  /* 0x000000010c0c7810 */ /* 0x000fc60007ffe0ff */
[----:B------:R2:W4:Y:S01]  /*69f0*/  @!P1 LDSM.16.M88.4 R4, [R15] ;  /* 0x000000000f04983b */ /* 0x0005220000000200 */
[----:B------:R-:W-:-:S04]  /*6a00*/  ISETP.NE.AND P2, PT, R12, 0x4, PT ;  /* 0x000000040c00780c */ /* 0x000fc80003f45270 */
[----:B------:R-:W-:Y:S02]  /*6a10*/  SEL R12, R12, RZ, P2 ;  /* 0x000000ff0c0c7207 */ /* 0x000fe40001000000 */
[----:B------:R-:W-:-:S07]  /*6a20*/  SEL R24, RZ, 0x1, P2 ;  /* 0x00000001ff187807 */ /* 0x000fce0001000000 */
.L_x_166:
[----:B------:R-:W-:Y:S05]  /*6a30*/  BSYNC B0 ;  /* 0x0000000000007941 */ /* 0x000fea0003800000 */
.L_x_165:
[--C-:B---3--:R-:W-:Y:S02]  /*6a40*/  HADD2.F32 R27, -RZ, R8.reuse.H1_H1 ;  /* 0x30000008ff1b7230 */ /* 0x108fe40000004100 */
[C---:B-1----:R-:W-:Y:S01]  /*6a50*/  FMUL R0, R156.reuse, R105 ;  /* 0x000000699c007220 */ /* 0x042fe20000400000 */
[----:B------:R-:W-:Y:S02]  /*6a60*/  HADD2.F32 R31, -RZ, R9.H1_H1 ;  /* 0x30000009ff1f7230 */ /* 0x000fe40000004100 */
[C---:B--2---:R-:W-:Y:S01]  /*6a70*/  FMUL R14, R156.reuse, R107 ;  /* 0x0000006b9c0e7220 */ /* 0x044fe20000400000 */
[----:B------:R-:W-:Y:S02]  /*6a80*/  HADD2.F32 R25, -RZ, R8.H0_H0 ;  /* 0x20000008ff197230 */ /* 0x000fe40000004100 */
[----:B------:R-:W-:Y:S01]  /*6a90*/  FMUL R104, R156, R104 ;  /* 0x000000689c687220 */ /* 0x000fe20000400000 */
[C---:B------:R-:W-:Y:S01]  /*6aa0*/  FFMA R27, R157.reuse, R27, R0 ;  /* 0x0000001b9d1b7223 */ /* 0x040fe20000000000 */
[----:B------:R-:W-:Y:S01]  /*6ab0*/  FFMA R31, R157, R31, R14 ;  /* 0x0000001f9d1f7223 */ /* 0x000fe2000000000e */
[----:B------:R-:W-:-:S02]  /*6ac0*/  HADD2.F32 R35, -RZ, R10.H1_H1 ;  /* 0x3000000aff237230 */ /* 0x000fc40000004100 */
[C---:B------:R-:W-:Y:S01]  /*6ad0*/  FMUL R0, R156.reuse, R109 ;  /* 0x0000006d9c007220 */ /* 0x040fe20000400000 */
[----:B------:R-:W-:Y:S01]  /*6ae0*/  MOV R14, 0x3bbb989d ;  /* 0x3bbb989d000e7802 */ /* 0x000fe20000000f00 */
[C---:B------:R-:W-:Y:S01]  /*6af0*/  FFMA R25, R157.reuse, R25, R104 ;  /* 0x000000199d197223 */ /* 0x040fe20000000068 */
[----:B------:R-:W-:Y:S01]  /*6b00*/  MOV R15, 0x437c0000 ;  /* 0x437c0000000f7802 */ /* 0x000fe20000000f00 */
[----:B------:R-:W-:Y:S01]  /*6b10*/  FFMA R35, R157, R35, R0 ;  /* 0x000000239d237223 */ /* 0x000fe20000000000 */
[----:B------:R-:W-:Y:S02]  /*6b20*/  HADD2.F32 R39, -RZ, R11.H1_H1 ;  /* 0x3000000bff277230 */ /* 0x000fe40000004100 */
[-C--:B------:R-:W-:Y:S01]  /*6b30*/  FFMA.SAT R0, -R25, R14.reuse, 0.5 ;  /* 0x3f00000019007423 */ /* 0x080fe2000000210e */
[----:B------:R-:W-:Y:S01]  /*6b40*/  FMUL R26, R156, R111 ;  /* 0x0000006f9c1a7220 */ /* 0x000fe20000400000 */
[----:B------:R-:W-:Y:S01]  /*6b50*/  FFMA.SAT R28, -R27, R14, 0.5 ;  /* 0x3f0000001b1c7423 */ /* 0x000fe2000000210e */
[----:B------:R-:W-:-:S02]  /*6b60*/  HADD2.F32 R29, -RZ, R9.H0_H0 ;  /* 0x20000009ff1d7230 */ /* 0x000fc40000004100 */
[----:B------:R-:W-:Y:S01]  /*6b70*/  FFMA.RM R0, R0, R15, 12582913 ;  /* 0x4b40000100007423 */ /* 0x000fe2000000400f */
[----:B------:R-:W-:Y:S01]  /*6b80*/  FMUL R106, R156, R106 ;  /* 0x0000006a9c6a7220 */ /* 0x000fe20000400000 */
[C---:B------:R-:W-:Y:S01]  /*6b90*/  FFMA R39, R157.reuse, R39, R26 ;  /* 0x000000279d277223 */ /* 0x040fe2000000001a */
[----:B------:R-:W-:Y:S01]  /*6ba0*/  FFMA.RM R3, R28, R15, 12582913 ;  /* 0x4b4000011c037423 */ /* 0x000fe2000000400f */
[----:B------:R-:W-:Y:S01]  /*6bb0*/  FADD R26, R0, -12583039 ;  /* 0xcb40007f001a7421 */ /* 0x000fe20000000000 */
[----:B------:R-:W-:Y:S01]  /*6bc0*/  FFMA R29, R157, R29, R106 ;  /* 0x0000001d9d1d7223 */ /* 0x000fe2000000006a */
[----:B------:R-:W-:Y:S02]  /*6bd0*/  HADD2.F32 R33, -RZ, R10.H0_H0 ;  /* 0x2000000aff217230 */ /* 0x000fe40000004100 */
[----:B------:R-:W-:Y:S01]  /*6be0*/  FADD R30, R3, -12583039 ;  /* 0xcb40007f031e7421 */ /* 0x000fe20000000000 */
[----:B------:R-:W-:Y:S01]  /*6bf0*/  FFMA R28, -R25, 1.4426950216293334961, -R26 ;  /* 0x3fb8aa3b191c7823 */ /* 0x000fe2000000091a */
[----:B------:R-:W-:Y:S01]  /*6c00*/  FMUL R108, R156, R108 ;  /* 0x0000006c9c6c7220 */ /* 0x000fe20000400000 */
[-C--:B------:R-:W-:Y:S01]  /*6c10*/  FFMA.SAT R32, -R29, R14.reuse, 0.5 ;  /* 0x3f0000001d207423 */ /* 0x080fe2000000210e */
[----:B------:R-:W-:Y:S01]  /*6c20*/  FFMA R30, -R27, 1.4426950216293334961, -R30 ;  /* 0x3fb8aa3b1b1e7823 */ /* 0x000fe2000000091e */
[----:B------:R-:W-:Y:S01]  /*6c30*/  FFMA R28, -R25, 1.925963033500011079e-08, R28 ;  /* 0x32a57060191c7823 */ /* 0x000fe2000000011c */
[----:B------:R-:W-:Y:S01]  /*6c40*/  FFMA.SAT R34, -R31, R14, 0.5 ;  /* 0x3f0000001f227423 */ /* 0x000fe2000000210e */
[----:B------:R-:W-:Y:S01]  /*6c50*/  FFMA R33, R157, R33, R108 ;  /* 0x000000219d217223 */ /* 0x000fe2000000006c */
[----:B------:R-:W-:Y:S01]  /*6c60*/  FFMA.RM R25, R32, R15, 12582913 ;  /* 0x4b40000120197423 */ /* 0x000fe2000000400f */
[----:B----4-:R-:W-:-:S02]  /*6c70*/  HADD2.F32 R91, -RZ, R4.H1_H1 ;  /* 0x30000004ff5b7230 */ /* 0x010fc40000004100 */
[----:B------:R-:W-:Y:S01]  /*6c80*/  FMUL R26, R156, R113 ;  /* 0x000000719c1a7220 */ /* 0x000fe20000400000 */
[----:B------:R-:W-:Y:S01]  /*6c90*/  FFMA R30, -R27, 1.925963033500011079e-08, R30 ;  /* 0x32a570601b1e7823 */ /* 0x000fe2000000011e */
[----:B------:R-:W-:Y:S01]  /*6ca0*/  FFMA.RM R27, R34, R15, 12582913 ;  /* 0x4b400001221b7423 */ /* 0x000fe2000000400f */
[----:B------:R-:W-:Y:S01]  /*6cb0*/  FADD R32, R25, -12583039 ;  /* 0xcb40007f19207421 */ /* 0x000fe20000000000 */
[-C--:B------:R-:W-:Y:S01]  /*6cc0*/  FFMA.SAT R34, -R33, R14.reuse, 0.5 ;  /* 0x3f00000021227423 */ /* 0x080fe2000000210e */
[----:B------:R-:W-:Y:S01]  /*6cd0*/  FFMA R91, R157, R91, R26 ;  /* 0x0000005b9d5b7223 */ /* 0x000fe2000000001a */
[----:B------:R-:W-:Y:S01]  /*6ce0*/  FFMA.SAT R88, -R35, R14, 0.5 ;  /* 0x3f00000023587423 */ /* 0x000fe2000000210e */
[----:B------:R1:W2:Y:S01]  /*6cf0*/  MUFU.EX2 R26, R28 ;  /* 0x0000001c001a7308 */ /* 0x0002a20000000800 */
[----:B------:R-:W-:Y:S01]  /*6d00*/  FFMA R32, -R29, 1.4426950216293334961, -R32 ;  /* 0x3fb8aa3b1d207823 */ /* 0x000fe20000000920 */
[----:B------:R-:W-:Y:S01]  /*6d10*/  FFMA.RM R36, R34, R15, 12582913 ;  /* 0x4b40000122247423 */ /* 0x000fe2000000400f */
[----:B------:R-:W-:-:S02]  /*6d20*/  HADD2.F32 R37, -RZ, R11.H0_H0 ;  /* 0x2000000bff257230 */ /* 0x000fc40000004100 */
[----:B------:R-:W-:Y:S01]  /*6d30*/  FMUL R110, R156, R110 ;  /* 0x0000006e9c6e7220 */ /* 0x000fe20000400000 */
[----:B------:R-:W-:Y:S01]  /*6d40*/  FFMA R32, -R29, 1.925963033500011079e-08, R32 ;  /* 0x32a570601d207823 */ /* 0x000fe20000000120 */
[----:B------:R-:W-:Y:S01]  /*6d50*/  FADD R38, R36, -12583039 ;  /* 0xcb40007f24267421 */ /* 0x000fe20000000000 */
[----:B------:R-:W-:Y:S02]  /*6d60*/  HADD2.F32 R29, -RZ, R5.H1_H1 ;  /* 0x30000005ff1d7230 */ /* 0x000fe40000004100 */
[----:B------:R-:W-:Y:S01]  /*6d70*/  FFMA.RM R88, R88, R15, 12582913 ;  /* 0x4b40000158587423 */ /* 0x000fe2000000400f */
[----:B-1----:R-:W-:Y:S01]  /*6d80*/  FADD R28, R27, -12583039 ;  /* 0xcb40007f1b1c7421 */ /* 0x002fe20000000000 */
[----:B------:R-:W-:Y:S02]  /*6d90*/  HADD2.F32 R89, -RZ, R4.H0_H0 ;  /* 0x20000004ff597230 */ /* 0x000fe40000004100 */
[----:B------:R-:W-:Y:S01]  /*6da0*/  FFMA R38, -R33, 1.4426950216293334961, -R38 ;  /* 0x3fb8aa3b21267823 */ /* 0x000fe20000000926 */
[C---:B------:R-:W-:Y:S01]  /*6db0*/  FMUL R112, R156.reuse, R112 ;  /* 0x000000709c707220 */ /* 0x040fe20000400000 */
[----:B------:R-:W-:Y:S01]  /*6dc0*/  FFMA R34, -R31, 1.4426950216293334961, -R28 ;  /* 0x3fb8aa3b1f227823 */ /* 0x000fe2000000091c */
[----:B------:R-:W-:Y:S01]  /*6dd0*/  FMUL R28, R156, R115 ;  /* 0x000000739c1c7220 */ /* 0x000fe20000400000 */
[----:B------:R-:W-:Y:S01]  /*6de0*/  FFMA R37, R157, R37, R110 ;  /* 0x000000259d257223 */ /* 0x000fe2000000006e */
[----:B------:R-:W-:Y:S01]  /*6df0*/  FFMA R38, -R33, 1.925963033500011079e-08, R38 ;  /* 0x32a5706021267823 */ /* 0x000fe20000000126 */
[C---:B------:R-:W-:Y:S01]  /*6e00*/  FFMA R89, R157.reuse, R89, R112 ;  /* 0x000000599d597223 */ /* 0x040fe20000000070 */
[----:B------:R-:W-:Y:S01]  /*6e10*/  FFMA R29, R157, R29, R28 ;  /* 0x0000001d9d1d7223 */ /* 0x000fe2000000001c */
[----:B------:R-:W-:Y:S01]  /*6e20*/  FADD R28, R88, -12583039 ;  /* 0xcb40007f581c7421 */ /* 0x000fe20000000000 */
[----:B------:R-:W-:Y:S01]  /*6e30*/  FFMA.SAT R90, -R37, R14, 0.5 ;  /* 0x3f000000255a7423 */ /* 0x000fe2000000210e */
[----:B------:R1:W-:Y:S01]  /*6e40*/  MUFU.EX2 R95, R38 ;  /* 0x00000026005f7308 */ /* 0x0003e20000000800 */
[----:B------:R-:W-:-:S02]  /*6e50*/  HADD2.F32 R33, -RZ, R6.H1_H1 ;  /* 0x30000006ff217230 */ /* 0x000fc40000004100 */
[----:B------:R-:W-:Y:S01]  /*6e60*/  FFMA R28, -R35, 1.4426950216293334961, -R28 ;  /* 0x3fb8aa3b231c7823 */ /* 0x000fe2000000091c */
[----:B------:R-:W-:Y:S01]  /*6e70*/  FFMA.RM R90, R90, R15, 12582913 ;  /* 0x4b4000015a5a7423 */ /* 0x000fe2000000400f */
[-C--:B------:R-:W-:Y:S01]  /*6e80*/  FFMA.SAT R94, -R39, R14.reuse, 0.5 ;  /* 0x3f000000275e7423 */ /* 0x080fe2000000210e */
[----:B------:R-:W-:Y:S02]  /*6e90*/  HADD2.F32 R93, -RZ, R5.H0_H0 ;  /* 0x20000005ff5d7230 */ /* 0x000fe40000004100 */
[----:B------:R-:W-:Y:S01]  /*6ea0*/  FFMA R35, -R35, 1.925963033500011079e-08, R28 ;  /* 0x32a5706023237823 */ /* 0x000fe2000000011c */
[----:B------:R-:W-:Y:S01]  /*6eb0*/  FMUL R28, R156, R117 ;  /* 0x000000759c1c7220 */ /* 0x000fe20000400000 */
[----:B------:R-:W-:Y:S01]  /*6ec0*/  FADD R92, R90, -12583039 ;  /* 0xcb40007f5a5c7421 */ /* 0x000fe20000000000 */
[----:B-1----:R-:W-:Y:S01]  /*6ed0*/  FFMA.SAT R38, -R89, R14, 0.5 ;  /* 0x3f00000059267423 */ /* 0x002fe2000000210e */
[----:B------:R-:W-:Y:S01]  /*6ee0*/  FFMA.RM R94, R94, R15, 12582913 ;  /* 0x4b4000015e5e7423 */ /* 0x000fe2000000400f */
[----:B------:R-:W-:Y:S01]  /*6ef0*/  FFMA R33, R157, R33, R28 ;  /* 0x000000219d217223 */ /* 0x000fe2000000001c */
[C---:B------:R-:W-:Y:S01]  /*6f00*/  FFMA R92, -R37.reuse, 1.4426950216293334961, -R92 ;  /* 0x3fb8aa3b255c7823 */ /* 0x040fe2000000095c */
[----:B------:R-:W-:Y:S01]  /*6f10*/  FFMA.RM R38, R38, R15, 12582913 ;  /* 0x4b40000126267423 */ /* 0x000fe2000000400f */
[----:B------:R-:W-:Y:S01]  /*6f20*/  FMUL R114, R156, R114 ;  /* 0x000000729c727220 */ /* 0x000fe20000400000 */
[----:B------:R-:W-:Y:S01]  /*6f30*/  FADD R96, R94, -12583039 ;  /* 0xcb40007f5e607421 */ /* 0x000fe20000000000 */
[----:B------:R-:W-:Y:S01]  /*6f40*/  FFMA R92, -R37, 1.925963033500011079e-08, R92 ;  /* 0x32a57060255c7823 */ /* 0x000fe2000000015c */
[----:B------:R-:W-:Y:S01]  /*6f50*/  FADD R28, R38, -12583039 ;  /* 0xcb40007f261c7421 */ /* 0x000fe20000000000 */
[----:B------:R-:W-:Y:S01]  /*6f60*/  FFMA R93, R157, R93, R114 ;  /* 0x0000005d9d5d7223 */ /* 0x000fe20000000072 */
[----:B------:R-:W-:Y:S01]  /*6f70*/  FFMA.SAT R98, -R91, R14, 0.5 ;  /* 0x3f0000005b627423 */ /* 0x000fe2000000210e */
[----:B------:R-:W-:Y:S01]  /*6f80*/  FFMA R96, -R39, 1.4426950216293334961, -R96 ;  /* 0x3fb8aa3b27607823 */ /* 0x000fe20000000960 */
[----:B------:R-:W-:Y:S01]  /*6f90*/  FFMA R28, -R89, 1.4426950216293334961, -R28 ;  /* 0x3fb8aa3b591c7823 */ /* 0x000fe2000000091c */
[----:B------:R1:W-:Y:S01]  /*6fa0*/  MUFU.EX2 R99, R92 ;  /* 0x0000005c00637308 */ /* 0x0003e20000000800 */
[----:B------:R-:W-:Y:S01]  /*6fb0*/  FFMA R34, -R31, 1.925963033500011079e-08, R34 ;  /* 0x32a570601f227823 */ /* 0x000fe20000000122 */
[----:B------:R-:W-:-:S02]  /*6fc0*/  HADD2.F32 R31, -RZ, R6.H0_H0 ;  /* 0x20000006ff1f7230 */ /* 0x000fc40000004100 */
[----:B------:R-:W-:Y:S01]  /*6fd0*/  FFMA R89, -R89, 1.925963033500011079e-08, R28 ;  /* 0x32a5706059597823 */ /* 0x000fe2000000011c */
[----:B------:R-:W-:Y:S01]  /*6fe0*/  FFMA.SAT R28, -R29, R14, 0.5 ;  /* 0x3f0000001d1c7423 */ /* 0x000fe2000000210e */
[-C--:B------:R-:W-:Y:S01]  /*6ff0*/  FFMA.RM R98, R98, R15.reuse, 12582913 ;  /* 0x4b40000162627423 */ /* 0x080fe2000000400f */
[--C-:B------:R-:W-:Y:S02]  /*7000*/  HADD2.F32 R37, -RZ, R7.reuse.H1_H1 ;  /* 0x30000007ff257230 */ /* 0x100fe40000004100 */
[----:B------:R-:W-:Y:S01]  /*7010*/  FMUL R116, R156, R116 ;  /* 0x000000749c747220 */ /* 0x000fe20000400000 */
[----:B------:R3:W-:Y:S01]  /*7020*/  MUFU.EX2 R97, R35 ;  /* 0x0000002300617308 */ /* 0x0007e20000000800 */
[----:B-1----:R-:W-:Y:S01]  /*7030*/  FFMA.SAT R92, -R93, R14, 0.5 ;  /* 0x3f0000005d5c7423 */ /* 0x002fe2000000210e */
[----:B------:R-:W-:Y:S01]  /*7040*/  FFMA.RM R101, R28, R15, 12582913 ;  /* 0x4b4000011c657423 */ /* 0x000fe2000000400f */
[----:B------:R-:W-:Y:S01]  /*7050*/  FFMA R96, -R39, 1.925963033500011079e-08, R96 ;  /* 0x32a5706027607823 */ /* 0x000fe20000000160 */
[C---:B------:R-:W-:Y:S01]  /*7060*/  FMUL R28, R156.reuse, R119 ;  /* 0x000000779c1c7220 */ /* 0x040fe20000400000 */
[----:B------:R-:W-:Y:S01]  /*7070*/  FMUL R118, R156, R118 ;  /* 0x000000769c767220 */ /* 0x000fe20000400000 */
[----:B------:R-:W-:Y:S01]  /*7080*/  FFMA.RM R92, R92, R15, 12582913 ;  /* 0x4b4000015c5c7423 */ /* 0x000fe2000000400f */
[----:B------:R-:W-:Y:S01]  /*7090*/  FADD R100, R98, -12583039 ;  /* 0xcb40007f62647421 */ /* 0x000fe20000000000 */
[C---:B------:R-:W-:Y:S01]  /*70a0*/  FFMA R31, R157.reuse, R31, R116 ;  /* 0x0000001f9d1f7223 */ /* 0x040fe20000000074 */
[----:B---3--:R-:W-:Y:S01]  /*70b0*/  HADD2.F32 R35, -RZ, R7.H0_H0 ;  /* 0x20000007ff237230 */ /* 0x008fe20000004100 */
[----:B------:R1:W-:Y:S01]  /*70c0*/  MUFU.EX2 R39, R96 ;  /* 0x0000006000277308 */ /* 0x0003e20000000800 */
[----:B------:R-:W-:Y:S01]  /*70d0*/  FFMA R37, R157, R37, R28 ;  /* 0x000000259d257223 */ /* 0x000fe2000000001c */
[----:B------:R-:W-:Y:S01]  /*70e0*/  FFMA R100, -R91, 1.4426950216293334961, -R100 ;  /* 0x3fb8aa3b5b647823 */ /* 0x000fe20000000964 */
[----:B------:R-:W-:Y:S01]  /*70f0*/  FADD R102, R101, -12583039 ;  /* 0xcb40007f65667421 */ /* 0x000fe20000000000 */
[----:B------:R-:W-:Y:S01]  /*7100*/  FFMA R35, R157, R35, R118 ;  /* 0x000000239d237223 */ /* 0x000fe20000000076 */
[-C--:B------:R-:W-:Y:S01]  /*7110*/  FFMA.SAT R28, -R31, R14.reuse, 0.5 ;  /* 0x3f0000001f1c7423 */ /* 0x080fe2000000210e */
[-C--:B------:R-:W-:Y:S01]  /*7120*/  FFMA.SAT R104, -R33, R14.reuse, 0.5 ;  /* 0x3f00000021687423 */ /* 0x080fe2000000210e */
[-C--:B------:R-:W-:Y:S01]  /*7130*/  FFMA.SAT R108, -R37, R14.reuse, 0.5 ;  /* 0x3f000000256c7423 */ /* 0x080fe2000000210e */
[----:B------:R-:W-:Y:S01]  /*7140*/  FFMA.SAT R106, -R35, R14, 0.5 ;  /* 0x3f000000236a7423 */ /* 0x000fe2000000210e */
[----:B-1----:R-:W-:Y:S01]  /*7150*/  FADD R96, R92, -12583039 ;  /* 0xcb40007f5c607421 */ /* 0x002fe20000000000 */
[----:B------:R-:W-:Y:S01]  /*7160*/  FFMA R100, -R91, 1.925963033500011079e-08, R100 ;  /* 0x32a570605b647823 */ /* 0x000fe20000000164 */
[----:B------:R-:W1:Y:S01]  /*7170*/  MUFU.EX2 R30, R30 ;  /* 0x0000001e001e7308 */ /* 0x000e620000000800 */
[----:B------:R-:W-:Y:S01]  /*7180*/  FFMA R102, -R29, 1.4426950216293334961, -R102 ;  /* 0x3fb8aa3b1d667823 */ /* 0x000fe20000000966 */
[C---:B------:R-:W-:Y:S01]  /*7190*/  FFMA R96, -R93.reuse, 1.4426950216293334961, -R96 ;  /* 0x3fb8aa3b5d607823 */ /* 0x040fe20000000960 */
[-C--:B------:R-:W-:Y:S01]  /*71a0*/  FFMA.RM R28, R28, R15.reuse, 12582913 ;  /* 0x4b4000011c1c7423 */ /* 0x080fe2000000400f */
[-C--:B------:R-:W-:Y:S01]  /*71b0*/  FFMA.RM R104, R104, R15.reuse, 12582913 ;  /* 0x4b40000168687423 */ /* 0x080fe2000000400f */
[-C--:B------:R-:W-:Y:S01]  /*71c0*/  FFMA.RM R108, R108, R15.reuse, 12582913 ;  /* 0x4b4000016c6c7423 */ /* 0x080fe2000000400f */
[----:B------:R-:W-:Y:S01]  /*71d0*/  FFMA R96, -R93, 1.925963033500011079e-08, R96 ;  /* 0x32a570605d607823 */ /* 0x000fe20000000160 */
[----:B------:R-:W-:Y:S01]  /*71e0*/  FFMA.RM R106, R106, R15, 12582913 ;  /* 0x4b4000016a6a7423 */ /* 0x000fe2000000400f */
[----:B------:R-:W-:Y:S01]  /*71f0*/  SHF.L.U32 R15, R0, 0x17, RZ ;  /* 0x00000017000f7819 */ /* 0x000fe200000006ff */
[----:B------:R3:W-:Y:S01]  /*7200*/  MUFU.EX2 R91, R100 ;  /* 0x00000064005b7308 */ /* 0x0007e20000000800 */
[----:B------:R-:W-:Y:S01]  /*7210*/  FFMA R102, -R29, 1.925963033500011079e-08, R102 ;  /* 0x32a570601d667823 */ /* 0x000fe20000000166 */
[----:B------:R-:W-:Y:S01]  /*7220*/  FADD R14, R104, -12583039 ;  /* 0xcb40007f680e7421 */ /* 0x000fe20000000000 */
[----:B------:R-:W-:Y:S01]  /*7230*/  FADD R110, R108, -12583039 ;  /* 0xcb40007f6c6e7421 */ /* 0x000fe20000000000 */
[----:B--2---:R-:W-:Y:S01]  /*7240*/  FFMA R15, R15, R26, 1 ;  /* 0x3f8000000f0f7423 */ /* 0x004fe2000000001a */
[----:B------:R-:W-:Y:S01]  /*7250*/  SHF.L.U32 R3, R3, 0x17, RZ ;  /* 0x0000001703037819 */ /* 0x000fe200000006ff */
[----:B------:R-:W-:Y:S01]  /*7260*/  FFMA R14, -R33, 1.4426950216293334961, -R14 ;  /* 0x3fb8aa3b210e7823 */ /* 0x000fe2000000090e */
[----:B------:R-:W-:Y:S01]  /*7270*/  FFMA R110, -R37, 1.4426950216293334961, -R110 ;  /* 0x3fb8aa3b256e7823 */ /* 0x000fe2000000096e */
[----:B------:R2:W-:Y:S01]  /*7280*/  MUFU.EX2 R29, R96 ;  /* 0x00000060001d7308 */ /* 0x0005e20000000800 */
[----:B---3--:R-:W-:Y:S01]  /*7290*/  FADD R100, R28, -12583039 ;  /* 0xcb40007f1c647421 */ /* 0x008fe20000000000 */
[----:B------:R-:W-:Y:S01]  /*72a0*/  FFMA R14, -R33, 1.925963033500011079e-08, R14 ;  /* 0x32a57060210e7823 */ /* 0x000fe2000000010e */
[----:B------:R-:W-:Y:S01]  /*72b0*/  FFMA R110, -R37, 1.925963033500011079e-08, R110 ;  /* 0x32a57060256e7823 */ /* 0x000fe2000000016e */
[----:B------:R-:W-:Y:S01]  /*72c0*/  IADD3 R0, R15, 0x1800000, RZ ;  /* 0x018000000f007810 */ /* 0x000fe20007ffe0ff */
[----:B------:R-:W-:Y:S01]  /*72d0*/  FFMA R100, -R31, 1.4426950216293334961, -R100 ;  /* 0x3fb8aa3b1f647823 */ /* 0x000fe20000000964 */
[----:B-1----:R-:W-:Y:S01]  /*72e0*/  FFMA R30, R3, R30, 1 ;  /* 0x3f800000031e7423 */ /* 0x002fe2000000001e */
[----:B------:R-:W-:Y:S01]  /*72f0*/  SHF.L.U32 R25, R25, 0x17, RZ ;  /* 0x0000001719197819 */ /* 0x000fe200000006ff */
[----:B------:R-:W1:Y:S01]  /*7300*/  MUFU.EX2 R32, R32 ;  /* 0x0000002000207308 */ /* 0x000e620000000800 */
[----:B--2---:R-:W-:Y:S01]  /*7310*/  FADD R96, R106, -12583039 ;  /* 0xcb40007f6a607421 */ /* 0x004fe20000000000 */
[----:B------:R-:W-:Y:S01]  /*7320*/  FFMA R100, -R31, 1.925963033500011079e-08, R100 ;  /* 0x32a570601f647823 */ /* 0x000fe20000000164 */
[----:B------:R-:W-:Y:S01]  /*7330*/  LOP3.LUT R0, R0, 0x7f800000, RZ, 0xc0, !PT ;  /* 0x7f80000000007812 */ /* 0x000fe200078ec0ff */
[----:B------:R-:W-:-:S02]  /*7340*/  IMAD.SHL.U32 R88, R88, 0x800000, RZ ;  /* 0x0080000058587824 */ /* 0x000fc400078e00ff */
[----:B------:R-:W-:Y:S01]  /*7350*/  FFMA R96, -R35, 1.4426950216293334961, -R96 ;  /* 0x3fb8aa3b23607823 */ /* 0x000fe20000000960 */
[----:B------:R-:W-:Y:S01]  /*7360*/  SHF.L.U32 R27, R27, 0x17, RZ ;  /* 0x000000171b1b7819 */ /* 0x000fe200000006ff */
[----:B------:R-:W-:Y:S01]  /*7370*/  BSSY B1, `(.L_x_170) ;  /* 0x000002d000017945 */ /* 0x000fe20003800000 */
[----:B------:R-:W2:Y:S01]  /*7380*/  MUFU.EX2 R34, R34 ;  /* 0x0000002200227308 */ /* 0x000ea20000000800 */
[----:B------:R-:W-:Y:S01]  /*7390*/  FFMA R96, -R35, 1.925963033500011079e-08, R96 ;  /* 0x32a5706023607823 */ /* 0x000fe20000000160 */
[----:B------:R-:W-:Y:S01]  /*73a0*/  ISETP.GT.U32.AND P2, PT, R0, 0x1ffffff, PT ;  /* 0x01ffffff0000780c */ /* 0x000fe20003f44070 */
[----:B------:R-:W-:Y:S01]  /*73b0*/  FFMA R88, R88, R97, 1 ;  /* 0x3f80000058587423 */ /* 0x000fe20000000061 */
[----:B------:R-:W-:Y:S02]  /*73c0*/  SHF.L.U32 R36, R36, 0x17, RZ ;  /* 0x0000001724247819 */ /* 0x000fe400000006ff */
[----:B------:R-:W-:Y:S02]  /*73d0*/  SHF.L.U32 R90, R90, 0x17, RZ ;  /* 0x000000175a5a7819 */ /* 0x000fe400000006ff */
[----:B------:R-:W3:Y:S01]  /*73e0*/  MUFU.EX2 R89, R89 ;  /* 0x0000005900597308 */ /* 0x000ee20000000800 */
[----:B-1----:R-:W-:Y:S01]  /*73f0*/  FFMA R35, R25, R32, 1 ;  /* 0x3f80000019237423 */ /* 0x002fe20000000020 */
[----:B------:R-:W-:Y:S01]  /*7400*/  SHF.L.U32 R94, R94, 0x17, RZ ;  /* 0x000000175e5e7819 */ /* 0x000fe200000006ff */
[----:B------:R-:W-:Y:S01]  /*7410*/  FFMA R95, R36, R95, 1 ;  /* 0x3f800000245f7423 */ /* 0x000fe2000000005f */
[----:B------:R-:W-:Y:S01]  /*7420*/  SHF.L.U32 R38, R38, 0x17, RZ ;  /* 0x0000001726267819 */ /* 0x000fe200000006ff */
[----:B------:R-:W-:Y:S01]  /*7430*/  FFMA R99, R90, R99, 1 ;  /* 0x3f8000005a637423 */ /* 0x000fe20000000063 */
[----:B------:R-:W-:Y:S01]  /*7440*/  SHF.L.U32 R32, R92, 0x17, RZ ;  /* 0x000000175c207819 */ /* 0x000fe200000006ff */
[----:B------:R-:W-:Y:S01]  /*7450*/  FFMA R94, R94, R39, 1 ;  /* 0x3f8000005e5e7423 */ /* 0x000fe20000000027 */
[----:B------:R-:W1:Y:S01]  /*7460*/  MUFU.EX2 R102, R102 ;  /* 0x0000006600667308 */ /* 0x000e620000000800 */
[----:B--2---:R-:W-:Y:S01]  /*7470*/  FFMA R112, R27, R34, 1 ;  /* 0x3f8000001b707423 */ /* 0x004fe20000000022 */
[----:B------:R-:W-:Y:S01]  /*7480*/  SHF.L.U32 R34, R98, 0x17, RZ ;  /* 0x0000001762227819 */ /* 0x000fe200000006ff */
[----:B------:R-:W-:Y:S01]  /*7490*/  FFMA R32, R32, R29, 1 ;  /* 0x3f80000020207423 */ /* 0x000fe2000000001d */
[----:B------:R-:W-:-:S02]  /*74a0*/  SHF.L.U32 R33, R101, 0x17, RZ ;  /* 0x0000001765217819 */ /* 0x000fc400000006ff */
[----:B------:R-:W-:Y:S01]  /*74b0*/  SHF.L.U32 R31, R28, 0x17, RZ ;  /* 0x000000171c1f7819 */ /* 0x000fe200000006ff */
[----:B------:R-:W-:Y:S01]  /*74c0*/  FFMA R34, R34, R91, 1 ;  /* 0x3f80000022227423 */ /* 0x000fe2000000005b */
[----:B------:R-:W2:Y:S01]  /*74d0*/  MUFU.EX2 R100, R100 ;  /* 0x0000006400647308 */ /* 0x000ea20000000800 */
[----:B------:R-:W-:Y:S01]  /*74e0*/  SHF.L.U32 R25, R104, 0x17, RZ ;  /* 0x0000001768197819 */ /* 0x000fe200000006ff */
[----:B---3--:R-:W-:Y:S01]  /*74f0*/  FFMA R89, R38, R89, 1 ;  /* 0x3f80000026597423 */ /* 0x008fe20000000059 */
[----:B------:R-:W-:Y:S02]  /*7500*/  SHF.L.U32 R26, R106, 0x17, RZ ;  /* 0x000000176a1a7819 */ /* 0x000fe400000006ff */
[----:B------:R-:W-:-:S03]  /*7510*/  SHF.L.U32 R27, R108, 0x17, RZ ;  /* 0x000000176c1b7819 */ /* 0x000fc600000006ff */
[----:B------:R-:W3:Y:S01]  /*7520*/  MUFU.EX2 R14, R14 ;  /* 0x0000000e000e7308 */ /* 0x000ee20000000800 */
[----:B-1----:R-:W-:-:S07]  /*7530*/  FFMA R33, R33, R102, 1 ;  /* 0x3f80000021217423 */ /* 0x002fce0000000066 */
[----:B------:R-:W1:Y:S01]  /*7540*/  MUFU.EX2 R3, R96 ;  /* 0x0000006000037308 */ /* 0x000e620000000800 */
[----:B--2---:R-:W-:-:S07]  /*7550*/  FFMA R31, R31, R100, 1 ;  /* 0x3f8000001f1f7423 */ /* 0x004fce0000000064 */
[----:B------:R-:W2:Y:S01]  /*7560*/  MUFU.EX2 R110, R110 ;  /* 0x0000006e006e7308 */ /* 0x000ea20000000800 */
[----:B---3--:R-:W-:Y:S01]  /*7570*/  FFMA R25, R25, R14, 1 ;  /* 0x3f80000019197423 */ /* 0x008fe2000000000e */
[----:B-1----:R-:W-:Y:S01]  /*7580*/  FFMA R26, R26, R3, 1 ;  /* 0x3f8000001a1a7423 */ /* 0x002fe20000000003 */
[----:B--2---:R-:W-:Y:S01]  /*7590*/  FFMA R27, R27, R110, 1 ;  /* 0x3f8000001b1b7423 */ /* 0x004fe2000000006e */
[----:B------:R-:W-:Y:S06]  /*75a0*/  @P2 BRA `(.L_x_171) ;  /* 0x0000000000142947 */ /* 0x000fec0003800000 */
[----:B------:R-:W-:Y:S01]  /*75b0*/  IMAD.MOV.U32 R0, RZ, RZ, R15 ;  /* 0x000000ffff007224 */ /* 0x000fe200078e000f */
[----:B------:R-:W-:-:S07]  /*75c0*/  MOV R14, 0x75e0 ;  /* 0x000075e0000e7802 */ /* 0x000fce0000000f00 */
[----:B------:R-:W-:Y:S05]  /*75d0*/  CALL.REL.NOINC `($__internal_0_$__cuda_sm20_rcp_rn_f32_slowpath) ;  /* 0x000000e800307944 */ /* 0x000fea0003c00000 */
[----:B------:R-:W-:Y:S01]  /*75e0*/  MOV R28, R0 ;  /* 0x00000000001c7202 */ /* 0x000fe20000000f00 */
[----:B------:R-:W-:Y:S06]  /*75f0*/  BRA `(.L_x_172) ;  /* 0x0000000000107947 */ /* 0x000fec0003800000 */
.L_x_171:
[----:B------:R-:W1:Y:S02]  /*7600*/  MUFU.RCP R28, R15 ;  /* 0x0000000f001c7308 */ /* 0x000e640000001000 */
[----:B-1----:R-:W-:-:S04]  /*7610*/  FFMA R0, R15, R28, -1 ;  /* 0xbf8000000f007423 */ /* 0x002fc8000000001c */
[----:B------:R-:W-:-:S04]  /*7620*/  FADD.FTZ R3, -R0, -RZ ;  /* 0x800000ff00037221 */ /* 0x000fc80000010100 */
[----:B------:R-:W-:-:S07]  /*7630*/  FFMA R28, R28, R3, R28 ;  /* 0x000000031c1c7223 */ /* 0x000fce000000001c */
.L_x_172:
[----:B------:R-:W-:Y:S05]  /*7640*/  BSYNC B1 ;  /* 0x0000000000017941 */ /* 0x000fea0003800000 */
.L_x_170:
        /* <DEDUP_REMOVED lines=10> */
.L_x_174:
[----:B------:R-:W1:Y:S02]  /*76f0*/  MUFU.RCP R29, R30 ;  /* 0x0000001e001d7308 */ /* 0x000e640000001000 */
[----:B-1----:R-:W-:-:S04]  /*7700*/  FFMA R0, R30, R29, -1 ;  /* 0xbf8000001e007423 */ /* 0x002fc8000000001d */
[----:B------:R-:W-:-:S04]  /*7710*/  FADD.FTZ R0, -R0, -RZ ;  /* 0x800000ff00007221 */ /* 0x000fc80000010100 */
[----:B------:R-:W-:-:S07]  /*7720*/  FFMA R29, R29, R0, R29 ;  /* 0x000000001d1d7223 */ /* 0x000fce000000001d */
.L_x_175:
[----:B------:R-:W-:Y:S05]  /*7730*/  BSYNC B1 ;  /* 0x0000000000017941 */ /* 0x000fea0003800000 */
.L_x_173:
        /* <DEDUP_REMOVED lines=10> */
.L_x_177:
[----:B------:R-:W1:Y:S02]  /*77e0*/  MUFU.RCP R30, R35 ;  /* 0x00000023001e7308 */ /* 0x000e640000001000 */
[----:B-1----:R-:W-:-:S04]  /*77f0*/  FFMA R0, R35, R30, -1 ;  /* 0xbf80000023007423 */ /* 0x002fc8000000001e */
[----:B------:R-:W-:-:S04]  /*7800*/  FADD.FTZ R3, -R0, -RZ ;  /* 0x800000ff00037221 */ /* 0x000fc80000010100 */
[----:B------:R-:W-:-:S07]  /*7810*/  FFMA R30, R30, R3, R30 ;  /* 0x000000031e1e7223 */ /* 0x000fce000000001e */
.L_x_178:
[----:B------:R-:W-:Y:S05]  /*7820*/  BSYNC B1 ;  /* 0x0000000000017941 */ /* 0x000fea0003800000 */
.L_x_176:
        /* <DEDUP_REMOVED lines=10> */
.L_x_180:
[----:B------:R-:W1:Y:S02]  /*78d0*/  MUFU.RCP R35, R112 ;  /* 0x0000007000237308 */ /* 0x000e640000001000 */
[----:B-1----:R-:W-:-:S04]  /*78e0*/  FFMA R0, R112, R35, -1 ;  /* 0xbf80000070007423 */ /* 0x002fc80000000023 */
[----:B------:R-:W-:-:S04]  /*78f0*/  FADD.FTZ R0, -R0, -RZ ;  /* 0x800000ff00007221 */ /* 0x000fc80000010100 */
[----:B------:R-:W-:-:S07]  /*7900*/  FFMA R35, R35, R0, R35 ;  /* 0x0000000023237223 */ /* 0x000fce0000000023 */
.L_x_181:
[----:B------:R-:W-:Y:S05]  /*7910*/  BSYNC B1 ;  /* 0x0000000000017941 */ /* 0x000fea0003800000 */
.L_x_179:
        /* <DEDUP_REMOVED lines=10> */
.L_x_183:
[----:B------:R-:W1:Y:S02]  /*79c0*/  MUFU.RCP R36, R95 ;  /* 0x0000005f00247308 */ /* 0x000e640000001000 */
[----:B-1----:R-:W-:-:S04]  /*79d0*/  FFMA R0, R95, R36, -1 ;  /* 0xbf8000005f007423 */ /* 0x002fc80000000024 */
[----:B------:R-:W-:-:S04]  /*79e0*/  FADD.FTZ R3, -R0, -RZ ;  /* 0x800000ff00037221 */ /* 0x000fc80000010100 */
[----:B------:R-:W-:-:S07]  /*79f0*/  FFMA R36, R36, R3, R36 ;  /* 0x0000000324247223 */ /* 0x000fce0000000024 */
.L_x_184:
[----:B------:R-:W-:Y:S05]  /*7a00*/  BSYNC B1 ;  /* 0x0000000000017941 */ /* 0x000fea0003800000 */
.L_x_182:
        /* <DEDUP_REMOVED lines=10> */
.L_x_186:
[----:B------:R-:W1:Y:S02]  /*7ab0*/  MUFU.RCP R37, R88 ;  /* 0x0000005800257308 */ /* 0x000e640000001000 */
[----:B-1----:R-:W-:-:S04]  /*7ac0*/  FFMA R0, R88, R37, -1 ;  /* 0xbf80000058007423 */ /* 0x002fc80000000025 */
[----:B------:R-:W-:-:S04]  /*7ad0*/  FADD.FTZ R0, -R0, -RZ ;  /* 0x800000ff00007221 */ /* 0x000fc80000010100 */
[----:B------:R-:W-:-:S07]  /*7ae0*/  FFMA R37, R37, R0, R37 ;  /* 0x0000000025257223 */ /* 0x000fce0000000025 */
.L_x_187:
[----:B------:R-:W-:Y:S05]  /*7af0*/  BSYNC B1 ;  /* 0x0000000000017941 */ /* 0x000fea0003800000 */
.L_x_185:
        /* <DEDUP_REMOVED lines=10> */
.L_x_189:
[----:B------:R-:W1:Y:S02]  /*7ba0*/  MUFU.RCP R38, R99 ;  /* 0x0000006300267308 */ /* 0x000e640000001000 */
[----:B-1----:R-:W-:-:S04]  /*7bb0*/  FFMA R0, R99, R38, -1 ;  /* 0xbf80000063007423 */ /* 0x002fc80000000026 */
[----:B------:R-:W-:-:S04]  /*7bc0*/  FADD.FTZ R3, -R0, -RZ ;  /* 0x800000ff00037221 */ /* 0x000fc80000010100 */
[----:B------:R-:W-:-:S07]  /*7bd0*/  FFMA R38, R38, R3, R38 ;  /* 0x0000000326267223 */ /* 0x000fce0000000026 */
.L_x_190:
[----:B------:R-:W-:Y:S05]  /*7be0*/  BSYNC B1 ;  /* 0x0000000000017941 */ /* 0x000fea0003800000 */
.L_x_188:
        /* <DEDUP_REMOVED lines=10> */
.L_x_192:
[----:B------:R-:W1:Y:S02]  /*7c90*/  MUFU.RCP R39, R94 ;  /* 0x0000005e00277308 */ /* 0x000e640000001000 */
[----:B-1----:R-:W-:-:S04]  /*7ca0*/  FFMA R0, R94, R39, -1 ;  /* 0xbf8000005e007423 */ /* 0x002fc80000000027 */
[----:B------:R-:W-:-:S04]  /*7cb0*/  FADD.FTZ R0, -R0, -RZ ;  /* 0x800000ff00007221 */ /* 0x000fc80000010100 */
[----:B------:R-:W-:-:S07]  /*7cc0*/  FFMA R39, R39, R0, R39 ;  /* 0x0000000027277223 */ /* 0x000fce0000000027 */
.L_x_193:
[----:B------:R-:W-:Y:S05]  /*7cd0*/  BSYNC B1 ;  /* 0x0000000000017941 */ /* 0x000fea0003800000 */
.L_x_191:
        /* <DEDUP_REMOVED lines=10> */
.L_x_195:
[----:B------:R-:W1:Y:S02]  /*7d80*/  MUFU.RCP R88, R89 ;  /* 0x0000005900587308 */ /* 0x000e640000001000 */
[----:B-1----:R-:W-:-:S04]  /*7d90*/  FFMA R0, R89, R88, -1 ;  /* 0xbf80000059007423 */ /* 0x002fc80000000058 */
[----:B------:R-:W-:-:S04]  /*7da0*/  FADD.FTZ R3, -R0, -RZ ;  /* 0x800000ff00037221 */ /* 0x000fc80000010100 */
[----:B------:R-:W-:-:S07]  /*7db0*/  FFMA R88, R88, R3, R88 ;  /* 0x0000000358587223 */ /* 0x000fce0000000058 */
.L_x_196:
[----:B------:R-:W-:Y:S05]  /*7dc0*/  BSYNC B1 ;  /* 0x0000000000017941 */ /* 0x000fea0003800000 */
.L_x_194:
        /* <DEDUP_REMOVED lines=10> */
.L_x_198:
[----:B------:R-:W1:Y:S02]  /*7e70*/  MUFU.RCP R89, R34 ;  /* 0x0000002200597308 */ /* 0x000e640000001000 */
[----:B-1----:R-:W-:-:S04]  /*7e80*/  FFMA R0, R34, R89, -1 ;  /* 0xbf80000022007423 */ /* 0x002fc80000000059 */
[----:B------:R-:W-:-:S04]  /*7e90*/  FADD.FTZ R0, -R0, -RZ ;  /* 0x800000ff00007221 */ /* 0x000fc80000010100 */
[----:B------:R-:W-:-:S07]  /*7ea0*/  FFMA R89, R89, R0, R89 ;  /* 0x0000000059597223 */ /* 0x000fce0000000059 */
.L_x_199:
[----:B------:R-:W-:Y:S05]  /*7eb0*/  BSYNC B1 ;  /* 0x0000000000017941 */ /* 0x000fea0003800000 */
.L_x_197:
        /* <DEDUP_REMOVED lines=10> */
.L_x_201:
[----:B------:R-:W1:Y:S02]  /*7f60*/  MUFU.RCP R3, R32 ;  /* 0x0000002000037308 */ /* 0x000e640000001000 */
[----:B-1----:R-:W-:-:S04]  /*7f70*/  FFMA R0, R32, R3, -1 ;  /* 0xbf80000020007423 */ /* 0x002fc80000000003 */
[----:B------:R-:W-:-:S04]  /*7f80*/  FADD.FTZ R0, -R0, -RZ ;  /* 0x800000ff00007221 */ /* 0x000fc80000010100 */
[----:B------:R-:W-:-:S07]  /*7f90*/  FFMA R34, R3, R0, R3 ;  /* 0x0000000003227223 */ /* 0x000fce0000000003 */
.L_x_202:
[----:B------:R-:W-:Y:S05]  /*7fa0*/  BSYNC B1 ;  /* 0x0000000000017941 */ /* 0x000fea0003800000 */
.L_x_200:
        /* <DEDUP_REMOVED lines=10> */
.L_x_204:
[----:B------:R-:W1:Y:S02]  /*8050*/  MUFU.RCP R0, R33 ;  /* 0x0000002100007308 */ /* 0x000e640000001000 */
[----:B-1----:R-:W-:-:S04]  /*8060*/  FFMA R3, R33, R0, -1 ;  /* 0xbf80000021037423 */ /* 0x002fc80000000000 */
[----:B------:R-:W-:-:S04]  /*8070*/  FADD.FTZ R3, -R3, -RZ ;  /* 0x800000ff03037221 */ /* 0x000fc80000010100 */
[----:B------:R-:W-:-:S07]  /*8080*/  FFMA R91, R0, R3, R0 ;  /* 0x00000003005b7223 */ /* 0x000fce0000000000 */
.L_x_205:
[----:B------:R-:W-:Y:S05]  /*8090*/  BSYNC B1 ;  /* 0x0000000000017941 */ /* 0x000fea0003800000 */
.L_x_203:
        /* <DEDUP_REMOVED lines=10> */
.L_x_207:
[----:B------:R-:W1:Y:S02]  /*8140*/  MUFU.RCP R32, R31 ;  /* 0x0000001f00207308 */ /* 0x000e640000001000 */
[----:B-1----:R-:W-:-:S04]  /*8150*/  FFMA R0, R31, R32, -1 ;  /* 0xbf8000001f007423 */ /* 0x002fc80000000020 */
[----:B------:R-:W-:-:S04]  /*8160*/  FADD.FTZ R3, -R0, -RZ ;  /* 0x800000ff00037221 */ /* 0x000fc80000010100 */
[----:B------:R-:W-:-:S07]  /*8170*/  FFMA R32, R32, R3, R32 ;  /* 0x0000000320207223 */ /* 0x000fce0000000020 */
.L_x_208:
[----:B------:R-:W-:Y:S05]  /*8180*/  BSYNC B1 ;  /* 0x0000000000017941 */ /* 0x000fea0003800000 */
.L_x_206:
        /* <DEDUP_REMOVED lines=10> */
.L_x_210:
[----:B------:R-:W1:Y:S02]  /*8230*/  MUFU.RCP R0, R25 ;  /* 0x0000001900007308 */ /* 0x000e640000001000 */
[----:B-1----:R-:W-:-:S04]  /*8240*/  FFMA R3, R25, R0, -1 ;  /* 0xbf80000019037423 */ /* 0x002fc80000000000 */
[----:B------:R-:W-:-:S04]  /*8250*/  FADD.FTZ R3, -R3, -RZ ;  /* 0x800000ff03037221 */ /* 0x000fc80000010100 */
[----:B------:R-:W-:-:S07]  /*8260*/  FFMA R33, R0, R3, R0 ;  /* 0x0000000300217223 */ /* 0x000fce0000000000 */
.L_x_211:
[----:B------:R-:W-:Y:S05]  /*8270*/  BSYNC B1 ;  /* 0x0000000000017941 */ /* 0x000fea0003800000 */
.L_x_209:
        /* <DEDUP_REMOVED lines=10> */
.L_x_213:
[----:B------:R-:W1:Y:S02]  /*8320*/  MUFU.RCP R25, R26 ;  /* 0x0000001a00197308 */ /* 0x000e640000001000 */
[----:B-1----:R-:W-:-:S04]  /*8330*/  FFMA R0, R26, R25, -1 ;  /* 0xbf8000001a007423 */ /* 0x002fc80000000019 */
[----:B------:R-:W-:-:S04]  /*8340*/  FADD.FTZ R0, -R0, -RZ ;  /* 0x800000ff00007221 */ /* 0x000fc80000010100 */
[----:B------:R-:W-:-:S07]  /*8350*/  FFMA R25, R25, R0, R25 ;  /* 0x0000000019197223 */ /* 0x000fce0000000019 */
.L_x_214:
[----:B------:R-:W-:Y:S05]  /*8360*/  BSYNC B1 ;  /* 0x0000000000017941 */ /* 0x000fea0003800000 */
.L_x_212:
        /* <DEDUP_REMOVED lines=8> */
.L_x_215:
[----:B------:R-:W1:Y:S02]  /*83f0*/  MUFU.RCP R0, R27 ;  /* 0x0000001b00007308 */ /* 0x000e640000001000 */
[----:B-1----:R-:W-:-:S04]  /*8400*/  FFMA R3, R27, R0, -1 ;  /* 0xbf8000001b037423 */ /* 0x002fc80000000000 */
[----:B------:R-:W-:-:S04]  /*8410*/  FADD.FTZ R3, -R3, -RZ ;  /* 0x800000ff03037221 */ /* 0x000fc80000010100 */
[----:B------:R-:W-:-:S07]  /*8420*/  FFMA R0, R0, R3, R0 ;  /* 0x0000000300007223 */ /* 0x000fce0000000000 */
.L_x_216:
[----:B------:R-:W-:Y:S01]  /*8430*/  F2FP.F16.F32.PACK_AB R28, R29, R28 ;  /* 0x0000001c1d1c723e */ /* 0x000fe200000000ff */
[----:B------:R-:W-:Y:S05]  /*8440*/  WARPSYNC.ALL ;  /* 0x0000000000007948 */ /* 0x000fea0003800000 */
[----:B------:R-:W-:Y:S01]  /*8450*/  F2FP.F16.F32.PACK_AB R88, R89, R88 ;  /* 0x000000585958723e */ /* 0x000fe200000000ff */
[----:B------:R-:W-:Y:S01]  /*8460*/  BSSY B0, `(.L_x_217) ;  /* 0x000001b000007945 */ /* 0x000fe20003800000 */
[----:B------:R-:W-:Y:S02]  /*8470*/  F2FP.F16.F32.PACK_AB R29, R35, R30 ;  /* 0x0000001e231d723e */ /* 0x000fe400000000ff */
[----:B------:R-:W-:-:S02]  /*8480*/  F2FP.F16.F32.PACK_AB R89, R91, R34 ;  /* 0x000000225b59723e */ /* 0x000fc400000000ff */
[----:B------:R-:W-:Y:S02]  /*8490*/  F2FP.F16.F32.PACK_AB R30, R37, R36 ;  /* 0x00000024251e723e */ /* 0x000fe400000000ff */
[----:B------:R-:W-:Y:S02]  /*84a0*/  F2FP.F16.F32.PACK_AB R31, R39, R38 ;  /* 0x00000026271f723e */ /* 0x000fe400000000ff */
[----:B------:R-:W-:Y:S02]  /*84b0*/  F2FP.F16.F32.PACK_AB R91, R0, R25 ;  /* 0x00000019005b723e */ /* 0x000fe400000000ff */
[----:B------:R-:W-:Y:S01]  /*84c0*/  F2FP.F16.F32.PACK_AB R90, R33, R32 ;  /* 0x00000020215a723e */ /* 0x000fe200000000ff */
[----:B------:R1:W-:Y:S01]  /*84d0*/  STSM.16.M88.4 [R20+0x4200], R28 ;  /* 0x0042001c14007844 */ /* 0x0003e20000000200 */
        /* <DEDUP_REMOVED lines=19> */
.L_x_218:
[----:B------:R-:W-:Y:S05]  /*8610*/  BSYNC B0 ;  /* 0x0000000000007941 */ /* 0x000fea0003800000 */
.L_x_217:
        /* <DEDUP_REMOVED lines=8> */
.L_x_221:
[----:B------:R-:W-:-:S04]  /*86a0*/  ULEA UR4, UR36, UR52, 0x3 ;  /* 0x0000003424047291 */ /* 0x000fc8000f8e183f */
[----:B------:R-:W-:-:S04]  /*86b0*/  UIADD3 UR4, UR4, 0x60, URZ ;  /* 0x0000006004047890 */ /* 0x000fc8000fffe03f */
[----:B------:R-:W-:-:S09]  /*86c0*/  UPRMT UR4, UR51, 0x654, UR4 ;  /* 0x0000065433047896 */ /* 0x000fd20008000004 */
[----:B------:R-:W-:Y:S03]  /*86d0*/  SYNCS.ARRIVE.TRANS64.RED.A1T0 RZ, [UR4], RZ ;  /* 0x000000ffffff79a7 */ /* 0x000fe60008100404 */
.L_x_220:
[----:B------:R-:W-:Y:S05]  /*86e0*/  BSYNC B0 ;  /* 0x0000000000007941 */ /* 0x000fea0003800000 */
.L_x_219:
[----:B------:R-:W-:Y:S01]  /*86f0*/  UIADD3 UR4, UR36, 0x1, URZ ;  /* 0x0000000124047890 */ /* 0x000fe2000fffe03f */
[----:B------:R-:W-:Y:S03]  /*8700*/  BSSY B0, `(.L_x_222) ;  /* 0x0000017000007945 */ /* 0x000fe60003800000 */
[----:B------:R-:W-:-:S04]  /*8710*/  UISETP.NE.AND UP0, UPT, UR4, 0x4, UPT ;  /* 0x000000040400788c */ /* 0x000fc8000bf05270 */
[----:B------:R-:W-:Y:S01]  /*8720*/  USEL UR5, UR4, URZ, UP0 ;  /* 0x0000003f04057287 */ /* 0x000fe20008000000 */
[----:B------:R-:W-:Y:S11]  /*8730*/  @P0 BRA `(.L_x_223) ;  /* 0x00000000004c0947 */ /* 0x000ff60003800000 */
[----:B------:R-:W-:-:S13]  /*8740*/  ISETP.NE.AND P2, PT, R159, 0x3, PT ;  /* 0x000000039f00780c */ /* 0x000fda0003f45270 */
[----:B------:R-:W-:Y:S05]  /*8750*/  @!P2 BRA `(.L_x_224) ;  /* 0x000000000004a947 */ /* 0x000fea0003800000 */
[----:B------:R-:W-:Y:S01]  /*8760*/  BPT.TRAP 0x1 ;  /* 0x000000040000795c */ /* 0x000fe20000300000 */
.L_x_224:
[----:B------:R-:W-:Y:S01]  /*8770*/  LEA R3, R12, UR52, 0x3 ;  /* 0x000000340c037c11 */ /* 0x000fe2000f8e18ff */
[----:B------:R-:W-:Y:S01]  /*8780*/  BSSY B1, `(.L_x_225) ;  /* 0x0000006000017945 */ /* 0x000fe20003800000 */
[----:B------:R-:W-:Y:S02]  /*8790*/  SHF.L.U32 R0, R24, 0x1f, RZ ;  /* 0x0000001f18007819 */ /* 0x000fe400000006ff */
[----:B------:R-:W-:Y:S02]  /*87a0*/  @!P1 LEA R14, R12, R21, 0xd ;  /* 0x000000150c0e9211 */ /* 0x000fe400078e68ff */
[----:B------:R-:W1:Y:S02]  /*87b0*/  SYNCS.PHASECHK.TRANS64.TRYWAIT P2, [R3+URZ+0x40], R0 ;  /* 0x00004000030075a7 */ /* 0x000e64000804017f */
[----:B------:R-:W-:Y:S01]  /*87c0*/  @!P1 LEA R15, R155, R14, 0x1 ;  /* 0x0000000e9b0f9211 */ /* 0x000fe200078e08ff */
[----:B-1----:R-:W-:Y:S06]  /*87d0*/  @!P2 BRA `(.L_x_226) ;  /* 0x000000cc00a8a947 */ /* 0x002fec0003800000 */
.L_x_610:
[----:B------:R-:W-:Y:S05]  /*87e0*/  BSYNC B1 ;  /* 0x0000000000017941 */ /* 0x000fea0003800000 */
.L_x_225:
[----:B------:R-:W-:Y:S05]  /*87f0*/  @!P1 WARPSYNC.ALL ;  /* 0x0000000000009948 */ /* 0x000fea0003800000 */
[----:B------:R2:W3:Y:S01]  /*8800*/  @!P1 LDSM.16.M88.4 R8, [R14] ;  /* 0x000000000e08983b */ /* 0x0004e20000000200 */
[----:B------:R-:W-:-:S03]  /*8810*/  IADD3 R12, R12, 0x1, RZ ;  /* 0x000000010c0c7810 */ /* 0x000fc60007ffe0ff */
[----:B------:R2:W4:Y:S01]  /*8820*/  @!P1 LDSM.16.M88.4 R4, [R15] ;  /* 0x000000000f04983b */ /* 0x0005220000000200 */
[----:B------:R-:W-:-:S04]  /*8830*/  ISETP.NE.AND P2, PT, R12, 0x4, PT ;  /* 0x000000040c00780c */ /* 0x000fc80003f45270 */
[----:B-1----:R-:W-:Y:S02]  /*8840*/  SEL R3, RZ, 0x1, P2 ;  /* 0x00000001ff037807 */ /* 0x002fe40001000000 */
[----:B------:R-:W-:Y:S02]  /*8850*/  SEL R12, R12, RZ, P2 ;  /* 0x000000ff0c0c7207 */ /* 0x000fe40001000000 */
[----:B--2---:R-:W-:-:S07]  /*8860*/  LOP3.LUT R24, R24, R3, RZ, 0x3c, !PT ;  /* 0x0000000318187212 */ /* 0x004fce00078e3cff */
.L_x_223:
[----:B------:R-:W-:Y:S05]  /*8870*/  BSYNC B0 ;  /* 0x0000000000007941 */ /* 0x000fea0003800000 */
.L_x_222:
[----:B---3--:R-:W-:Y:S02]  /*8880*/  HADD2.F32 R27, -RZ, R9.H0_H0 ;  /* 0x20000009ff1b7230 */ /* 0x008fe40000004100 */
[C---:B------:R-:W-:Y:S01]  /*8890*/  FMUL R42, R156.reuse, R42 ;  /* 0x0000002a9c2a7220 */ /* 0x040fe20000400000 */
[--C-:B------:R-:W-:Y:S02]  /*88a0*/  HADD2.F32 R15, -RZ, R8.reuse.H1_H1 ;  /* 0x30000008ff0f7230 */ /* 0x100fe40000004100 */
[C---:B------:R-:W-:Y:S01]  /*88b0*/  FMUL R0, R156.reuse, R41 ;  /* 0x000000299c007220 */ /* 0x040fe20000400000 */
[----:B------:R-:W-:Y:S02]  /*88c0*/  HADD2.F32 R3, -RZ, R8.H0_H0 ;  /* 0x20000008ff037230 */ /* 0x000fe40000004100 */
[----:B------:R-:W-:Y:S01]  /*88d0*/  FMUL R40, R156, R40 ;  /* 0x000000289c287220 */ /* 0x000fe20000400000 */
[----:B------:R-:W-:Y:S01]  /*88e0*/  FFMA R42, R157, R27, R42 ;  /* 0x0000001b9d2a7223 */ /* 0x000fe2000000002a */
[----:B------:R-:W-:-:S02]  /*88f0*/  HADD2.F32 R27, -RZ, R11.H0_H0 ;  /* 0x2000000bff1b7230 */ /* 0x000fc40000004100 */
[C---:B------:R-:W-:Y:S01]  /*8900*/  FMUL R46, R156.reuse, R46 ;  /* 0x0000002e9c2e7220 */ /* 0x040fe20000400000 */
[----:B------:R-:W-:Y:S01]  /*8910*/  MOV R89, 0x3bbb989d ;  /* 0x3bbb989d00597802 */ /* 0x000fe20000000f00 */
[----:B------:R-:W-:Y:S02]  /*8920*/  HADD2.F32 R29, -RZ, R9.H1_H1 ;  /* 0x30000009ff1d7230 */ /* 0x000fe40000004100 */
[C---:B------:R-:W-:Y:S01]  /*8930*/  FFMA R0, R157.reuse, R15, R0 ;  /* 0x0000000f9d007223 */ /* 0x040fe20000000000 */
[C---:B------:R-:W-:Y:S01]  /*8940*/  FMUL R14, R156.reuse, R43 ;  /* 0x0000002b9c0e7220 */ /* 0x040fe20000400000 */
[C---:B------:R-:W-:Y:S01]  /*8950*/  FFMA R40, R157.reuse, R3, R40 ;  /* 0x000000039d287223 */ /* 0x040fe20000000028 */
[--C-:B------:R-:W-:Y:S02]  /*8960*/  HADD2.F32 R3, -RZ, R10.reuse.H0_H0 ;  /* 0x2000000aff037230 */ /* 0x100fe40000004100 */
[----:B------:R-:W-:Y:S01]  /*8970*/  FMUL R44, R156, R44 ;  /* 0x0000002c9c2c7220 */ /* 0x000fe20000400000 */
[----:B------:R-:W-:Y:S01]  /*8980*/  FFMA R46, R157, R27, R46 ;  /* 0x0000001b9d2e7223 */ /* 0x000fe2000000002e */
[----:B------:R-:W-:Y:S01]  /*8990*/  MOV R91, 0x437c0000 ;  /* 0x437c0000005b7802 */ /* 0x000fe20000000f00 */
[----:B------:R-:W-:-:S02]  /*89a0*/  HADD2.F32 R15, -RZ, R10.H1_H1 ;  /* 0x3000000aff0f7230 */ /* 0x000fc40000004100 */
[----:B------:R-:W-:Y:S01]  /*89b0*/  FFMA.SAT R27, -R0, R89, 0.5 ;  /* 0x3f000000001b7423 */ /* 0x000fe20000002159 */
[C---:B------:R-:W-:Y:S01]  /*89c0*/  FFMA R14, R157.reuse, R29, R14 ;  /* 0x0000001d9d0e7223 */ /* 0x040fe2000000000e */
[C---:B------:R-:W-:Y:S01]  /*89d0*/  FMUL R26, R156.reuse, R45 ;  /* 0x0000002d9c1a7220 */ /* 0x040fe20000400000 */
[----:B----4-:R-:W-:Y:S02]  /*89e0*/  HADD2.F32 R29, -RZ, R4.H0_H0 ;  /* 0x20000004ff1d7230 */ /* 0x010fe40000004100 */
[----:B------:R-:W-:Y:S01]  /*89f0*/  FFMA R44, R157, R3, R44 ;  /* 0x000000039d2c7223 */ /* 0x000fe2000000002c */
[----:B------:R-:W-:Y:S01]  /*8a00*/  FMUL R48, R156, R48 ;  /* 0x000000309c307220 */ /* 0x000fe20000400000 */
[----:B------:R-:W-:Y:S01]  /*8a10*/  FFMA.SAT R3, -R40, R89, 0.5 ;  /* 0x3f00000028037423 */ /* 0x000fe20000002159 */
[----:B------:R-:W-:Y:S01]  /*8a20*/  FFMA.RM R27, R27, R91, 12582913 ;  /* 0x4b4000011b1b7423 */ /* 0x000fe2000000405b */
[----:B------:R-:W-:Y:S01]  /*8a30*/  FFMA R26, R157, R15, R26 ;  /* 0x0000000f9d1a7223 */ /* 0x000fe2000000001a */
[----:B------:R-:W-:-:S02]  /*8a40*/  HADD2.F32 R15, -RZ, R11.H1_H1 ;  /* 0x3000000bff0f7230 */ /* 0x000fc40000004100 */
[----:B------:R-:W-:Y:S01]  /*8a50*/  FMUL R28, R156, R47 ;  /* 0x0000002f9c1c7220 */ /* 0x000fe20000400000 */
[----:B------:R-:W-:Y:S01]  /*8a60*/  FFMA R48, R157, R29, R48 ;  /* 0x0000001d9d307223 */ /* 0x000fe20000000030 */
[----:B------:R-:W-:Y:S01]  /*8a70*/  FFMA.RM R3, R3, R91, 12582913 ;  /* 0x4b40000103037423 */ /* 0x000fe2000000405b */
[----:B------:R-:W-:Y:S01]  /*8a80*/  FADD R29, R27, -12583039 ;  /* 0xcb40007f1b1d7421 */ /* 0x000fe20000000000 */
[----:B------:R-:W-:Y:S01]  /*8a90*/  FFMA R28, R157, R15, R28 ;  /* 0x0000000f9d1c7223 */ /* 0x000fe2000000001c */
[----:B------:R-:W-:Y:S01]  /*8aa0*/  FFMA.SAT R31, -R42, R89, 0.5 ;  /* 0x3f0000002a1f7423 */ /* 0x000fe20000002159 */
[----:B------:R-:W-:Y:S01]  /*8ab0*/  FADD R15, R3, -12583039 ;  /* 0xcb40007f030f7421 */ /* 0x000fe20000000000 */
[----:B------:R-:W-:Y:S01]  /*8ac0*/  FFMA R29, -R0, 1.4426950216293334961, -R29 ;  /* 0x3fb8aa3b001d7823 */ /* 0x000fe2000000091d */
[----:B------:R-:W-:Y:S02]  /*8ad0*/  HADD2.F32 R32, -RZ, R4.H1_H1 ;  /* 0x30000004ff207230 */ /* 0x000fe40000004100 */
[----:B------:R-:W-:Y:S01]  /*8ae0*/  FMUL R30, R156, R49 ;  /* 0x000000319c1e7220 */ /* 0x000fe20000400000 */
[----:B------:R-:W-:Y:S01]  /*8af0*/  FFMA R15, -R40, 1.4426950216293334961, -R15 ;  /* 0x3fb8aa3b280f7823 */ /* 0x000fe2000000090f */
[----:B------:R-:W-:Y:S01]  /*8b00*/  FFMA R29, -R0, 1.925963033500011079e-08, R29 ;  /* 0x32a57060001d7823 */ /* 0x000fe2000000011d */
[----:B------:R-:W-:Y:S01]  /*8b10*/  FFMA.SAT R0, -R14, R89, 0.5 ;  /* 0x3f0000000e007423 */ /* 0x000fe20000002159 */
[-C--:B------:R-:W-:Y:S01]  /*8b20*/  FFMA.RM R31, R31, R91.reuse, 12582913 ;  /* 0x4b4000011f1f7423 */ /* 0x080fe2000000405b */
[----:B------:R-:W-:Y:S01]  /*8b30*/  FFMA R15, -R40, 1.925963033500011079e-08, R15 ;  /* 0x32a57060280f7823 */ /* 0x000fe2000000010f */
[----:B------:R-:W-:Y:S01]  /*8b40*/  FFMA R30, R157, R32, R30 ;  /* 0x000000209d1e7223 */ /* 0x000fe2000000001e */
[----:B------:R-:W-:Y:S01]  /*8b50*/  FFMA.RM R35, R0, R91, 12582913 ;  /* 0x4b40000100237423 */ /* 0x000fe2000000405b */
[----:B------:R-:W-:Y:S01]  /*8b60*/  FADD R33, R31, -12583039 ;  /* 0xcb40007f1f217421 */ /* 0x000fe20000000000 */
[----:B------:R1:W2:Y:S01]  /*8b70*/  MUFU.EX2 R32, R15 ;  /* 0x0000000f00207308 */ /* 0x0002a20000000800 */
[----:B------:R-:W-:Y:S01]  /*8b80*/  FFMA.SAT R0, -R44, R89, 0.5 ;  /* 0x3f0000002c007423 */ /* 0x000fe20000002159 */
[----:B------:R-:W-:-:S02]  /*8b90*/  HADD2.F32 R36, -RZ, R5.H0_H0 ;  /* 0x20000005ff247230 */ /* 0x000fc40000004100 */
[----:B------:R-:W-:Y:S01]  /*8ba0*/  FFMA R33, -R42, 1.4426950216293334961, -R33 ;  /* 0x3fb8aa3b2a217823 */ /* 0x000fe20000000921 */
[----:B------:R-:W-:Y:S01]  /*8bb0*/  FMUL R50, R156, R50 ;  /* 0x000000329c327220 */ /* 0x000fe20000400000 */
[----:B------:R-:W-:Y:S01]  /*8bc0*/  FFMA.RM R37, R0, R91, 12582913 ;  /* 0x4b40000100257423 */ /* 0x000fe2000000405b */
[----:B------:R-:W-:Y:S02]  /*8bd0*/  HADD2.F32 R38, -RZ, R5.H1_H1 ;  /* 0x30000005ff267230 */ /* 0x000fe40000004100 */
[----:B------:R-:W-:Y:S01]  /*8be0*/  FFMA R33, -R42, 1.925963033500011079e-08, R33 ;  /* 0x32a570602a217823 */ /* 0x000fe20000000121 */
[----:B------:R3:W-:Y:S01]  /*8bf0*/  MUFU.EX2 R34, R29 ;  /* 0x0000001d00227308 */ /* 0x0007e20000000800 */
[----:B-1----:R-:W-:Y:S01]  /*8c00*/  FADD R15, R35, -12583039 ;  /* 0xcb40007f230f7421 */ /* 0x002fe20000000000 */
[----:B------:R-:W-:Y:S01]  /*8c10*/  FFMA R50, R157, R36, R50 ;  /* 0x000000249d327223 */ /* 0x000fe20000000032 */
[----:B------:R-:W-:Y:S01]  /*8c20*/  FMUL R0, R156, R51 ;  /* 0x000000339c007220 */ /* 0x000fe20000400000 */
[----:B------:R-:W-:Y:S01]  /*8c30*/  FADD R39, R37, -12583039 ;  /* 0xcb40007f25277421 */ /* 0x000fe20000000000 */
[----:B------:R-:W-:Y:S01]  /*8c40*/  FFMA R15, -R14, 1.4426950216293334961, -R15 ;  /* 0x3fb8aa3b0e0f7823 */ /* 0x000fe2000000090f */
[----:B------:R-:W-:-:S02]  /*8c50*/  HADD2.F32 R42, -RZ, R6.H0_H0 ;  /* 0x20000006ff2a7230 */ /* 0x000fc40000004100 */
[----:B------:R-:W-:Y:S01]  /*8c60*/  FFMA R0, R157, R38, R0 ;  /* 0x000000269d007223 */ /* 0x000fe20000000000 */
[----:B------:R1:W-:Y:S01]  /*8c70*/  MUFU.EX2 R36, R33 ;  /* 0x0000002100247308 */ /* 0x0003e20000000800 */
[-C--:B---3--:R-:W-:Y:S01]  /*8c80*/  FFMA.SAT R29, -R26, R89.reuse, 0.5 ;  /* 0x3f0000001a1d7423 */ /* 0x088fe20000002159 */
[----:B------:R-:W-:Y:S01]  /*8c90*/  FFMA R15, -R14, 1.925963033500011079e-08, R15 ;  /* 0x32a570600e0f7823 */ /* 0x000fe2000000010f */
[----:B------:R-:W-:Y:S01]  /*8ca0*/  FFMA.SAT R14, -R46, R89, 0.5 ;  /* 0x3f0000002e0e7423 */ /* 0x000fe20000002159 */
[----:B------:R-:W-:Y:S01]  /*8cb0*/  FFMA R39, -R44, 1.4426950216293334961, -R39 ;  /* 0x3fb8aa3b2c277823 */ /* 0x000fe20000000927 */
[-C--:B------:R-:W-:Y:S01]  /*8cc0*/  FFMA.RM R29, R29, R91.reuse, 12582913 ;  /* 0x4b4000011d1d7423 */ /* 0x080fe2000000405b */
[----:B------:R-:W-:Y:S01]  /*8cd0*/  FMUL R52, R156, R52 ;  /* 0x000000349c347220 */ /* 0x000fe20000400000 */
[----:B------:R-:W-:Y:S01]  /*8ce0*/  FFMA.RM R41, R14, R91, 12582913 ;  /* 0x4b4000010e297423 */ /* 0x000fe2000000405b */
[----:B------:R3:W-:Y:S01]  /*8cf0*/  MUFU.EX2 R38, R15 ;  /* 0x0000000f00267308 */ /* 0x0007e20000000800 */
[----:B-1----:R-:W-:Y:S01]  /*8d00*/  FADD R33, R29, -12583039 ;  /* 0xcb40007f1d217421 */ /* 0x002fe20000000000 */
[----:B------:R-:W-:Y:S01]  /*8d10*/  FFMA.SAT R14, -R28, R89, 0.5 ;  /* 0x3f0000001c0e7423 */ /* 0x000fe20000002159 */
[----:B------:R-:W-:Y:S01]  /*8d20*/  FFMA R39, -R44, 1.925963033500011079e-08, R39 ;  /* 0x32a570602c277823 */ /* 0x000fe20000000127 */
[----:B------:R-:W-:-:S02]  /*8d30*/  HADD2.F32 R44, -RZ, R6.H1_H1 ;  /* 0x30000006ff2c7230 */ /* 0x000fc40000004100 */
[----:B------:R-:W-:Y:S01]  /*8d40*/  FFMA R33, -R26, 1.4426950216293334961, -R33 ;  /* 0x3fb8aa3b1a217823 */ /* 0x000fe20000000921 */
[----:B------:R-:W-:Y:S01]  /*8d50*/  FFMA.RM R43, R14, R91, 12582913 ;  /* 0x4b4000010e2b7423 */ /* 0x000fe2000000405b */
[----:B------:R-:W-:Y:S01]  /*8d60*/  FMUL R14, R156, R53 ;  /* 0x000000359c0e7220 */ /* 0x000fe20000400000 */
[----:B------:R1:W-:Y:S01]  /*8d70*/  MUFU.EX2 R40, R39 ;  /* 0x0000002700287308 */ /* 0x0003e20000000800 */
[----:B---3--:R-:W-:Y:S01]  /*8d80*/  FADD R15, R41, -12583039 ;  /* 0xcb40007f290f7421 */ /* 0x008fe20000000000 */
[----:B------:R-:W-:Y:S01]  /*8d90*/  FFMA R33, -R26, 1.925963033500011079e-08, R33 ;  /* 0x32a570601a217823 */ /* 0x000fe20000000121 */
[----:B------:R-:W-:Y:S01]  /*8da0*/  FFMA.SAT R26, -R48, R89, 0.5 ;  /* 0x3f000000301a7423 */ /* 0x000fe20000002159 */
[----:B------:R-:W-:Y:S01]  /*8db0*/  FADD R45, R43, -12583039 ;  /* 0xcb40007f2b2d7421 */ /* 0x000fe20000000000 */
[C---:B------:R-:W-:Y:S01]  /*8dc0*/  FFMA R15, -R46.reuse, 1.4426950216293334961, -R15 ;  /* 0x3fb8aa3b2e0f7823 */ /* 0x040fe2000000090f */
[C---:B------:R-:W-:Y:S01]  /*8dd0*/  FFMA R52, R157.reuse, R42, R52 ;  /* 0x0000002a9d347223 */ /* 0x040fe20000000034 */
[----:B------:R-:W-:Y:S01]  /*8de0*/  FFMA R14, R157, R44, R14 ;  /* 0x0000002c9d0e7223 */ /* 0x000fe2000000000e */
[----:B------:R3:W-:Y:S01]  /*8df0*/  MUFU.EX2 R42, R33 ;  /* 0x00000021002a7308 */ /* 0x0007e20000000800 */
[----:B------:R-:W-:Y:S01]  /*8e00*/  FFMA R15, -R46, 1.925963033500011079e-08, R15 ;  /* 0x32a570602e0f7823 */ /* 0x000fe2000000010f */
[----:B-1----:R-:W-:Y:S01]  /*8e10*/  FFMA.RM R39, R26, R91, 12582913 ;  /* 0x4b4000011a277423 */ /* 0x002fe2000000405b */
[----:B------:R-:W-:Y:S01]  /*8e20*/  FFMA R45, -R28, 1.4426950216293334961, -R45 ;  /* 0x3fb8aa3b1c2d7823 */ /* 0x000fe2000000092d */
[----:B------:R-:W-:Y:S01]  /*8e30*/  FFMA.SAT R26, -R30, R89, 0.5 ;  /* 0x3f0000001e1a7423 */ /* 0x000fe20000002159 */
[----:B------:R-:W-:-:S02]  /*8e40*/  HADD2.F32 R46, -RZ, R7.H0_H0 ;  /* 0x20000007ff2e7230 */ /* 0x000fc40000004100 */
[----:B------:R-:W-:Y:S01]  /*8e50*/  FMUL R54, R156, R54 ;  /* 0x000000369c367220 */ /* 0x000fe20000400000 */
[----:B------:R-:W-:Y:S01]  /*8e60*/  FFMA R45, -R28, 1.925963033500011079e-08, R45 ;  /* 0x32a570601c2d7823 */ /* 0x000fe2000000012d */
[----:B------:R1:W-:Y:S01]  /*8e70*/  MUFU.EX2 R44, R15 ;  /* 0x0000000f002c7308 */ /* 0x0003e20000000800 */
[----:B---3--:R-:W-:Y:S01]  /*8e80*/  FADD R33, R39, -12583039 ;  /* 0xcb40007f27217421 */ /* 0x008fe20000000000 */
[----:B------:R-:W-:Y:S01]  /*8e90*/  FFMA.RM R47, R26, R91, 12582913 ;  /* 0x4b4000011a2f7423 */ /* 0x000fe2000000405b */
[-C--:B------:R-:W-:Y:S01]  /*8ea0*/  FFMA.SAT R26, -R0, R89.reuse, 0.5 ;  /* 0x3f000000001a7423 */ /* 0x080fe20000002159 */
[----:B------:R-:W-:Y:S02]  /*8eb0*/  HADD2.F32 R53, -RZ, R7.H1_H1 ;  /* 0x30000007ff357230 */ /* 0x000fe40000004100 */
[----:B------:R-:W-:Y:S01]  /*8ec0*/  FFMA R33, -R48, 1.4426950216293334961, -R33 ;  /* 0x3fb8aa3b30217823 */ /* 0x000fe20000000921 */
[----:B------:R-:W-:Y:S01]  /*8ed0*/  FFMA R54, R157, R46, R54 ;  /* 0x0000002e9d367223 */ /* 0x000fe20000000036 */
[----:B------:R-:W-:Y:S01]  /*8ee0*/  FADD R49, R47, -12583039 ;  /* 0xcb40007f2f317421 */ /* 0x000fe20000000000 */
[----:B------:R3:W4:Y:S01]  /*8ef0*/  MUFU.EX2 R28, R45 ;  /* 0x0000002d001c7308 */ /* 0x0007220000000800 */
[----:B-1----:R-:W-:Y:S01]  /*8f00*/  FFMA.SAT R15, -R50, R89, 0.5 ;  /* 0x3f000000320f7423 */ /* 0x002fe20000002159 */
[----:B------:R-:W-:Y:S01]  /*8f10*/  FFMA R33, -R48, 1.925963033500011079e-08, R33 ;  /* 0x32a5706030217823 */ /* 0x000fe20000000121 */
[----:B------:R-:W-:Y:S01]  /*8f20*/  FFMA.RM R48, R26, R91, 12582913 ;  /* 0x4b4000011a307423 */ /* 0x000fe2000000405b */
[----:B------:R-:W-:Y:S01]  /*8f30*/  FMUL R26, R156, R55 ;  /* 0x000000379c1a7220 */ /* 0x000fe20000400000 */
[----:B------:R-:W-:Y:S01]  /*8f40*/  FFMA.RM R15, R15, R91, 12582913 ;  /* 0x4b4000010f0f7423 */ /* 0x000fe2000000405b */
[----:B------:R-:W-:Y:S01]  /*8f50*/  FFMA R49, -R30, 1.4426950216293334961, -R49 ;  /* 0x3fb8aa3b1e317823 */ /* 0x000fe20000000931 */
[----:B------:R-:W-:Y:S01]  /*8f60*/  FADD R51, R48, -12583039 ;  /* 0xcb40007f30337421 */ /* 0x000fe20000000000 */
[----:B------:R-:W-:Y:S01]  /*8f70*/  FFMA R26, R157, R53, R26 ;  /* 0x000000359d1a7223 */ /* 0x000fe2000000001a */
[----:B---3--:R-:W-:Y:S01]  /*8f80*/  FADD R45, R15, -12583039 ;  /* 0xcb40007f0f2d7421 */ /* 0x008fe20000000000 */
[-C--:B------:R-:W-:Y:S01]  /*8f90*/  FFMA.SAT R53, -R54, R89.reuse, 0.5 ;  /* 0x3f00000036357423 */ /* 0x080fe20000002159 */
[----:B------:R1:W-:Y:S01]  /*8fa0*/  MUFU.EX2 R46, R33 ;  /* 0x00000021002e7308 */ /* 0x0003e20000000800 */
[----:B------:R-:W-:Y:S01]  /*8fb0*/  FFMA.SAT R88, -R26, R89, 0.5 ;  /* 0x3f0000001a587423 */ /* 0x000fe20000002159 */
[----:B------:R-:W-:Y:S01]  /*8fc0*/  FFMA R45, -R50, 1.4426950216293334961, -R45 ;  /* 0x3fb8aa3b322d7823 */ /* 0x000fe2000000092d */
[----:B------:R-:W-:Y:S01]  /*8fd0*/  FFMA R51, -R0, 1.4426950216293334961, -R51 ;  /* 0x3fb8aa3b00337823 */ /* 0x000fe20000000933 */
[-C--:B------:R-:W-:Y:S01]  /*8fe0*/  FFMA.RM R55, R53, R91.reuse, 12582913 ;  /* 0x4b40000135377423 */ /* 0x080fe2000000405b */
[----:B------:R-:W-:Y:S01]  /*8ff0*/  FFMA.RM R88, R88, R91, 12582913 ;  /* 0x4b40000158587423 */ /* 0x000fe2000000405b */
[----:B------:R-:W-:Y:S01]  /*9000*/  FFMA R45, -R50, 1.925963033500011079e-08, R45 ;  /* 0x32a57060322d7823 */ /* 0x000fe2000000012d */
[-C--:B------:R-:W-:Y:S01]  /*9010*/  FFMA.SAT R50, -R14, R89.reuse, 0.5 ;  /* 0x3f0000000e327423 */ /* 0x080fe20000002159 */
[----:B------:R-:W-:Y:S01]  /*9020*/  FFMA R49, -R30, 1.925963033500011079e-08, R49 ;  /* 0x32a570601e317823 */ /* 0x000fe20000000131 */
[----:B-1----:R-:W-:Y:S01]  /*9030*/  FFMA.SAT R33, -R52, R89, 0.5 ;  /* 0x3f00000034217423 */ /* 0x002fe20000002159 */
[----:B------:R-:W-:Y:S01]  /*9040*/  FFMA R51, -R0, 1.925963033500011079e-08, R51 ;  /* 0x32a5706000337823 */ /* 0x000fe20000000133 */
[-C--:B------:R-:W-:Y:S01]  /*9050*/  FFMA.RM R50, R50, R91.reuse, 12582913 ;  /* 0x4b40000132327423 */ /* 0x080fe2000000405b */
[----:B------:R-:W-:Y:S01]  /*9060*/  SHF.L.U32 R3, R3, 0x17, RZ ;  /* 0x0000001703037819 */ /* 0x000fe200000006ff */
[----:B------:R-:W-:Y:S01]  /*9070*/  FFMA.RM R33, R33, R91, 12582913 ;  /* 0x4b40000121217423 */ /* 0x000fe2000000405b */
[----:B------:R1:W-:Y:S01]  /*9080*/  MUFU.EX2 R0, R45 ;  /* 0x0000002d00007308 */ /* 0x0003e20000000800 */
[----:B------:R-:W-:Y:S01]  /*9090*/  FADD R53, R50, -12583039 ;  /* 0xcb40007f32357421 */ /* 0x000fe20000000000 */
[----:B------:R-:W-:Y:S01]  /*90a0*/  FADD R89, R88, -12583039 ;  /* 0xcb40007f58597421 */ /* 0x000fe20000000000 */
[----:B--2---:R-:W-:Y:S01]  /*90b0*/  FFMA R32, R3, R32, 1 ;  /* 0x3f80000003207423 */ /* 0x004fe20000000020 */
[----:B------:R-:W-:Y:S01]  /*90c0*/  SHF.L.U32 R43, R43, 0x17, RZ ;  /* 0x000000172b2b7819 */ /* 0x000fe200000006ff */
[----:B------:R-:W-:Y:S01]  /*90d0*/  FFMA R53, -R14, 1.4426950216293334961, -R53 ;  /* 0x3fb8aa3b0e357823 */ /* 0x000fe20000000935 */
[----:B------:R-:W-:Y:S01]  /*90e0*/  FFMA R89, -R26, 1.4426950216293334961, -R89 ;  /* 0x3fb8aa3b1a597823 */ /* 0x000fe20000000959 */
[----:B------:R-:W-:Y:S01]  /*90f0*/  SHF.L.U32 R37, R37, 0x17, RZ ;  /* 0x0000001725257819 */ /* 0x000fe200000006ff */
[----:B------:R2:W-:Y:S01]  /*9100*/  MUFU.EX2 R30, R49 ;  /* 0x00000031001e7308 */ /* 0x0005e20000000800 */
[----:B-1----:R-:W-:Y:S01]  /*9110*/  FADD R45, R55, -12583039 ;  /* 0xcb40007f372d7421 */ /* 0x002fe20000000000 */
[----:B------:R-:W-:Y:S01]  /*9120*/  FFMA R53, -R14, 1.925963033500011079e-08, R53 ;  /* 0x32a570600e357823 */ /* 0x000fe20000000135 */
[----:B------:R-:W-:Y:S01]  /*9130*/  FFMA R89, -R26, 1.925963033500011079e-08, R89 ;  /* 0x32a570601a597823 */ /* 0x000fe20000000159 */
[----:B------:R-:W-:Y:S01]  /*9140*/  IADD3 R3, R32, 0x1800000, RZ ;  /* 0x0180000020037810 */ /* 0x000fe20007ffe0ff */
[C---:B------:R-:W-:Y:S01]  /*9150*/  FFMA R45, -R54.reuse, 1.4426950216293334961, -R45 ;  /* 0x3fb8aa3b362d7823 */ /* 0x040fe2000000092d */
[----:B------:R-:W-:Y:S01]  /*9160*/  SHF.L.U32 R29, R29, 0x17, RZ ;  /* 0x000000171d1d7819 */ /* 0x000fe200000006ff */
[----:B----4-:R-:W-:Y:S01]  /*9170*/  FFMA R43, R43, R28, 1 ;  /* 0x3f8000002b2b7423 */ /* 0x010fe2000000001c */
[----:B------:R-:W-:Y:S01]  /*9180*/  LOP3.LUT R3, R3, 0x7f800000, RZ, 0xc0, !PT ;  /* 0x7f80000003037812 */ /* 0x000fe200078ec0ff */
[----:B--2---:R-:W-:Y:S01]  /*9190*/  FADD R49, R33, -12583039 ;  /* 0xcb40007f21317421 */ /* 0x004fe20000000000 */
[----:B------:R-:W-:Y:S01]  /*91a0*/  FFMA R45, -R54, 1.925963033500011079e-08, R45 ;  /* 0x32a57060362d7823 */ /* 0x000fe2000000012d */
[----:B------:R-:W1:Y:S01]  /*91b0*/  MUFU.EX2 R51, R51 ;  /* 0x0000003300337308 */ /* 0x000e620000000800 */
[----:B------:R-:W-:Y:S01]  /*91c0*/  ISETP.GT.U32.AND P2, PT, R3, 0x1ffffff, PT ;  /* 0x01ffffff0300780c */ /* 0x000fe20003f44070 */
[----:B------:R-:W-:Y:S01]  /*91d0*/  FFMA R49, -R52, 1.4426950216293334961, -R49 ;  /* 0x3fb8aa3b34317823 */ /* 0x000fe20000000931 */
[----:B------:R-:W-:Y:S01]  /*91e0*/  SHF.L.U32 R48, R48, 0x17, RZ ;  /* 0x0000001730307819 */ /* 0x000fe200000006ff */
[----:B------:R-:W-:Y:S01]  /*91f0*/  IMAD.SHL.U32 R41, R41, 0x800000, RZ ;  /* 0x0080000029297824 */ /* 0x000fe200078e00ff */
[----:B------:R-:W-:Y:S01]  /*9200*/  SHF.L.U32 R27, R27, 0x17, RZ ;  /* 0x000000171b1b7819 */ /* 0x000fe200000006ff */
[----:B------:R-:W-:Y:S01]  /*9210*/  FFMA R49, -R52, 1.925963033500011079e-08, R49 ;  /* 0x32a5706034317823 */ /* 0x000fe20000000131 */
[----:B------:R-:W-:Y:S01]  /*9220*/  SHF.L.U32 R31, R31, 0x17, RZ ;  /* 0x000000171f1f7819 */ /* 0x000fe200000006ff */
[----:B------:R-:W2:Y:S01]  /*9230*/  MUFU.EX2 R53, R53 ;  /* 0x0000003500357308 */ /* 0x000ea20000000800 */
[----:B------:R-:W-:Y:S01]  /*9240*/  SHF.L.U32 R35, R35, 0x17, RZ ;  /* 0x0000001723237819 */ /* 0x000fe200000006ff */
[----:B------:R-:W-:Y:S01]  /*9250*/  BSSY B1, `(.L_x_227) ;  /* 0x0000023000017945 */ /* 0x000fe20003800000 */
[----:B------:R-:W-:Y:S01]  /*9260*/  SHF.L.U32 R39, R39, 0x17, RZ ;  /* 0x0000001727277819 */ /* 0x000fe200000006ff */
[----:B------:R-:W-:Y:S01]  /*9270*/  FFMA R40, R37, R40, 1 ;  /* 0x3f80000025287423 */ /* 0x000fe20000000028 */
[----:B------:R-:W-:Y:S01]  /*9280*/  SHF.L.U32 R47, R47, 0x17, RZ ;  /* 0x000000172f2f7819 */ /* 0x000fe200000006ff */
[----:B------:R-:W-:Y:S01]  /*9290*/  FFMA R37, R29, R42, 1 ;  /* 0x3f8000001d257423 */ /* 0x000fe2000000002a */
[----:B------:R-:W-:Y:S01]  /*92a0*/  SHF.L.U32 R15, R15, 0x17, RZ ;  /* 0x000000170f0f7819 */ /* 0x000fe200000006ff */
[----:B------:R-:W3:Y:S01]  /*92b0*/  MUFU.EX2 R14, R49 ;  /* 0x00000031000e7308 */ /* 0x000ee20000000800 */
[----:B------:R-:W-:Y:S01]  /*92c0*/  SHF.L.U32 R33, R33, 0x17, RZ ;  /* 0x0000001721217819 */ /* 0x000fe200000006ff */
[----:B-1----:R-:W-:Y:S01]  /*92d0*/  FFMA R51, R48, R51, 1 ;  /* 0x3f80000030337423 */ /* 0x002fe20000000033 */
[----:B------:R-:W-:Y:S01]  /*92e0*/  SHF.L.U32 R50, R50, 0x17, RZ ;  /* 0x0000001732327819 */ /* 0x000fe200000006ff */
[----:B------:R-:W-:Y:S01]  /*92f0*/  FFMA R91, R27, R34, 1 ;  /* 0x3f8000001b5b7423 */ /* 0x000fe20000000022 */
[----:B------:R-:W-:Y:S01]  /*9300*/  SHF.L.U32 R28, R55, 0x17, RZ ;  /* 0x00000017371c7819 */ /* 0x000fe200000006ff */
[----:B------:R-:W-:Y:S01]  /*9310*/  FFMA R36, R31, R36, 1 ;  /* 0x3f8000001f247423 */ /* 0x000fe20000000024 */
[----:B------:R-:W-:Y:S01]  /*9320*/  SHF.L.U32 R26, R88, 0x17, RZ ;  /* 0x00000017581a7819 */ /* 0x000fe200000006ff */
[----:B------:R-:W1:Y:S01]  /*9330*/  MUFU.EX2 R45, R45 ;  /* 0x0000002d002d7308 */ /* 0x000e620000000800 */
[----:B------:R-:W-:Y:S01]  /*9340*/  FFMA R35, R35, R38, 1 ;  /* 0x3f80000023237423 */ /* 0x000fe20000000026 */
[----:B------:R-:W-:Y:S01]  /*9350*/  FFMA R44, R41, R44, 1 ;  /* 0x3f800000292c7423 */ /* 0x000fe2000000002c */
[----:B------:R-:W-:Y:S01]  /*9360*/  FFMA R46, R39, R46, 1 ;  /* 0x3f800000272e7423 */ /* 0x000fe2000000002e */
[----:B------:R-:W-:Y:S01]  /*9370*/  FFMA R47, R47, R30, 1 ;  /* 0x3f8000002f2f7423 */ /* 0x000fe2000000001e */
[----:B------:R-:W-:Y:S01]  /*9380*/  FFMA R42, R15, R0, 1 ;  /* 0x3f8000000f2a7423 */ /* 0x000fe20000000000 */
[----:B--2---:R-:W-:-:S02]  /*9390*/  FFMA R53, R50, R53, 1 ;  /* 0x3f80000032357423 */ /* 0x004fc40000000035 */
[----:B------:R-:W2:Y:S01]  /*93a0*/  MUFU.EX2 R89, R89 ;  /* 0x0000005900597308 */ /* 0x000ea20000000800 */
[----:B---3--:R-:W-:Y:S01]  /*93b0*/  FFMA R48, R33, R14, 1 ;  /* 0x3f80000021307423 */ /* 0x008fe2000000000e */
[----:B-1----:R-:W-:Y:S01]  /*93c0*/  FFMA R28, R28, R45, 1 ;  /* 0x3f8000001c1c7423 */ /* 0x002fe2000000002d */
[----:B--2---:R-:W-:Y:S01]  /*93d0*/  FFMA R26, R26, R89, 1 ;  /* 0x3f8000001a1a7423 */ /* 0x004fe20000000059 */
[----:B------:R-:W-:Y:S06]  /*93e0*/  @P2 BRA `(.L_x_228) ;  /* 0x0000000000142947 */ /* 0x000fec0003800000 */
[----:B------:R-:W-:Y:S02]  /*93f0*/  MOV R0, R32 ;  /* 0x0000002000007202 */ /* 0x000fe40000000f00 */
[----:B------:R-:W-:-:S07]  /*9400*/  MOV R14, 0x9420 ;  /* 0x00009420000e7802 */ /* 0x000fce0000000f00 */
[----:B------:R-:W-:Y:S05]  /*9410*/  CALL.REL.NOINC `($__internal_0_$__cuda_sm20_rcp_rn_f32_slowpath) ;  /* 0x000000c800a07944 */ /* 0x000fea0003c00000 */
[----:B------:R-:W-:Y:S01]  /*9420*/  IMAD.MOV.U32 R27, RZ, RZ, R0 ;  /* 0x000000ffff1b7224 */ /* 0x000fe200078e0000 */
[----:B------:R-:W-:Y:S06]  /*9430*/  BRA `(.L_x_229) ;  /* 0x0000000000107947 */ /* 0x000fec0003800000 */
.L_x_228:
[----:B------:R-:W1:Y:S02]  /*9440*/  MUFU.RCP R27, R32 ;  /* 0x00000020001b7308 */ /* 0x000e640000001000 */
[----:B-1----:R-:W-:-:S04]  /*9450*/  FFMA R0, R32, R27, -1 ;  /* 0xbf80000020007423 */ /* 0x002fc8000000001b */
[----:B------:R-:W-:-:S04]  /*9460*/  FADD.FTZ R0, -R0, -RZ ;  /* 0x800000ff00007221 */ /* 0x000fc80000010100 */
[----:B------:R-:W-:-:S07]  /*9470*/  FFMA R27, R27, R0, R27 ;  /* 0x000000001b1b7223 */ /* 0x000fce000000001b */
.L_x_229:
[----:B------:R-:W-:Y:S05]  /*9480*/  BSYNC B1 ;  /* 0x0000000000017941 */ /* 0x000fea0003800000 */
.L_x_227:
        /* <DEDUP_REMOVED lines=10> */
.L_x_231:
[----:B------:R-:W1:Y:S02]  /*9530*/  MUFU.RCP R30, R91 ;  /* 0x0000005b001e7308 */ /* 0x000e640000001000 */
[----:B-1----:R-:W-:-:S04]  /*9540*/  FFMA R0, R91, R30, -1 ;  /* 0xbf8000005b007423 */ /* 0x002fc8000000001e */
[----:B------:R-:W-:-:S04]  /*9550*/  FADD.FTZ R3, -R0, -RZ ;  /* 0x800000ff00037221 */ /* 0x000fc80000010100 */
[----:B------:R-:W-:-:S07]  /*9560*/  FFMA R30, R30, R3, R30 ;  /* 0x000000031e1e7223 */ /* 0x000fce000000001e */
.L_x_232:
[----:B------:R-:W-:Y:S05]  /*9570*/  BSYNC B1 ;  /* 0x0000000000017941 */ /* 0x000fea0003800000 */
.L_x_230:
        /* <DEDUP_REMOVED lines=10> */
.L_x_234:
[----:B------:R-:W1:Y:S02]  /*9620*/  MUFU.RCP R29, R36 ;  /* 0x00000024001d7308 */ /* 0x000e640000001000 */
[----:B-1----:R-:W-:-:S04]  /*9630*/  FFMA R0, R36, R29, -1 ;  /* 0xbf80000024007423 */ /* 0x002fc8000000001d */
[----:B------:R-:W-:-:S04]  /*9640*/  FADD.FTZ R0, -R0, -RZ ;  /* 0x800000ff00007221 */ /* 0x000fc80000010100 */
[----:B------:R-:W-:-:S07]  /*9650*/  FFMA R29, R29, R0, R29 ;  /* 0x000000001d1d7223 */ /* 0x000fce000000001d */
.L_x_235:
[----:B------:R-:W-:Y:S05]  /*9660*/  BSYNC B1 ;  /* 0x0000000000017941 */ /* 0x000fea0003800000 */
.L_x_233:
        /* <DEDUP_REMOVED lines=10> */
.L_x_237:
[----:B------:R-:W1:Y:S02]  /*9710*/  MUFU.RCP R32, R35 ;  /* 0x0000002300207308 */ /* 0x000e640000001000 */
[----:B-1----:R-:W-:-:S04]  /*9720*/  FFMA R0, R35, R32, -1 ;  /* 0xbf80000023007423 */ /* 0x002fc80000000020 */
[----:B------:R-:W-:-:S04]  /*9730*/  FADD.FTZ R3, -R0, -RZ ;  /* 0x800000ff00037221 */ /* 0x000fc80000010100 */
[----:B------:R-:W-:-:S07]  /*9740*/  FFMA R32, R32, R3, R32 ;  /* 0x0000000320207223 */ /* 0x000fce0000000020 */
.L_x_238:
[----:B------:R-:W-:Y:S05]  /*9750*/  BSYNC B1 ;  /* 0x0000000000017941 */ /* 0x000fea0003800000 */
.L_x_236:
        /* <DEDUP_REMOVED lines=8> */
[----:B------:R-:W-:Y:S01]  /*97e0*/  IMAD.MOV.U32 R31, RZ, RZ, R0 ;  /* 0x000000ffff1f7224 */ /* 0x000fe200078e0000 */
[----:B------:R-:W-:Y:S06]  /*97f0*/  BRA `(.L_x_241) ;  /* 0x0000000000107947 */ /* 0x000fec0003800000 */
.L_x_240:
[----:B------:R-:W1:Y:S02]  /*9800*/  MUFU.RCP R31, R40 ;  /* 0x00000028001f7308 */ /* 0x000e640000001000 */
[----:B-1----:R-:W-:-:S04]  /*9810*/  FFMA R0, R40, R31, -1 ;  /* 0xbf80000028007423 */ /* 0x002fc8000000001f */
[----:B------:R-:W-:-:S04]  /*9820*/  FADD.FTZ R0, -R0, -RZ ;  /* 0x800000ff00007221 */ /* 0x000fc80000010100 */
[----:B------:R-:W-:-:S07]  /*9830*/  FFMA R31, R31, R0, R31 ;  /* 0x000000001f1f7223 */ /* 0x000fce000000001f */
.L_x_241:
[----:B------:R-:W-:Y:S05]  /*9840*/  BSYNC B1 ;  /* 0x0000000000017941 */ /* 0x000fea0003800000 */
.L_x_239:
        /* <DEDUP_REMOVED lines=10> */
.L_x_243:
[----:B------:R-:W1:Y:S02]  /*98f0*/  MUFU.RCP R34, R37 ;  /* 0x0000002500227308 */ /* 0x000e640000001000 */
[----:B-1----:R-:W-:-:S04]  /*9900*/  FFMA R0, R37, R34, -1 ;  /* 0xbf80000025007423 */ /* 0x002fc80000000022 */
[----:B------:R-:W-:-:S04]  /*9910*/  FADD.FTZ R3, -R0, -RZ ;  /* 0x800000ff00037221 */ /* 0x000fc80000010100 */
[----:B------:R-:W-:-:S07]  /*9920*/  FFMA R34, R34, R3, R34 ;  /* 0x0000000322227223 */ /* 0x000fce0000000022 */
.L_x_244:
[----:B------:R-:W-:Y:S05]  /*9930*/  BSYNC B1 ;  /* 0x0000000000017941 */ /* 0x000fea0003800000 */
.L_x_242:
        /* <DEDUP_REMOVED lines=10> */
.L_x_246:
[----:B------:R-:W1:Y:S02]  /*99e0*/  MUFU.RCP R33, R44 ;  /* 0x0000002c00217308 */ /* 0x000e640000001000 */
[----:B-1----:R-:W-:-:S04]  /*99f0*/  FFMA R0, R44, R33, -1 ;  /* 0xbf8000002c007423 */ /* 0x002fc80000000021 */
[----:B------:R-:W-:-:S04]  /*9a00*/  FADD.FTZ R0, -R0, -RZ ;  /* 0x800000ff00007221 */ /* 0x000fc80000010100 */
[----:B------:R-:W-:-:S07]  /*9a10*/  FFMA R33, R33, R0, R33 ;  /* 0x0000000021217223 */ /* 0x000fce0000000021 */
.L_x_247:
[----:B------:R-:W-:Y:S05]  /*9a20*/  BSYNC B1 ;  /* 0x0000000000017941 */ /* 0x000fea0003800000 */
.L_x_245:
        /* <DEDUP_REMOVED lines=10> */
.L_x_249:
[----:B------:R-:W1:Y:S02]  /*9ad0*/  MUFU.RCP R36, R43 ;  /* 0x0000002b00247308 */ /* 0x000e640000001000 */
[----:B-1----:R-:W-:-:S04]  /*9ae0*/  FFMA R0, R43, R36, -1 ;  /* 0xbf8000002b007423 */ /* 0x002fc80000000024 */
[----:B------:R-:W-:-:S04]  /*9af0*/  FADD.FTZ R3, -R0, -RZ ;  /* 0x800000ff00037221 */ /* 0x000fc80000010100 */
[----:B------:R-:W-:-:S07]  /*9b00*/  FFMA R36, R36, R3, R36 ;  /* 0x0000000324247223 */ /* 0x000fce0000000024 */
.L_x_250:
[----:B------:R-:W-:Y:S05]  /*9b10*/  BSYNC B1 ;  /* 0x0000000000017941 */ /* 0x000fea0003800000 */
.L_x_248:
        /* <DEDUP_REMOVED lines=10> */
.L_x_252:
[----:B------:R-:W1:Y:S02]  /*9bc0*/  MUFU.RCP R35, R46 ;  /* 0x0000002e00237308 */ /* 0x000e640000001000 */
[----:B-1----:R-:W-:-:S04]  /*9bd0*/  FFMA R0, R46, R35, -1 ;  /* 0xbf8000002e007423 */ /* 0x002fc80000000023 */
[----:B------:R-:W-:-:S04]  /*9be0*/  FADD.FTZ R0, -R0, -RZ ;  /* 0x800000ff00007221 */ /* 0x000fc80000010100 */
[----:B------:R-:W-:-:S07]  /*9bf0*/  FFMA R35, R35, R0, R35 ;  /* 0x0000000023237223 */ /* 0x000fce0000000023 */
.L_x_253:
[----:B------:R-:W-:Y:S05]  /*9c00*/  BSYNC B1 ;  /* 0x0000000000017941 */ /* 0x000fea0003800000 */
.L_x_251:
        /* <DEDUP_REMOVED lines=10> */
.L_x_255:
[----:B------:R-:W1:Y:S02]  /*9cb0*/  MUFU.RCP R38, R47 ;  /* 0x0000002f00267308 */ /* 0x000e640000001000 */
[----:B-1----:R-:W-:-:S04]  /*9cc0*/  FFMA R0, R47, R38, -1 ;  /* 0xbf8000002f007423 */ /* 0x002fc80000000026 */
[----:B------:R-:W-:-:S04]  /*9cd0*/  FADD.FTZ R3, -R0, -RZ ;  /* 0x800000ff00037221 */ /* 0x000fc80000010100 */
[----:B------:R-:W-:-:S07]  /*9ce0*/  FFMA R38, R38, R3, R38 ;  /* 0x0000000326267223 */ /* 0x000fce0000000026 */
.L_x_256:
[----:B------:R-:W-:Y:S05]  /*9cf0*/  BSYNC B1 ;  /* 0x0000000000017941 */ /* 0x000fea0003800000 */
.L_x_254:
        /* <DEDUP_REMOVED lines=10> */
.L_x_258:
[----:B------:R-:W1:Y:S02]  /*9da0*/  MUFU.RCP R37, R42 ;  /* 0x0000002a00257308 */ /* 0x000e640000001000 */
[----:B-1----:R-:W-:-:S04]  /*9db0*/  FFMA R0, R42, R37, -1 ;  /* 0xbf8000002a007423 */ /* 0x002fc80000000025 */
[----:B------:R-:W-:-:S04]  /*9dc0*/  FADD.FTZ R0, -R0, -RZ ;  /* 0x800000ff00007221 */ /* 0x000fc80000010100 */
[----:B------:R-:W-:-:S07]  /*9dd0*/  FFMA R37, R37, R0, R37 ;  /* 0x0000000025257223 */ /* 0x000fce0000000025 */
.L_x_259:
[----:B------:R-:W-:Y:S05]  /*9de0*/  BSYNC B1 ;  /* 0x0000000000017941 */ /* 0x000fea0003800000 */
.L_x_257:
        /* <DEDUP_REMOVED lines=10> */
.L_x_261:
[----:B------:R-:W1:Y:S02]  /*9e90*/  MUFU.RCP R40, R51 ;  /* 0x0000003300287308 */ /* 0x000e640000001000 */
[----:B-1----:R-:W-:-:S04]  /*9ea0*/  FFMA R0, R51, R40, -1 ;  /* 0xbf80000033007423 */ /* 0x002fc80000000028 */
[----:B------:R-:W-:-:S04]  /*9eb0*/  FADD.FTZ R3, -R0, -RZ ;  /* 0x800000ff00037221 */ /* 0x000fc80000010100 */
[----:B------:R-:W-:-:S07]  /*9ec0*/  FFMA R40, R40, R3, R40 ;  /* 0x0000000328287223 */ /* 0x000fce0000000028 */
.L_x_262:
[----:B------:R-:W-:Y:S05]  /*9ed0*/  BSYNC B1 ;  /* 0x0000000000017941 */ /* 0x000fea0003800000 */
.L_x_260:
        /* <DEDUP_REMOVED lines=10> */
.L_x_264:
[----:B------:R-:W1:Y:S02]  /*9f80*/  MUFU.RCP R39, R48 ;  /* 0x0000003000277308 */ /* 0x000e640000001000 */
[----:B-1----:R-:W-:-:S04]  /*9f90*/  FFMA R0, R48, R39, -1 ;  /* 0xbf80000030007423 */ /* 0x002fc80000000027 */
[----:B------:R-:W-:-:S04]  /*9fa0*/  FADD.FTZ R0, -R0, -RZ ;  /* 0x800000ff00007221 */ /* 0x000fc80000010100 */
[----:B------:R-:W-:-:S07]  /*9fb0*/  FFMA R39, R39, R0, R39 ;  /* 0x0000000027277223 */ /* 0x000fce0000000027 */
.L_x_265:
[----:B------:R-:W-:Y:S05]  /*9fc0*/  BSYNC B1 ;  /* 0x0000000000017941 */ /* 0x000fea0003800000 */
.L_x_263:
        /* <DEDUP_REMOVED lines=10> */
.L_x_267:
[----:B------:R-:W1:Y:S02]  /*a070*/  MUFU.RCP R42, R53 ;  /* 0x00000035002a7308 */ /* 0x000e640000001000 */
[----:B-1----:R-:W-:-:S04]  /*a080*/  FFMA R0, R53, R42, -1 ;  /* 0xbf80000035007423 */ /* 0x002fc8000000002a */
[----:B------:R-:W-:-:S04]  /*a090*/  FADD.FTZ R3, -R0, -RZ ;  /* 0x800000ff00037221 */ /* 0x000fc80000010100 */
[----:B------:R-:W-:-:S07]  /*a0a0*/  FFMA R42, R42, R3, R42 ;  /* 0x000000032a2a7223 */ /* 0x000fce000000002a */
.L_x_268:
[----:B------:R-:W-:Y:S05]  /*a0b0*/  BSYNC B1 ;  /* 0x0000000000017941 */ /* 0x000fea0003800000 */
.L_x_266:
        /* <DEDUP_REMOVED lines=10> */
.L_x_270:
[----:B------:R-:W1:Y:S02]  /*a160*/  MUFU.RCP R41, R28 ;  /* 0x0000001c00297308 */ /* 0x000e640000001000 */
[----:B-1----:R-:W-:-:S04]  /*a170*/  FFMA R0, R28, R41, -1 ;  /* 0xbf8000001c007423 */ /* 0x002fc80000000029 */
[----:B------:R-:W-:-:S04]  /*a180*/  FADD.FTZ R0, -R0, -RZ ;  /* 0x800000ff00007221 */ /* 0x000fc80000010100 */
[----:B------:R-:W-:-:S07]  /*a190*/  FFMA R41, R41, R0, R41 ;  /* 0x0000000029297223 */ /* 0x000fce0000000029 */
.L_x_271:
[----:B------:R-:W-:Y:S05]  /*a1a0*/  BSYNC B1 ;  /* 0x0000000000017941 */ /* 0x000fea0003800000 */
.L_x_269:
        /* <DEDUP_REMOVED lines=8> */
.L_x_272:
[----:B------:R-:W1:Y:S02]  /*a230*/  MUFU.RCP R3, R26 ;  /* 0x0000001a00037308 */ /* 0x000e640000001000 */
[----:B-1----:R-:W-:-:S04]  /*a240*/  FFMA R0, R26, R3, -1 ;  /* 0xbf8000001a007423 */ /* 0x002fc80000000003 */
[----:B------:R-:W-:-:S04]  /*a250*/  FADD.FTZ R0, -R0, -RZ ;  /* 0x800000ff00007221 */ /* 0x000fc80000010100 */
[----:B------:R-:W-:-:S07]  /*a260*/  FFMA R0, R3, R0, R3 ;  /* 0x0000000003007223 */ /* 0x000fce0000000003 */
.L_x_273:
        /* <DEDUP_REMOVED lines=24> */
[----:B------:R-:W-:Y:S02]  /*a3f0*/  UIADD3 UR8, UR52, 0x6200, URZ ;  /* 0x0000620034087890 */ /* 0x000fe4000fffe03f */
[----:B------:R-:W-:Y:S01]  /*a400*/  UIADD3.X UR7, URZ, UR55, URZ, UP0, !UPT ;  /* 0x000000373f077290 */ /* 0x000fe200087fe43f */
[----:B------:R-:W-:-:S08]  /*a410*/  UMOV UR11, UR47 ;  /* 0x0000002f000b7c82 */ /* 0x000fd00008000000 */
[----:B------:R2:W-:Y:S01]  /*a420*/  UTMASTG.3D [UR8], [UR6] ;  /* 0x00000008060073b5 */ /* 0x0005e20008010000 */
[----:B------:R0:W-:Y:S01]  /*a430*/  UTMACMDFLUSH ;  /* 0x00000000000079b7 */ /* 0x0001e20000000000 */
[----:B--2---:R-:W-:-:S04]  /*a440*/  DEPBAR.LE SB0, 0x1 ;  /* 0x000080400000791a */ /* 0x004fc80000000000 */
.L_x_275:
[----:B------:R-:W-:Y:S05]  /*a450*/  BSYNC B0 ;  /* 0x0000000000007941 */ /* 0x000fea0003800000 */
.L_x_274:
[----:B------:R-:W-:Y:S01]  /*a460*/  IADD3 R26, R20, 0x6200, RZ ;  /* 0x00006200141a7810 */ /* 0x000fe20007ffe0ff */
[----:B------:R-:W-:Y:S03]  /*a470*/  BAR.SYNC.DEFER_BLOCKING 0x1, 0x100 ;  /* 0x0044000000007b1d */ /* 0x000fe60000010000 */
[----:B------:R-:W-:-:S03]  /*a480*/  LEA R26, R155, R26, 0x1 ;  /* 0x0000001a9b1a7211 */ /* 0x000fc600078e08ff */
[----:B------:R-:W-:Y:S04]  /*a490*/  BSSY B0, `(.L_x_276) ;  /* 0x0000009000007945 */ /* 0x000fe80003800000 */
[----:B------:R-:W-:Y:S05]  /*a4a0*/  @P0 BRA `(.L_x_277) ;  /* 0x00000000001c0947 */ /* 0x000fea0003800000 */
[----:B------:R-:W-:-:S13]  /*a4b0*/  ISETP.NE.AND P2, PT, R159, 0x3, PT ;  /* 0x000000039f00780c */ /* 0x000fda0003f45270 */
[----:B------:R-:W-:Y:S05]  /*a4c0*/  @!P2 BRA `(.L_x_278) ;  /* 0x000000000004a947 */ /* 0x000fea0003800000 */
[----:B------:R-:W-:Y:S01]  /*a4d0*/  BPT.TRAP 0x1 ;  /* 0x000000040000795c */ /* 0x000fe20000300000 */
.L_x_278:
[----:B------:R-:W-:-:S04]  /*a4e0*/  ULEA UR4, UR5, UR52, 0x3 ;  /* 0x0000003405047291 */ /* 0x000fc8000f8e183f */
[----:B------:R-:W-:-:S04]  /*a4f0*/  UIADD3 UR4, UR4, 0x60, URZ ;  /* 0x0000006004047890 */ /* 0x000fc8000fffe03f */
[----:B------:R-:W-:-:S09]  /*a500*/  UPRMT UR4, UR51, 0x654, UR4 ;  /* 0x0000065433047896 */ /* 0x000fd20008000004 */
[----:B------:R-:W-:Y:S03]  /*a510*/  SYNCS.ARRIVE.TRANS64.RED.A1T0 RZ, [UR4], RZ ;  /* 0x000000ffffff79a7 */ /* 0x000fe60008100404 */
.L_x_277:
[----:B------:R-:W-:Y:S05]  /*a520*/  BSYNC B0 ;  /* 0x0000000000007941 */ /* 0x000fea0003800000 */
.L_x_276:
        /* <DEDUP_REMOVED lines=8> */
.L_x_281:
[C---:B-1----:R-:W-:Y:S01]  /*a5b0*/  LEA R0, R12.reuse, UR52, 0x3 ;  /* 0x000000340c007c11 */ /* 0x042fe2000f8e18ff */
[----:B------:R-:W-:Y:S01]  /*a5c0*/  @!P1 IMAD R14, R12, 0x2000, R21 ;  /* 0x000020000c0e9824 */ /* 0x000fe200078e0215 */
[----:B------:R-:W-:Y:S01]  /*a5d0*/  SHF.L.U32 R3, R24, 0x1f, RZ ;  /* 0x0000001f18037819 */ /* 0x000fe200000006ff */
[----:B------:R-:W-:Y:S03]  /*a5e0*/  BSSY B1, `(.L_x_282) ;  /* 0x0000004000017945 */ /* 0x000fe60003800000 */
[----:B------:R-:W1:Y:S01]  /*a5f0*/  SYNCS.PHASECHK.TRANS64.TRYWAIT P2, [R0+URZ+0x40], R3 ;  /* 0x00004003000075a7 */ /* 0x000e62000804017f */
[----:B------:R-:W-:Y:S01]  /*a600*/  @!P1 LEA R15, R155, R14, 0x1 ;  /* 0x0000000e9b0f9211 */ /* 0x000fe200078e08ff */
[----:B-1----:R-:W-:Y:S06]  /*a610*/  @!P2 BRA `(.L_x_283) ;  /* 0x000000b0002ca947 */ /* 0x002fec0003800000 */
.L_x_611:
[----:B------:R-:W-:Y:S05]  /*a620*/  BSYNC B1 ;  /* 0x0000000000017941 */ /* 0x000fea0003800000 */
.L_x_282:
        /* <DEDUP_REMOVED lines=8> */
.L_x_280:
[----:B------:R-:W-:Y:S05]  /*a6b0*/  BSYNC B0 ;  /* 0x0000000000007941 */ /* 0x000fea0003800000 */
.L_x_279:
[----:B---3--:R-:W-:Y:S02]  /*a6c0*/  HADD2.F32 R27, -RZ, R9.H0_H0 ;  /* 0x20000009ff1b7230 */ /* 0x008fe40000004100 */
[C---:B------:R-:W-:Y:S01]  /*a6d0*/  FMUL R122, R156.reuse, R122 ;  /* 0x0000007a9c7a7220 */ /* 0x040fe20000400000 */
[--C-:B------:R-:W-:Y:S02]  /*a6e0*/  HADD2.F32 R15, -RZ, R8.reuse.H1_H1 ;  /* 0x30000008ff0f7230 */ /* 0x100fe40000004100 */
[C---:B-1----:R-:W-:Y:S01]  /*a6f0*/  FMUL R0, R156.reuse, R121 ;  /* 0x000000799c007220 */ /* 0x042fe20000400000 */
        /* <DEDUP_REMOVED lines=27> */
[-C--:B------:R-:W-:Y:S01]  /*a8b0*/  FFMA.RM R3, R3, R88.reuse, 12582913 ;  /* 0x4b40000103037423 */ /* 0x080fe20000004058 */
        /* <DEDUP_REMOVED lines=16> */
[----:B------:R-:W-:-:S02]  /*a9c0*/  HADD2.F32 R37, -RZ, R5.H0_H0 ;  /* 0x20000005ff257230 */ /* 0x000fc40000004100 */
[----:B------:R-:W-:Y:S01]  /*a9d0*/  FMUL R130, R156, R130 ;  /* 0x000000829c827220 */ /* 0x000fe20000400000 */
[----:B------:R-:W-:Y:S01]  /*a9e0*/  FFMA R33, -R122, 1.4426950216293334961, -R33 ;  /* 0x3fb8aa3b7a217823 */ /* 0x000fe20000000921 */
[----:B------:R-:W-:Y:S01]  /*a9f0*/  FFMA.SAT R0, -R124, R55, 0.5 ;  /* 0x3f0000007c007423 */ /* 0x000fe20000002137 */
[----:B------:R-:W-:Y:S02]  /*aa00*/  HADD2.F32 R40, -RZ, R5.H1_H1 ;  /* 0x30000005ff287230 */ /* 0x000fe40000004100 */
[----:B------:R-:W-:Y:S01]  /*aa10*/  FFMA R130, R157, R37, R130 ;  /* 0x000000259d827223 */ /* 0x000fe20000000082 */
[----:B------:R-:W-:Y:S01]  /*aa20*/  FFMA R33, -R122, 1.925963033500011079e-08, R33 ;  /* 0x32a570607a217823 */ /* 0x000fe20000000121 */
[----:B------:R3:W-:Y:S01]  /*aa30*/  MUFU.EX2 R36, R29 ;  /* 0x0000001d00247308 */ /* 0x0007e20000000800 */
[----:B-1----:R-:W-:Y:S01]  /*aa40*/  FADD R15, R35, -12583039 ;  /* 0xcb40007f230f7421 */ /* 0x002fe20000000000 */
[----:B------:R-:W-:Y:S01]  /*aa50*/  FFMA.RM R37, R0, R88, 12582913 ;  /* 0x4b40000100257423 */ /* 0x000fe20000004058 */
[----:B------:R-:W-:Y:S01]  /*aa60*/  FMUL R0, R156, R131 ;  /* 0x000000839c007220 */ /* 0x000fe20000400000 */
[----:B------:R-:W-:-:S02]  /*aa70*/  HADD2.F32 R43, -RZ, R6.H0_H0 ;  /* 0x20000006ff2b7230 */ /* 0x000fc40000004100 */
[----:B------:R-:W-:Y:S01]  /*aa80*/  FFMA R15, -R14, 1.4426950216293334961, -R15 ;  /* 0x3fb8aa3b0e0f7823 */ /* 0x000fe2000000090f */
[----:B------:R-:W-:Y:S01]  /*aa90*/  FADD R39, R37, -12583039 ;  /* 0xcb40007f25277421 */ /* 0x000fe20000000000 */
[----:B------:R-:W-:Y:S01]  /*aaa0*/  FFMA R0, R157, R40, R0 ;  /* 0x000000289d007223 */ /* 0x000fe20000000000 */
[----:B------:R1:W-:Y:S01]  /*aab0*/  MUFU.EX2 R38, R33 ;  /* 0x0000002100267308 */ /* 0x0003e20000000800 */
[-C--:B---3--:R-:W-:Y:S01]  /*aac0*/  FFMA.SAT R29, -R28, R55.reuse, 0.5 ;  /* 0x3f0000001c1d7423 */ /* 0x088fe20000002137 */
[----:B------:R-:W-:Y:S01]  /*aad0*/  FFMA R15, -R14, 1.925963033500011079e-08, R15 ;  /* 0x32a570600e0f7823 */ /* 0x000fe2000000010f */
[-C--:B------:R-:W-:Y:S01]  /*aae0*/  FFMA.SAT R14, -R126, R55.reuse, 0.5 ;  /* 0x3f0000007e0e7423 */ /* 0x080fe20000002137 */
[----:B------:R-:W-:Y:S01]  /*aaf0*/  FMUL R132, R156, R132 ;  /* 0x000000849c847220 */ /* 0x000fe20000400000 */
[-C--:B------:R-:W-:Y:S01]  /*ab00*/  FFMA.RM R29, R29, R88.reuse, 12582913 ;  /* 0x4b4000011d1d7423 */ /* 0x080fe20000004058 */
[----:B------:R-:W-:Y:S01]  /*ab10*/  FFMA R39, -R124, 1.4426950216293334961, -R39 ;  /* 0x3fb8aa3b7c277823 */ /* 0x000fe20000000927 */
[-C--:B------:R-:W-:Y:S01]  /*ab20*/  FFMA.RM R41, R14, R88.reuse, 12582913 ;  /* 0x4b4000010e297423 */ /* 0x080fe20000004058 */
[----:B------:R3:W-:Y:S01]  /*ab30*/  MUFU.EX2 R40, R15 ;  /* 0x0000000f00287308 */ /* 0x0007e20000000800 */
[----:B-1----:R-:W-:Y:S01]  /*ab40*/  FADD R33, R29, -12583039 ;  /* 0xcb40007f1d217421 */ /* 0x002fe20000000000 */
[----:B------:R-:W-:Y:S01]  /*ab50*/  FFMA.SAT R14, -R30, R55, 0.5 ;  /* 0x3f0000001e0e7423 */ /* 0x000fe20000002137 */
[----:B------:R-:W-:Y:S01]  /*ab60*/  FFMA R132, R157, R43, R132 ;  /* 0x0000002b9d847223 */ /* 0x000fe20000000084 */
[----:B------:R-:W-:Y:S01]  /*ab70*/  FFMA R39, -R124, 1.925963033500011079e-08, R39 ;  /* 0x32a570607c277823 */ /* 0x000fe20000000127 */
[----:B------:R-:W-:Y:S01]  /*ab80*/  FFMA R33, -R28, 1.4426950216293334961, -R33 ;  /* 0x3fb8aa3b1c217823 */ /* 0x000fe20000000921 */
[----:B------:R-:W-:Y:S01]  /*ab90*/  FFMA.RM R43, R14, R88, 12582913 ;  /* 0x4b4000010e2b7423 */ /* 0x000fe20000004058 */
[----:B------:R-:W-:-:S02]  /*aba0*/  HADD2.F32 R46, -RZ, R6.H1_H1 ;  /* 0x30000006ff2e7230 */ /* 0x000fc40000004100 */
[----:B------:R-:W-:Y:S01]  /*abb0*/  FMUL R14, R156, R133 ;  /* 0x000000859c0e7220 */ /* 0x000fe20000400000 */
[----:B---3--:R-:W-:Y:S01]  /*abc0*/  FADD R15, R41, -12583039 ;  /* 0xcb40007f290f7421 */ /* 0x008fe20000000000 */
[----:B------:R-:W-:Y:S01]  /*abd0*/  FFMA R33, -R28, 1.925963033500011079e-08, R33 ;  /* 0x32a570601c217823 */ /* 0x000fe20000000121 */
[-C--:B------:R-:W-:Y:S01]  /*abe0*/  FFMA.SAT R28, -R128, R55.reuse, 0.5 ;  /* 0x3f000000801c7423 */ /* 0x080fe20000002137 */
[----:B------:R1:W3:Y:S01]  /*abf0*/  MUFU.EX2 R42, R39 ;  /* 0x00000027002a7308 */ /* 0x0002e20000000800 */
[C---:B------:R-:W-:Y:S01]  /*ac00*/  FFMA R15, -R126.reuse, 1.4426950216293334961, -R15 ;  /* 0x3fb8aa3b7e0f7823 */ /* 0x040fe2000000090f */
[----:B------:R-:W-:Y:S01]  /*ac10*/  FADD R45, R43, -12583039 ;  /* 0xcb40007f2b2d7421 */ /* 0x000fe20000000000 */
[----:B------:R-:W-:Y:S01]  /*ac20*/  FFMA R14, R157, R46, R14 ;  /* 0x0000002e9d0e7223 */ /* 0x000fe2000000000e */
[--C-:B------:R-:W-:Y:S02]  /*ac30*/  HADD2.F32 R48, -RZ, R7.reuse.H0_H0 ;  /* 0x20000007ff307230 */ /* 0x100fe40000004100 */
[----:B------:R-:W-:Y:S01]  /*ac40*/  FFMA R15, -R126, 1.925963033500011079e-08, R15 ;  /* 0x32a570607e0f7823 */ /* 0x000fe2000000010f */
[----:B------:R-:W-:Y:S01]  /*ac50*/  FFMA R45, -R30, 1.4426950216293334961, -R45 ;  /* 0x3fb8aa3b1e2d7823 */ /* 0x000fe2000000092d */
[----:B------:R-:W-:Y:S01]  /*ac60*/  FMUL R134, R156, R134 ;  /* 0x000000869c867220 */ /* 0x000fe20000400000 */
[----:B------:R4:W5:Y:S01]  /*ac70*/  MUFU.EX2 R44, R33 ;  /* 0x00000021002c7308 */ /* 0x0009620000000800 */
[----:B-1----:R-:W-:Y:S01]  /*ac80*/  FFMA.RM R39, R28, R88, 12582913 ;  /* 0x4b4000011c277423 */ /* 0x002fe20000004058 */
[----:B------:R-:W-:Y:S01]  /*ac90*/  FFMA.SAT R28, -R32, R55, 0.5 ;  /* 0x3f000000201c7423 */ /* 0x000fe20000002137 */
[----:B------:R-:W-:Y:S01]  /*aca0*/  FFMA R45, -R30, 1.925963033500011079e-08, R45 ;  /* 0x32a570601e2d7823 */ /* 0x000fe2000000012d */
[----:B------:R-:W-:-:S02]  /*acb0*/  HADD2.F32 R52, -RZ, R7.H1_H1 ;  /* 0x30000007ff347230 */ /* 0x000fc40000004100 */
[----:B------:R-:W-:Y:S01]  /*acc0*/  FFMA R134, R157, R48, R134 ;  /* 0x000000309d867223 */ /* 0x000fe20000000086 */
[-C--:B------:R-:W-:Y:S01]  /*acd0*/  FFMA.RM R47, R28, R88.reuse, 12582913 ;  /* 0x4b4000011c2f7423 */ /* 0x080fe20000004058 */
[----:B------:R-:W-:Y:S01]  /*ace0*/  FFMA.SAT R28, -R0, R55, 0.5 ;  /* 0x3f000000001c7423 */ /* 0x000fe20000002137 */
[----:B------:R1:W5:Y:S01]  /*acf0*/  MUFU.EX2 R46, R15 ;  /* 0x0000000f002e7308 */ /* 0x0003620000000800 */
[----:B----4-:R-:W-:Y:S01]  /*ad00*/  FADD R33, R39, -12583039 ;  /* 0xcb40007f27217421 */ /* 0x010fe20000000000 */
[----:B------:R-:W-:Y:S01]  /*ad10*/  FADD R49, R47, -12583039 ;  /* 0xcb40007f2f317421 */ /* 0x000fe20000000000 */
[----:B------:R-:W-:Y:S01]  /*ad20*/  FFMA.RM R50, R28, R88, 12582913 ;  /* 0x4b4000011c327423 */ /* 0x000fe20000004058 */
[----:B------:R-:W-:Y:S01]  /*ad30*/  FMUL R28, R156, R135 ;  /* 0x000000879c1c7220 */ /* 0x000fe20000400000 */
[----:B------:R-:W-:Y:S01]  /*ad40*/  FFMA R33, -R128, 1.4426950216293334961, -R33 ;  /* 0x3fb8aa3b80217823 */ /* 0x000fe20000000921 */
[-C--:B------:R-:W-:Y:S01]  /*ad50*/  FFMA.SAT R53, -R134, R55.reuse, 0.5 ;  /* 0x3f00000086357423 */ /* 0x080fe20000002137 */
[----:B------:R-:W-:Y:S01]  /*ad60*/  FADD R51, R50, -12583039 ;  /* 0xcb40007f32337421 */ /* 0x000fe20000000000 */
[----:B------:R4:W5:Y:S01]  /*ad70*/  MUFU.EX2 R30, R45 ;  /* 0x0000002d001e7308 */ /* 0x0009620000000800 */
[-C--:B-1----:R-:W-:Y:S01]  /*ad80*/  FFMA.SAT R15, -R130, R55.reuse, 0.5 ;  /* 0x3f000000820f7423 */ /* 0x082fe20000002137 */
[----:B------:R-:W-:Y:S01]  /*ad90*/  FFMA R33, -R128, 1.925963033500011079e-08, R33 ;  /* 0x32a5706080217823 */ /* 0x000fe20000000121 */
[----:B------:R-:W-:Y:S01]  /*ada0*/  FFMA R28, R157, R52, R28 ;  /* 0x000000349d1c7223 */ /* 0x000fe2000000001c */
[-C--:B------:R-:W-:Y:S01]  /*adb0*/  FFMA.SAT R52, -R14, R55.reuse, 0.5 ;  /* 0x3f0000000e347423 */ /* 0x080fe20000002137 */
[-C--:B------:R-:W-:Y:S01]  /*adc0*/  FFMA.RM R15, R15, R88.reuse, 12582913 ;  /* 0x4b4000010f0f7423 */ /* 0x080fe20000004058 */
[----:B------:R-:W-:Y:S01]  /*add0*/  FFMA R49, -R32, 1.4426950216293334961, -R49 ;  /* 0x3fb8aa3b20317823 */ /* 0x000fe20000000931 */
[----:B------:R-:W-:Y:S01]  /*ade0*/  FFMA R51, -R0, 1.4426950216293334961, -R51 ;  /* 0x3fb8aa3b00337823 */ /* 0x000fe20000000933 */
[----:B------:R1:W5:Y:S01]  /*adf0*/  MUFU.EX2 R48, R33 ;  /* 0x0000002100307308 */ /* 0x0003620000000800 */
[----:B----4-:R-:W-:Y:S01]  /*ae00*/  FADD R45, R15, -12583039 ;  /* 0xcb40007f0f2d7421 */ /* 0x010fe20000000000 */
[-C--:B------:R-:W-:Y:S01]  /*ae10*/  FFMA.RM R52, R52, R88.reuse, 12582913 ;  /* 0x4b40000134347423 */ /* 0x080fe20000004058 */
[-C--:B------:R-:W-:Y:S01]  /*ae20*/  FFMA.RM R54, R53, R88.reuse, 12582913 ;  /* 0x4b40000135367423 */ /* 0x080fe20000004058 */
[----:B------:R-:W-:Y:S01]  /*ae30*/  FFMA R49, -R32, 1.925963033500011079e-08, R49 ;  /* 0x32a5706020317823 */ /* 0x000fe20000000131 */
[----:B------:R-:W-:Y:S01]  /*ae40*/  FFMA R45, -R130, 1.4426950216293334961, -R45 ;  /* 0x3fb8aa3b822d7823 */ /* 0x000fe2000000092d */
[----:B------:R-:W-:Y:S01]  /*ae50*/  FFMA R51, -R0, 1.925963033500011079e-08, R51 ;  /* 0x32a5706000337823 */ /* 0x000fe20000000133 */
[----:B------:R-:W-:Y:S01]  /*ae60*/  SHF.L.U32 R3, R3, 0x17, RZ ;  /* 0x0000001703037819 */ /* 0x000fe200000006ff */
[----:B------:R-:W-:Y:S01]  /*ae70*/  FADD R53, R52, -12583039 ;  /* 0xcb40007f34357421 */ /* 0x000fe20000000000 */
[-C--:B-1----:R-:W-:Y:S01]  /*ae80*/  FFMA.SAT R33, -R132, R55.reuse, 0.5 ;  /* 0x3f00000084217423 */ /* 0x082fe20000002137 */
[----:B------:R-:W-:Y:S01]  /*ae90*/  FFMA.SAT R55, -R28, R55, 0.5 ;  /* 0x3f0000001c377423 */ /* 0x000fe20000002137 */
[----:B------:R-:W-:Y:S01]  /*aea0*/  FFMA R45, -R130, 1.925963033500011079e-08, R45 ;  /* 0x32a57060822d7823 */ /* 0x000fe2000000012d */
[----:B------:R1:W4:Y:S01]  /*aeb0*/  MUFU.EX2 R32, R49 ;  /* 0x0000003100207308 */ /* 0x0003220000000800 */
[-C--:B------:R-:W-:Y:S01]  /*aec0*/  FFMA.RM R33, R33, R88.reuse, 12582913 ;  /* 0x4b40000121217423 */ /* 0x080fe20000004058 */
[----:B------:R-:W-:Y:S01]  /*aed0*/  FFMA.RM R55, R55, R88, 12582913 ;  /* 0x4b40000137377423 */ /* 0x000fe20000004058 */
[----:B--2---:R-:W-:Y:S01]  /*aee0*/  FFMA R34, R3, R34, 1 ;  /* 0x3f80000003227423 */ /* 0x004fe20000000022 */
[----:B------:R-:W-:Y:S01]  /*aef0*/  FFMA R53, -R14, 1.4426950216293334961, -R53 ;  /* 0x3fb8aa3b0e357823 */ /* 0x000fe20000000935 */
[----:B------:R-:W-:Y:S01]  /*af00*/  SHF.L.U32 R37, R37, 0x17, RZ ;  /* 0x0000001725257819 */ /* 0x000fe200000006ff */
[----:B------:R-:W-:Y:S01]  /*af10*/  FADD R89, R55, -12583039 ;  /* 0xcb40007f37597421 */ /* 0x000fe20000000000 */
[----:B------:R-:W-:Y:S01]  /*af20*/  SHF.L.U32 R35, R35, 0x17, RZ ;  /* 0x0000001723237819 */ /* 0x000fe200000006ff */
[----:B------:R2:W4:Y:S01]  /*af30*/  MUFU.EX2 R0, R45 ;  /* 0x0000002d00007308 */ /* 0x0005220000000800 */
[----:B-1----:R-:W-:Y:S01]  /*af40*/  FADD R49, R33, -12583039 ;  /* 0xcb40007f21317421 */ /* 0x002fe20000000000 */
[----:B------:R-:W-:Y:S01]  /*af50*/  FFMA R89, -R28, 1.4426950216293334961, -R89 ;  /* 0x3fb8aa3b1c597823 */ /* 0x000fe20000000959 */
[----:B------:R-:W-:Y:S01]  /*af60*/  FFMA R53, -R14, 1.925963033500011079e-08, R53 ;  /* 0x32a570600e357823 */ /* 0x000fe20000000135 */
[----:B------:R-:W-:Y:S01]  /*af70*/  IADD3 R3, R34, 0x1800000, RZ ;  /* 0x0180000022037810 */ /* 0x000fe20007ffe0ff */
[----:B------:R-:W-:Y:S01]  /*af80*/  FFMA R49, -R132, 1.4426950216293334961, -R49 ;  /* 0x3fb8aa3b84317823 */ /* 0x000fe20000000931 */
[----:B------:R-:W-:Y:S01]  /*af90*/  FFMA R89, -R28, 1.925963033500011079e-08, R89 ;  /* 0x32a570601c597823 */ /* 0x000fe20000000159 */
[----:B------:R-:W-:Y:S01]  /*afa0*/  SHF.L.U32 R29, R29, 0x17, RZ ;  /* 0x000000171d1d7819 */ /* 0x000fe200000006ff */
[----:B------:R-:W1:Y:S01]  /*afb0*/  MUFU.EX2 R51, R51 ;  /* 0x0000003300337308 */ /* 0x000e620000000800 */
[----:B--2---:R-:W-:Y:S01]  /*afc0*/  FADD R45, R54, -12583039 ;  /* 0xcb40007f362d7421 */ /* 0x004fe20000000000 */
[----:B------:R-:W-:Y:S01]  /*afd0*/  FFMA R49, -R132, 1.925963033500011079e-08, R49 ;  /* 0x32a5706084317823 */ /* 0x000fe20000000131 */
[----:B------:R-:W-:Y:S01]  /*afe0*/  LOP3.LUT R3, R3, 0x7f800000, RZ, 0xc0, !PT ;  /* 0x7f80000003037812 */ /* 0x000fe200078ec0ff */
[----:B------:R-:W-:-:S02]  /*aff0*/  IMAD.SHL.U32 R43, R43, 0x800000, RZ ;  /* 0x008000002b2b7824 */ /* 0x000fc400078e00ff */
[C---:B------:R-:W-:Y:S01]  /*b000*/  FFMA R45, -R134.reuse, 1.4426950216293334961, -R45 ;  /* 0x3fb8aa3b862d7823 */ /* 0x040fe2000000092d */
[----:B------:R-:W-:Y:S01]  /*b010*/  SHF.L.U32 R27, R27, 0x17, RZ ;  /* 0x000000171b1b7819 */ /* 0x000fe200000006ff */
[----:B------:R-:W-:Y:S01]  /*b020*/  BSSY B1, `(.L_x_284) ;  /* 0x000002a000017945 */ /* 0x000fe20003800000 */
[----:B------:R-:W2:Y:S01]  /*b030*/  MUFU.EX2 R14, R49 ;  /* 0x00000031000e7308 */ /* 0x000ea20000000800 */
[----:B------:R-:W-:Y:S01]  /*b040*/  FFMA R45, -R134, 1.925963033500011079e-08, R45 ;  /* 0x32a57060862d7823 */ /* 0x000fe2000000012d */
[----:B------:R-:W-:Y:S01]  /*b050*/  ISETP.GT.U32.AND P2, PT, R3, 0x1ffffff, PT ;  /* 0x01ffffff0300780c */ /* 0x000fe20003f44070 */
[----:B---3--:R-:W-:Y:S01]  /*b060*/  FFMA R42, R37, R42, 1 ;  /* 0x3f800000252a7423 */ /* 0x008fe2000000002a */
[----:B------:R-:W-:Y:S01]  /*b070*/  SHF.L.U32 R31, R31, 0x17, RZ ;  /* 0x000000171f1f7819 */ /* 0x000fe200000006ff */
[----:B------:R-:W-:Y:S01]  /*b080*/  FFMA R35, R35, R40, 1 ;  /* 0x3f80000023237423 */ /* 0x000fe20000000028 */
[----:B------:R-:W-:Y:S01]  /*b090*/  SHF.L.U32 R41, R41, 0x17, RZ ;  /* 0x0000001729297819 */ /* 0x000fe200000006ff */
[----:B-----5:R-:W-:Y:S01]  /*b0a0*/  FFMA R37, R29, R44, 1 ;  /* 0x3f8000001d257423 */ /* 0x020fe2000000002c */
[----:B------:R-:W3:Y:S01]  /*b0b0*/  MUFU.EX2 R53, R53 ;  /* 0x0000003500357308 */ /* 0x000ee20000000800 */
[----:B------:R-:W-:Y:S01]  /*b0c0*/  SHF.L.U32 R39, R39, 0x17, RZ ;  /* 0x0000001727277819 */ /* 0x000fe200000006ff */
[----:B------:R-:W-:Y:S01]  /*b0d0*/  FFMA R91, R27, R36, 1 ;  /* 0x3f8000001b5b7423 */ /* 0x000fe20000000024 */
[----:B------:R-:W-:Y:S01]  /*b0e0*/  SHF.L.U32 R47, R47, 0x17, RZ ;  /* 0x000000172f2f7819 */ /* 0x000fe200000006ff */
[----:B------:R-:W-:Y:S01]  /*b0f0*/  FFMA R38, R31, R38, 1 ;  /* 0x3f8000001f267423 */ /* 0x000fe20000000026 */
[----:B------:R-:W-:Y:S01]  /*b100*/  SHF.L.U32 R15, R15, 0x17, RZ ;  /* 0x000000170f0f7819 */ /* 0x000fe200000006ff */
[----:B------:R-:W-:Y:S01]  /*b110*/  FFMA R46, R41, R46, 1 ;  /* 0x3f800000292e7423 */ /* 0x000fe2000000002e */
[----:B------:R-:W-:Y:S01]  /*b120*/  SHF.L.U32 R50, R50, 0x17, RZ ;  /* 0x0000001732327819 */ /* 0x000fe200000006ff */
[----:B------:R-:W5:Y:S01]  /*b130*/  MUFU.EX2 R45, R45 ;  /* 0x0000002d002d7308 */ /* 0x000f620000000800 */
[----:B------:R-:W-:Y:S01]  /*b140*/  SHF.L.U32 R33, R33, 0x17, RZ ;  /* 0x0000001721217819 */ /* 0x000fe200000006ff */
[----:B------:R-:W-:Y:S01]  /*b150*/  FFMA R43, R43, R30, 1 ;  /* 0x3f8000002b2b7423 */ /* 0x000fe2000000001e */
[----:B------:R-:W-:Y:S01]  /*b160*/  SHF.L.U32 R52, R52, 0x17, RZ ;  /* 0x0000001734347819 */ /* 0x000fe200000006ff */
[----:B------:R-:W-:Y:S01]  /*b170*/  FFMA R48, R39, R48, 1 ;  /* 0x3f80000027307423 */ /* 0x000fe20000000030 */
[----:B------:R-:W-:Y:S01]  /*b180*/  SHF.L.U32 R54, R54, 0x17, RZ ;  /* 0x0000001736367819 */ /* 0x000fe200000006ff */
[----:B----4-:R-:W-:Y:S01]  /*b190*/  FFMA R47, R47, R32, 1 ;  /* 0x3f8000002f2f7423 */ /* 0x010fe20000000020 */
[----:B------:R-:W-:Y:S01]  /*b1a0*/  SHF.L.U32 R55, R55, 0x17, RZ ;  /* 0x0000001737377819 */ /* 0x000fe200000006ff */
[----:B------:R-:W4:Y:S01]  /*b1b0*/  MUFU.EX2 R28, R89 ;  /* 0x00000059001c7308 */ /* 0x000f220000000800 */
[----:B------:R-:W-:Y:S01]  /*b1c0*/  FFMA R40, R15, R0, 1 ;  /* 0x3f8000000f287423 */ /* 0x000fe20000000000 */
[----:B-1----:R-:W-:Y:S01]  /*b1d0*/  FFMA R51, R50, R51, 1 ;  /* 0x3f80000032337423 */ /* 0x002fe20000000033 */
[----:B--2---:R-:W-:Y:S01]  /*b1e0*/  FFMA R44, R33, R14, 1 ;  /* 0x3f800000212c7423 */ /* 0x004fe2000000000e */
[----:B---3--:R-:W-:Y:S01]  /*b1f0*/  FFMA R53, R52, R53, 1 ;  /* 0x3f80000034357423 */ /* 0x008fe20000000035 */
[----:B-----5:R-:W-:Y:S01]  /*b200*/  FFMA R54, R54, R45, 1 ;  /* 0x3f80000036367423 */ /* 0x020fe2000000002d */
[----:B----4-:R-:W-:Y:S01]  /*b210*/  FFMA R55, R55, R28, 1 ;  /* 0x3f80000037377423 */ /* 0x010fe2000000001c */
[----:B------:R-:W-:Y:S06]  /*b220*/  @P2 BRA `(.L_x_285) ;  /* 0x0000000000142947 */ /* 0x000fec0003800000 */
[----:B------:R-:W-:Y:S02]  /*b230*/  MOV R0, R34 ;  /* 0x0000002200007202 */ /* 0x000fe40000000f00 */
[----:B------:R-:W-:-:S07]  /*b240*/  MOV R14, 0xb260 ;  /* 0x0000b260000e7802 */ /* 0x000fce0000000f00 */
[----:B------:R-:W-:Y:S05]  /*b250*/  CALL.REL.NOINC `($__internal_0_$__cuda_sm20_rcp_rn_f32_slowpath) ;  /* 0x000000ac00107944 */ /* 0x000fea0003c00000 */
[----:B------:R-:W-:Y:S01]  /*b260*/  MOV R27, R0 ;  /* 0x00000000001b7202 */ /* 0x000fe20000000f00 */
[----:B------:R-:W-:Y:S06]  /*b270*/  BRA `(.L_x_286) ;  /* 0x0000000000107947 */ /* 0x000fec0003800000 */
.L_x_285:
[----:B------:R-:W1:Y:S02]  /*b280*/  MUFU.RCP R27, R34 ;  /* 0x00000022001b7308 */ /* 0x000e640000001000 */
[----:B-1----:R-:W-:-:S04]  /*b290*/  FFMA R0, R34, R27, -1 ;  /* 0xbf80000022007423 */ /* 0x002fc8000000001b */
[----:B------:R-:W-:-:S04]  /*b2a0*/  FADD.FTZ R0, -R0, -RZ ;  /* 0x800000ff00007221 */ /* 0x000fc80000010100 */
[----:B------:R-:W-:-:S07]  /*b2b0*/  FFMA R27, R27, R0, R27 ;  /* 0x000000001b1b7223 */ /* 0x000fce000000001b */
.L_x_286:
[----:B------:R-:W-:Y:S05]  /*b2c0*/  BSYNC B1 ;  /* 0x0000000000017941 */ /* 0x000fea0003800000 */
.L_x_284:
        /* <DEDUP_REMOVED lines=10> */
.L_x_288:
[----:B------:R-:W1:Y:S02]  /*b370*/  MUFU.RCP R28, R91 ;  /* 0x0000005b001c7308 */ /* 0x000e640000001000 */
[----:B-1----:R-:W-:-:S04]  /*b380*/  FFMA R0, R91, R28, -1 ;  /* 0xbf8000005b007423 */ /* 0x002fc8000000001c */
[----:B------:R-:W-:-:S04]  /*b390*/  FADD.FTZ R3, -R0, -RZ ;  /* 0x800000ff00037221 */ /* 0x000fc80000010100 */
[----:B------:R-:W-:-:S07]  /*b3a0*/  FFMA R28, R28, R3, R28 ;  /* 0x000000031c1c7223 */ /* 0x000fce000000001c */
.L_x_289:
[----:B------:R-:W-:Y:S05]  /*b3b0*/  BSYNC B1 ;  /* 0x0000000000017941 */ /* 0x000fea0003800000 */
.L_x_287:
        /* <DEDUP_REMOVED lines=10> */
.L_x_291:
[----:B------:R-:W1:Y:S02]  /*b460*/  MUFU.RCP R29, R38 ;  /* 0x00000026001d7308 */ /* 0x000e640000001000 */
[----:B-1----:R-:W-:-:S04]  /*b470*/  FFMA R0, R38, R29, -1 ;  /* 0xbf80000026007423 */ /* 0x002fc8000000001d */
[----:B------:R-:W-:-:S04]  /*b480*/  FADD.FTZ R0, -R0, -RZ ;  /* 0x800000ff00007221 */ /* 0x000fc80000010100 */
[----:B------:R-:W-:-:S07]  /*b490*/  FFMA R29, R29, R0, R29 ;  /* 0x000000001d1d7223 */ /* 0x000fce000000001d */
.L_x_292:
[----:B------:R-:W-:Y:S05]  /*b4a0*/  BSYNC B1 ;  /* 0x0000000000017941 */ /* 0x000fea0003800000 */
.L_x_290:
        /* <DEDUP_REMOVED lines=10> */
.L_x_294:
[----:B------:R-:W1:Y:S02]  /*b550*/  MUFU.RCP R30, R35 ;  /* 0x00000023001e7308 */ /* 0x000e640000001000 */
[----:B-1----:R-:W-:-:S04]  /*b560*/  FFMA R0, R35, R30, -1 ;  /* 0xbf80000023007423 */ /* 0x002fc8000000001e */
[----:B------:R-:W-:-:S04]  /*b570*/  FADD.FTZ R3, -R0, -RZ ;  /* 0x800000ff00037221 */ /* 0x000fc80000010100 */
[----:B------:R-:W-:-:S07]  /*b580*/  FFMA R30, R30, R3, R30 ;  /* 0x000000031e1e7223 */ /* 0x000fce000000001e */
.L_x_295:
[----:B------:R-:W-:Y:S05]  /*b590*/  BSYNC B1 ;  /* 0x0000000000017941 */ /* 0x000fea0003800000 */
.L_x_293:
        /* <DEDUP_REMOVED lines=10> */
.L_x_297:
[----:B------:R-:W1:Y:S02]  /*b640*/  MUFU.RCP R31, R42 ;  /* 0x0000002a001f7308 */ /* 0x000e640000001000 */
[----:B-1----:R-:W-:-:S04]  /*b650*/  FFMA R0, R42, R31, -1 ;  /* 0xbf8000002a007423 */ /* 0x002fc8000000001f */
[----:B------:R-:W-:-:S04]  /*b660*/  FADD.FTZ R0, -R0, -RZ ;  /* 0x800000ff00007221 */ /* 0x000fc80000010100 */
[----:B------:R-:W-:-:S07]  /*b670*/  FFMA R31, R31, R0, R31 ;  /* 0x000000001f1f7223 */ /* 0x000fce000000001f */
.L_x_298:
[----:B------:R-:W-:Y:S05]  /*b680*/  BSYNC B1 ;  /* 0x0000000000017941 */ /* 0x000fea0003800000 */
.L_x_296:
        /* <DEDUP_REMOVED lines=10> */
.L_x_300:
[----:B------:R-:W1:Y:S02]  /*b730*/  MUFU.RCP R32, R37 ;  /* 0x0000002500207308 */ /* 0x000e640000001000 */
[----:B-1----:R-:W-:-:S04]  /*b740*/  FFMA R0, R37, R32, -1 ;  /* 0xbf80000025007423 */ /* 0x002fc80000000020 */
[----:B------:R-:W-:-:S04]  /*b750*/  FADD.FTZ R3, -R0, -RZ ;  /* 0x800000ff00037221 */ /* 0x000fc80000010100 */
[----:B------:R-:W-:-:S07]  /*b760*/  FFMA R32, R32, R3, R32 ;  /* 0x0000000320207223 */ /* 0x000fce0000000020 */
.L_x_301:
[----:B------:R-:W-:Y:S05]  /*b770*/  BSYNC B1 ;  /* 0x0000000000017941 */ /* 0x000fea0003800000 */
.L_x_299:
        /* <DEDUP_REMOVED lines=10> */
.L_x_303:
[----:B------:R-:W1:Y:S02]  /*b820*/  MUFU.RCP R33, R46 ;  /* 0x0000002e00217308 */ /* 0x000e640000001000 */
[----:B-1----:R-:W-:-:S04]  /*b830*/  FFMA R0, R46, R33, -1 ;  /* 0xbf8000002e007423 */ /* 0x002fc80000000021 */
[----:B------:R-:W-:-:S04]  /*b840*/  FADD.FTZ R0, -R0, -RZ ;  /* 0x800000ff00007221 */ /* 0x000fc80000010100 */
[----:B------:R-:W-:-:S07]  /*b850*/  FFMA R33, R33, R0, R33 ;  /* 0x0000000021217223 */ /* 0x000fce0000000021 */
.L_x_304:
[----:B------:R-:W-:Y:S05]  /*b860*/  BSYNC B1 ;  /* 0x0000000000017941 */ /* 0x000fea0003800000 */
.L_x_302:
        /* <DEDUP_REMOVED lines=10> */
.L_x_306:
[----:B------:R-:W1:Y:S02]  /*b910*/  MUFU.RCP R34, R43 ;  /* 0x0000002b00227308 */ /* 0x000e640000001000 */
[----:B-1----:R-:W-:-:S04]  /*b920*/  FFMA R0, R43, R34, -1 ;  /* 0xbf8000002b007423 */ /* 0x002fc80000000022 */
[----:B------:R-:W-:-:S04]  /*b930*/  FADD.FTZ R3, -R0, -RZ ;  /* 0x800000ff00037221 */ /* 0x000fc80000010100 */
[----:B------:R-:W-:-:S07]  /*b940*/  FFMA R34, R34, R3, R34 ;  /* 0x0000000322227223 */ /* 0x000fce0000000022 */
.L_x_307:
[----:B------:R-:W-:Y:S05]  /*b950*/  BSYNC B1 ;  /* 0x0000000000017941 */ /* 0x000fea0003800000 */
.L_x_305:
        /* <DEDUP_REMOVED lines=10> */
.L_x_309:
[----:B------:R-:W1:Y:S02]  /*ba00*/  MUFU.RCP R35, R48 ;  /* 0x0000003000237308 */ /* 0x000e640000001000 */
[----:B-1----:R-:W-:-:S04]  /*ba10*/  FFMA R0, R48, R35, -1 ;  /* 0xbf80000030007423 */ /* 0x002fc80000000023 */
[----:B------:R-:W-:-:S04]  /*ba20*/  FADD.FTZ R0, -R0, -RZ ;  /* 0x800000ff00007221 */ /* 0x000fc80000010100 */
[----:B------:R-:W-:-:S07]  /*ba30*/  FFMA R35, R35, R0, R35 ;  /* 0x0000000023237223 */ /* 0x000fce0000000023 */
.L_x_310:
[----:B------:R-:W-:Y:S05]  /*ba40*/  BSYNC B1 ;  /* 0x0000000000017941 */ /* 0x000fea0003800000 */
.L_x_308:
        /* <DEDUP_REMOVED lines=10> */
.L_x_312:
[----:B------:R-:W1:Y:S02]  /*baf0*/  MUFU.RCP R36, R47 ;  /* 0x0000002f00247308 */ /* 0x000e640000001000 */
[----:B-1----:R-:W-:-:S04]  /*bb00*/  FFMA R0, R47, R36, -1 ;  /* 0xbf8000002f007423 */ /* 0x002fc80000000024 */
[----:B------:R-:W-:-:S04]  /*bb10*/  FADD.FTZ R3, -R0, -RZ ;  /* 0x800000ff00037221 */ /* 0x000fc80000010100 */
[----:B------:R-:W-:-:S07]  /*bb20*/  FFMA R36, R36, R3, R36 ;  /* 0x0000000324247223 */ /* 0x000fce0000000024 */
.L_x_313:
[----:B------:R-:W-:Y:S05]  /*bb30*/  BSYNC B1 ;  /* 0x0000000000017941 */ /* 0x000fea0003800000 */
.L_x_311:
        /* <DEDUP_REMOVED lines=10> */
.L_x_315:
[----:B------:R-:W1:Y:S02]  /*bbe0*/  MUFU.RCP R37, R40 ;  /* 0x0000002800257308 */ /* 0x000e640000001000 */
[----:B-1----:R-:W-:-:S04]  /*bbf0*/  FFMA R0, R40, R37, -1 ;  /* 0xbf80000028007423 */ /* 0x002fc80000000025 */
[----:B------:R-:W-:-:S04]  /*bc00*/  FADD.FTZ R0, -R0, -RZ ;  /* 0x800000ff00007221 */ /* 0x000fc80000010100 */
[----:B------:R-:W-:-:S07]  /*bc10*/  FFMA R37, R37, R0, R37 ;  /* 0x0000000025257223 */ /* 0x000fce0000000025 */
.L_x_316:
[----:B------:R-:W-:Y:S05]  /*bc20*/  BSYNC B1 ;  /* 0x0000000000017941 */ /* 0x000fea0003800000 */
.L_x_314:
        /* <DEDUP_REMOVED lines=10> */
.L_x_318:
[----:B------:R-:W1:Y:S02]  /*bcd0*/  MUFU.RCP R38, R51 ;  /* 0x0000003300267308 */ /* 0x000e640000001000 */
[----:B-1----:R-:W-:-:S04]  /*bce0*/  FFMA R0, R51, R38, -1 ;  /* 0xbf80000033007423 */ /* 0x002fc80000000026 */
[----:B------:R-:W-:-:S04]  /*bcf0*/  FADD.FTZ R3, -R0, -RZ ;  /* 0x800000ff00037221 */ /* 0x000fc80000010100 */
[----:B------:R-:W-:-:S07]  /*bd00*/  FFMA R38, R38, R3, R38 ;  /* 0x0000000326267223 */ /* 0x000fce0000000026 */
.L_x_319:
[----:B------:R-:W-:Y:S05]  /*bd10*/  BSYNC B1 ;  /* 0x0000000000017941 */ /* 0x000fea0003800000 */
.L_x_317:
        /* <DEDUP_REMOVED lines=10> */
.L_x_321:
[----:B------:R-:W1:Y:S02]  /*bdc0*/  MUFU.RCP R39, R44 ;  /* 0x0000002c00277308 */ /* 0x000e640000001000 */
[----:B-1----:R-:W-:-:S04]  /*bdd0*/  FFMA R0, R44, R39, -1 ;  /* 0xbf8000002c007423 */ /* 0x002fc80000000027 */
[----:B------:R-:W-:-:S04]  /*bde0*/  FADD.FTZ R0, -R0, -RZ ;  /* 0x800000ff00007221 */ /* 0x000fc80000010100 */
[----:B------:R-:W-:-:S07]  /*bdf0*/  FFMA R39, R39, R0, R39 ;  /* 0x0000000027277223 */ /* 0x000fce0000000027 */
.L_x_322:
[----:B------:R-:W-:Y:S05]  /*be00*/  BSYNC B1 ;  /* 0x0000000000017941 */ /* 0x000fea0003800000 */
.L_x_320:
        /* <DEDUP_REMOVED lines=10> */
.L_x_324:
[----:B------:R-:W1:Y:S02]  /*beb0*/  MUFU.RCP R40, R53 ;  /* 0x0000003500287308 */ /* 0x000e640000001000 */
[----:B-1----:R-:W-:-:S04]  /*bec0*/  FFMA R0, R53, R40, -1 ;  /* 0xbf80000035007423 */ /* 0x002fc80000000028 */
[----:B------:R-:W-:-:S04]  /*bed0*/  FADD.FTZ R3, -R0, -RZ ;  /* 0x800000ff00037221 */ /* 0x000fc80000010100 */
[----:B------:R-:W-:-:S07]  /*bee0*/  FFMA R40, R40, R3, R40 ;  /* 0x0000000328287223 */ /* 0x000fce0000000028 */
.L_x_325:
[----:B------:R-:W-:Y:S05]  /*bef0*/  BSYNC B1 ;  /* 0x0000000000017941 */ /* 0x000fea0003800000 */
.L_x_323:
        /* <DEDUP_REMOVED lines=10> */
.L_x_327:
[----:B------:R-:W1:Y:S02]  /*bfa0*/  MUFU.RCP R41, R54 ;  /* 0x0000003600297308 */ /* 0x000e640000001000 */
[----:B-1----:R-:W-:-:S04]  /*bfb0*/  FFMA R0, R54, R41, -1 ;  /* 0xbf80000036007423 */ /* 0x002fc80000000029 */
[----:B------:R-:W-:-:S04]  /*bfc0*/  FADD.FTZ R0, -R0, -RZ ;  /* 0x800000ff00007221 */ /* 0x000fc80000010100 */
[----:B------:R-:W-:-:S07]  /*bfd0*/  FFMA R41, R41, R0, R41 ;  /* 0x0000000029297223 */ /* 0x000fce0000000029 */
.L_x_328:
[----:B------:R-:W-:Y:S05]  /*bfe0*/  BSYNC B1 ;  /* 0x0000000000017941 */ /* 0x000fea0003800000 */
.L_x_326:
        /* <DEDUP_REMOVED lines=8> */
.L_x_329:
[----:B------:R-:W1:Y:S02]  /*c070*/  MUFU.RCP R0, R55 ;  /* 0x0000003700007308 */ /* 0x000e640000001000 */
[----:B-1----:R-:W-:-:S04]  /*c080*/  FFMA R3, R55, R0, -1 ;  /* 0xbf80000037037423 */ /* 0x002fc80000000000 */
[----:B------:R-:W-:-:S04]  /*c090*/  FADD.FTZ R3, -R3, -RZ ;  /* 0x800000ff03037221 */ /* 0x000fc80000010100 */
[----:B------:R-:W-:-:S07]  /*c0a0*/  FFMA R0, R0, R3, R0 ;  /* 0x0000000300007223 */ /* 0x000fce0000000000 */
.L_x_330:
        /* <DEDUP_REMOVED lines=8> */
[----:B------:R-:W-:Y:S01]  /*c130*/  F2FP.F16.F32.PACK_AB R36, R36, R35 ;  /* 0x000000232424723e */ /* 0x000fe200000000ff */
[----:B------:R1:W-:Y:S01]  /*c140*/  STSM.16.M88.4 [R20+0x200], R28 ;  /* 0x0002001c14007844 */ /* 0x0003e20000000200 */
[----:B------:R-:W-:-:S05]  /*c150*/  F2FP.F16.F32.PACK_AB R39, R0, R41 ;  /* 0x000000290027723e */ /* 0x000fca00000000ff */
[----:B------:R1:W-:Y:S01]  /*c160*/  STSM.16.M88.4 [R13], R36 ;  /* 0x000000240d007844 */ /* 0x0003e20000000200 */
        /* <DEDUP_REMOVED lines=17> */
.L_x_332:
[----:B------:R-:W-:Y:S05]  /*c280*/  BSYNC B0 ;  /* 0x0000000000007941 */ /* 0x000fea0003800000 */
.L_x_331:
[----:B------:R-:W-:Y:S06]  /*c290*/  BAR.SYNC.DEFER_BLOCKING 0x1, 0x100 ;  /* 0x0044000000007b1d */ /* 0x000fec0000010000 */
[----:B------:R-:W-:Y:S04]  /*c2a0*/  BSSY B0, `(.L_x_333) ;  /* 0x0000009000007945 */ /* 0x000fe80003800000 */
[----:B------:R-:W-:Y:S05]  /*c2b0*/  @P0 BRA `(.L_x_334) ;  /* 0x00000000001c0947 */ /* 0x000fea0003800000 */
[----:B------:R-:W-:-:S13]  /*c2c0*/  ISETP.NE.AND P2, PT, R159, 0x3, PT ;  /* 0x000000039f00780c */ /* 0x000fda0003f45270 */
[----:B------:R-:W-:Y:S05]  /*c2d0*/  @!P2 BRA `(.L_x_335) ;  /* 0x000000000004a947 */ /* 0x000fea0003800000 */
[----:B------:R-:W-:Y:S01]  /*c2e0*/  BPT.TRAP 0x1 ;  /* 0x000000040000795c */ /* 0x000fe20000300000 */
.L_x_335:
[----:B------:R-:W-:-:S04]  /*c2f0*/  ULEA UR4, UR5, UR52, 0x3 ;  /* 0x0000003405047291 */ /* 0x000fc8000f8e183f */
[----:B------:R-:W-:-:S04]  /*c300*/  UIADD3 UR4, UR4, 0x60, URZ ;  /* 0x0000006004047890 */ /* 0x000fc8000fffe03f */
[----:B------:R-:W-:-:S09]  /*c310*/  UPRMT UR4, UR51, 0x654, UR4 ;  /* 0x0000065433047896 */ /* 0x000fd20008000004 */
[----:B------:R-:W-:Y:S03]  /*c320*/  SYNCS.ARRIVE.TRANS64.RED.A1T0 RZ, [UR4], RZ ;  /* 0x000000ffffff79a7 */ /* 0x000fe60008100404 */
.L_x_334:
[----:B------:R-:W-:Y:S05]  /*c330*/  BSYNC B0 ;  /* 0x0000000000007941 */ /* 0x000fea0003800000 */
.L_x_333:
        /* <DEDUP_REMOVED lines=8> */
.L_x_338:
[----:B------:R-:W-:Y:S01]  /*c3c0*/  LEA R0, R12, UR52, 0x3 ;  /* 0x000000340c007c11 */ /* 0x000fe2000f8e18ff */
[----:B------:R-:W-:Y:S01]  /*c3d0*/  BSSY B1, `(.L_x_339) ;  /* 0x0000006000017945 */ /* 0x000fe20003800000 */
[----:B------:R-:W-:Y:S02]  /*c3e0*/  SHF.L.U32 R3, R24, 0x1f, RZ ;  /* 0x0000001f18037819 */ /* 0x000fe400000006ff */
[----:B------:R-:W-:Y:S02]  /*c3f0*/  @!P1 LEA R14, R12, R21, 0xd ;  /* 0x000000150c0e9211 */ /* 0x000fe400078e68ff */
[----:B------:R-:W2:Y:S02]  /*c400*/  SYNCS.PHASECHK.TRANS64.TRYWAIT P2, [R0+URZ+0x40], R3 ;  /* 0x00004003000075a7 */ /* 0x000ea4000804017f */
[----:B-1----:R-:W-:Y:S01]  /*c410*/  @!P1 LEA R13, R155, R14, 0x1 ;  /* 0x0000000e9b0d9211 */ /* 0x002fe200078e08ff */
[----:B--2---:R-:W-:Y:S06]  /*c420*/  @!P2 BRA `(.L_x_340) ;  /* 0x0000009000bca947 */ /* 0x004fec0003800000 */
.L_x_612:
[----:B------:R-:W-:Y:S05]  /*c430*/  BSYNC B1 ;  /* 0x0000000000017941 */ /* 0x000fea0003800000 */
.L_x_339:
        /* <DEDUP_REMOVED lines=8> */
.L_x_337:
[----:B------:R-:W-:Y:S05]  /*c4c0*/  BSYNC B0 ;  /* 0x0000000000007941 */ /* 0x000fea0003800000 */
.L_x_336:
[----:B---3--:R-:W-:Y:S02]  /*c4d0*/  HADD2.F32 R15, -RZ, R9.H0_H0 ;  /* 0x20000009ff0f7230 */ /* 0x008fe40000004100 */
[C---:B------:R-:W-:Y:S01]  /*c4e0*/  FMUL R58, R156.reuse, R58 ;  /* 0x0000003a9c3a7220 */ /* 0x040fe20000400000 */
[--C-:B-1----:R-:W-:Y:S02]  /*c4f0*/  HADD2.F32 R13, -RZ, R8.reuse.H1_H1 ;  /* 0x30000008ff0d7230 */ /* 0x102fe40000004100 */
        /* <DEDUP_REMOVED lines=14> */
[----:B------:R-:W-:-:S02]  /*c5e0*/  HADD2.F32 R13, -RZ, R10.H1_H1 ;  /* 0x3000000aff0d7230 */ /* 0x000fc40000004100 */
[----:B------:R-:W-:Y:S01]  /*c5f0*/  FFMA.SAT R15, -R0, R55, 0.5 ;  /* 0x3f000000000f7423 */ /* 0x000fe20000002137 */
[----:B------:R-:W-:Y:S02]  /*c600*/  IMAD.MOV.U32 R57, RZ, RZ, 0x437c0000 ;  /* 0x437c0000ff397424 */ /* 0x000fe400078e00ff */
        /* <DEDUP_REMOVED lines=22> */
[----:B------:R-:W-:Y:S01]  /*c770*/  FFMA.RM R29, R29, R57, 12582913 ;  /* 0x4b4000011d1d7423 */ /* 0x000fe20000004039 */
[----:B------:R-:W-:Y:S01]  /*c780*/  FFMA R13, -R56, 1.925963033500011079e-08, R13 ;  /* 0x32a57060380d7823 */ /* 0x000fe2000000010d */
[----:B------:R-:W-:Y:S01]  /*c790*/  FFMA R32, R157, R31, R32 ;  /* 0x0000001f9d207223 */ /* 0x000fe20000000020 */
[----:B------:R-:W-:Y:S01]  /*c7a0*/  FFMA.RM R33, R0, R57, 12582913 ;  /* 0x4b40000100217423 */ /* 0x000fe20000004039 */
[----:B------:R-:W-:Y:S01]  /*c7b0*/  FADD R31, R29, -12583039 ;  /* 0xcb40007f1d1f7421 */ /* 0x000fe20000000000 */
[----:B------:R1:W2:Y:S01]  /*c7c0*/  MUFU.EX2 R34, R13 ;  /* 0x0000000d00227308 */ /* 0x0002a20000000800 */
[----:B------:R-:W-:-:S02]  /*c7d0*/  HADD2.F32 R35, -RZ, R5.H0_H0 ;  /* 0x20000005ff237230 */ /* 0x000fc40000004100 */
[----:B------:R-:W-:Y:S01]  /*c7e0*/  FMUL R66, R156, R66 ;  /* 0x000000429c427220 */ /* 0x000fe20000400000 */
[----:B------:R-:W-:Y:S01]  /*c7f0*/  FFMA.SAT R0, -R60, R55, 0.5 ;  /* 0x3f0000003c007423 */ /* 0x000fe20000002137 */
[----:B------:R-:W-:Y:S01]  /*c800*/  FFMA R31, -R58, 1.4426950216293334961, -R31 ;  /* 0x3fb8aa3b3a1f7823 */ /* 0x000fe2000000091f */
[----:B------:R-:W-:Y:S02]  /*c810*/  HADD2.F32 R39, -RZ, R5.H1_H1 ;  /* 0x30000005ff277230 */ /* 0x000fe40000004100 */
[----:B------:R-:W-:Y:S01]  /*c820*/  FFMA R66, R157, R35, R66 ;  /* 0x000000239d427223 */ /* 0x000fe20000000042 */
[----:B------:R-:W-:Y:S01]  /*c830*/  FFMA.RM R35, R0, R57, 12582913 ;  /* 0x4b40000100237423 */ /* 0x000fe20000004039 */
[----:B------:R3:W-:Y:S01]  /*c840*/  MUFU.EX2 R36, R27 ;  /* 0x0000001b00247308 */ /* 0x0007e20000000800 */
[----:B-1----:R-:W-:Y:S01]  /*c850*/  FADD R13, R33, -12583039 ;  /* 0xcb40007f210d7421 */ /* 0x002fe20000000000 */
[----:B------:R-:W-:Y:S01]  /*c860*/  FFMA R31, -R58, 1.925963033500011079e-08, R31 ;  /* 0x32a570603a1f7823 */ /* 0x000fe2000000011f */
        /* <DEDUP_REMOVED lines=9> */
[----:B------:R-:W-:Y:S01]  /*c900*/  FMUL R68, R156, R68 ;  /* 0x000000449c447220 */ /* 0x000fe20000400000 */
[-C--:B------:R-:W-:Y:S01]  /*c910*/  FFMA.RM R27, R27, R57.reuse, 12582913 ;  /* 0x4b4000011b1b7423 */ /* 0x080fe20000004039 */
[----:B------:R-:W-:Y:S01]  /*c920*/  FFMA R37, -R60, 1.4426950216293334961, -R37 ;  /* 0x3fb8aa3b3c257823 */ /* 0x000fe20000000925 */
[----:B------:R-:W-:Y:S01]  /*c930*/  FFMA.RM R39, R14, R57, 12582913 ;  /* 0x4b4000010e277423 */ /* 0x000fe20000004039 */
[----:B------:R3:W-:Y:S01]  /*c940*/  MUFU.EX2 R40, R13 ;  /* 0x0000000d00287308 */ /* 0x0007e20000000800 */
[----:B-1----:R-:W-:Y:S01]  /*c950*/  FADD R31, R27, -12583039 ;  /* 0xcb40007f1b1f7421 */ /* 0x002fe20000000000 */
[----:B------:R-:W-:Y:S01]  /*c960*/  FFMA.SAT R14, -R30, R55, 0.5 ;  /* 0x3f0000001e0e7423 */ /* 0x000fe20000002137 */
[----:B------:R-:W-:Y:S01]  /*c970*/  FFMA R68, R157, R41, R68 ;  /* 0x000000299d447223 */ /* 0x000fe20000000044 */
[----:B------:R-:W-:Y:S01]  /*c980*/  FFMA R37, -R60, 1.925963033500011079e-08, R37 ;  /* 0x32a570603c257823 */ /* 0x000fe20000000125 */
[----:B------:R-:W-:Y:S01]  /*c990*/  FFMA R31, -R28, 1.4426950216293334961, -R31 ;  /* 0x3fb8aa3b1c1f7823 */ /* 0x000fe2000000091f */
[----:B------:R-:W-:Y:S01]  /*c9a0*/  FFMA.RM R41, R14, R57, 12582913 ;  /* 0x4b4000010e297423 */ /* 0x000fe20000004039 */
[----:B------:R-:W-:Y:S01]  /*c9b0*/  HADD2.F32 R45, -RZ, R6.H1_H1 ;  /* 0x30000006ff2d7230 */ /* 0x000fe20000004100 */
[----:B------:R1:W4:Y:S01]  /*c9c0*/  MUFU.EX2 R42, R37 ;  /* 0x00000025002a7308 */ /* 0x0003220000000800 */
[----:B---3--:R-:W-:Y:S01]  /*c9d0*/  FADD R13, R39, -12583039 ;  /* 0xcb40007f270d7421 */ /* 0x008fe20000000000 */
[----:B------:R-:W-:Y:S01]  /*c9e0*/  FFMA R31, -R28, 1.925963033500011079e-08, R31 ;  /* 0x32a570601c1f7823 */ /* 0x000fe2000000011f */
[----:B------:R-:W-:Y:S01]  /*c9f0*/  FFMA.SAT R28, -R64, R55, 0.5 ;  /* 0x3f000000401c7423 */ /* 0x000fe20000002137 */
[----:B------:R-:W-:Y:S01]  /*ca00*/  FADD R43, R41, -12583039 ;  /* 0xcb40007f292b7421 */ /* 0x000fe20000000000 */
[----:B------:R-:W-:Y:S01]  /*ca10*/  FFMA R13, -R62, 1.4426950216293334961, -R13 ;  /* 0x3fb8aa3b3e0d7823 */ /* 0x000fe2000000090d */
[----:B------:R-:W-:Y:S01]  /*ca20*/  FMUL R14, R156, R69 ;  /* 0x000000459c0e7220 */ /* 0x000fe20000400000 */
[----:B------:R-:W-:-:S02]  /*ca30*/  HADD2.F32 R47, -RZ, R7.H0_H0 ;  /* 0x20000007ff2f7230 */ /* 0x000fc40000004100 */
[----:B------:R-:W-:Y:S01]  /*ca40*/  FFMA R43, -R30, 1.4426950216293334961, -R43 ;  /* 0x3fb8aa3b1e2b7823 */ /* 0x000fe2000000092b */
[----:B------:R-:W-:Y:S01]  /*ca50*/  FFMA R13, -R62, 1.925963033500011079e-08, R13 ;  /* 0x32a570603e0d7823 */ /* 0x000fe2000000010d */
[----:B-1----:R-:W-:Y:S01]  /*ca60*/  FFMA.RM R37, R28, R57, 12582913 ;  /* 0x4b4000011c257423 */ /* 0x002fe20000004039 */
[----:B------:R-:W-:Y:S01]  /*ca70*/  FFMA.SAT R28, -R32, R55, 0.5 ;  /* 0x3f000000201c7423 */ /* 0x000fe20000002137 */
[----:B------:R1:W3:Y:S01]  /*ca80*/  MUFU.EX2 R44, R31 ;  /* 0x0000001f002c7308 */ /* 0x0002e20000000800 */
[----:B------:R-:W-:Y:S01]  /*ca90*/  FFMA R14, R157, R45, R14 ;  /* 0x0000002d9d0e7223 */ /* 0x000fe2000000000e */
[----:B------:R-:W-:Y:S01]  /*caa0*/  FFMA R43, -R30, 1.925963033500011079e-08, R43 ;  /* 0x32a570601e2b7823 */ /* 0x000fe2000000012b */
[----:B------:R-:W-:Y:S01]  /*cab0*/  FFMA.RM R45, R28, R57, 12582913 ;  /* 0x4b4000011c2d7423 */ /* 0x000fe20000004039 */
[----:B------:R-:W-:Y:S01]  /*cac0*/  FFMA.SAT R28, -R0, R55, 0.5 ;  /* 0x3f000000001c7423 */ /* 0x000fe20000002137 */
[----:B------:R-:W-:Y:S01]  /*cad0*/  FMUL R70, R156, R70 ;  /* 0x000000469c467220 */ /* 0x000fe20000400000 */
[----:B------:R-:W-:Y:S01]  /*cae0*/  HADD2.F32 R50, -RZ, R7.H1_H1 ;  /* 0x30000007ff327230 */ /* 0x000fe20000004100 */
[----:B------:R-:W-:Y:S01]  /*caf0*/  SHF.L.U32 R3, R3, 0x17, RZ ;  /* 0x0000001703037819 */ /* 0x000fe200000006ff */
[----:B------:R5:W3:Y:S01]  /*cb00*/  MUFU.EX2 R46, R13 ;  /* 0x0000000d002e7308 */ /* 0x000ae20000000800 */
[----:B-1----:R-:W-:Y:S01]  /*cb10*/  FADD R31, R37, -12583039 ;  /* 0xcb40007f251f7421 */ /* 0x002fe20000000000 */
[----:B------:R-:W-:Y:S01]  /*cb20*/  FFMA.RM R49, R28, R57, 12582913 ;  /* 0x4b4000011c317423 */ /* 0x000fe20000004039 */
[----:B------:R-:W-:Y:S01]  /*cb30*/  FMUL R28, R156, R71 ;  /* 0x000000479c1c7220 */ /* 0x000fe20000400000 */
[----:B------:R-:W-:Y:S01]  /*cb40*/  FFMA R70, R157, R47, R70 ;  /* 0x0000002f9d467223 */ /* 0x000fe20000000046 */
[----:B------:R-:W-:Y:S01]  /*cb50*/  FFMA R31, -R64, 1.4426950216293334961, -R31 ;  /* 0x3fb8aa3b401f7823 */ /* 0x000fe2000000091f */
[----:B------:R-:W-:Y:S01]  /*cb60*/  FADD R47, R45, -12583039 ;  /* 0xcb40007f2d2f7421 */ /* 0x000fe20000000000 */
[----:B------:R-:W-:Y:S01]  /*cb70*/  FADD R51, R49, -12583039 ;  /* 0xcb40007f31337421 */ /* 0x000fe20000000000 */
[----:B------:R1:W3:Y:S01]  /*cb80*/  MUFU.EX2 R30, R43 ;  /* 0x0000002b001e7308 */ /* 0x0002e20000000800 */
[-C--:B-----5:R-:W-:Y:S01]  /*cb90*/  FFMA.SAT R13, -R66, R55.reuse, 0.5 ;  /* 0x3f000000420d7423 */ /* 0x0a0fe20000002137 */
[----:B------:R-:W-:Y:S01]  /*cba0*/  FFMA R31, -R64, 1.925963033500011079e-08, R31 ;  /* 0x32a57060401f7823 */ /* 0x000fe2000000011f */
[----:B------:R-:W-:Y:S01]  /*cbb0*/  FFMA R28, R157, R50, R28 ;  /* 0x000000329d1c7223 */ /* 0x000fe2000000001c */
[----:B------:R-:W-:Y:S01]  /*cbc0*/  FFMA.SAT R50, -R14, R55, 0.5 ;  /* 0x3f0000000e327423 */ /* 0x000fe20000002137 */
[----:B------:R-:W-:Y:S01]  /*cbd0*/  FFMA.RM R13, R13, R57, 12582913 ;  /* 0x4b4000010d0d7423 */ /* 0x000fe20000004039 */
[----:B------:R-:W-:Y:S01]  /*cbe0*/  FFMA.SAT R53, -R70, R55, 0.5 ;  /* 0x3f00000046357423 */ /* 0x000fe20000002137 */
[----:B------:R-:W-:Y:S01]  /*cbf0*/  FFMA R47, -R32, 1.4426950216293334961, -R47 ;  /* 0x3fb8aa3b202f7823 */ /* 0x000fe2000000092f */
[----:B------:R5:W3:Y:S01]  /*cc00*/  MUFU.EX2 R48, R31 ;  /* 0x0000001f00307308 */ /* 0x000ae20000000800 */
[----:B-1----:R-:W-:Y:S01]  /*cc10*/  FADD R43, R13, -12583039 ;  /* 0xcb40007f0d2b7421 */ /* 0x002fe20000000000 */
[----:B------:R-:W-:Y:S01]  /*cc20*/  FFMA R51, -R0, 1.4426950216293334961, -R51 ;  /* 0x3fb8aa3b00337823 */ /* 0x000fe20000000933 */
[-C--:B------:R-:W-:Y:S01]  /*cc30*/  FFMA.RM R52, R50, R57.reuse, 12582913 ;  /* 0x4b40000132347423 */ /* 0x080fe20000004039 */
[----:B------:R-:W-:Y:S01]  /*cc40*/  FFMA.RM R54, R53, R57, 12582913 ;  /* 0x4b40000135367423 */ /* 0x000fe20000004039 */
[----:B------:R-:W-:Y:S01]  /*cc50*/  FFMA R43, -R66, 1.4426950216293334961, -R43 ;  /* 0x3fb8aa3b422b7823 */ /* 0x000fe2000000092b */
[----:B------:R-:W-:Y:S01]  /*cc60*/  FFMA R47, -R32, 1.925963033500011079e-08, R47 ;  /* 0x32a57060202f7823 */ /* 0x000fe2000000012f */
[----:B------:R-:W-:Y:S01]  /*cc70*/  FFMA R51, -R0, 1.925963033500011079e-08, R51 ;  /* 0x32a5706000337823 */ /* 0x000fe20000000133 */
[----:B------:R-:W-:Y:S01]  /*cc80*/  FADD R53, R52, -12583039 ;  /* 0xcb40007f34357421 */ /* 0x000fe20000000000 */
[-C--:B-----5:R-:W-:Y:S01]  /*cc90*/  FFMA.SAT R31, -R68, R55.reuse, 0.5 ;  /* 0x3f000000441f7423 */ /* 0x0a0fe20000002137 */
[----:B------:R-:W-:Y:S01]  /*cca0*/  FFMA.SAT R55, -R28, R55, 0.5 ;  /* 0x3f0000001c377423 */ /* 0x000fe20000002137 */
[----:B------:R-:W-:Y:S01]  /*ccb0*/  FFMA R43, -R66, 1.925963033500011079e-08, R43 ;  /* 0x32a57060422b7823 */ /* 0x000fe2000000012b */
[----:B------:R1:W5:Y:S01]  /*ccc0*/  MUFU.EX2 R32, R47 ;  /* 0x0000002f00207308 */ /* 0x0003620000000800 */
[-C--:B------:R-:W-:Y:S01]  /*ccd0*/  FFMA.RM R31, R31, R57.reuse, 12582913 ;  /* 0x4b4000011f1f7423 */ /* 0x080fe20000004039 */
[----:B------:R-:W-:Y:S01]  /*cce0*/  FFMA.RM R55, R55, R57, 12582913 ;  /* 0x4b40000137377423 */ /* 0x000fe20000004039 */
[----:B--2---:R-:W-:Y:S01]  /*ccf0*/  FFMA R34, R3, R34, 1 ;  /* 0x3f80000003227423 */ /* 0x004fe20000000022 */
[----:B------:R-:W-:Y:S01]  /*cd00*/  FFMA R53, -R14, 1.4426950216293334961, -R53 ;  /* 0x3fb8aa3b0e357823 */ /* 0x000fe20000000935 */
[----:B------:R-:W-:Y:S01]  /*cd10*/  SHF.L.U32 R35, R35, 0x17, RZ ;  /* 0x0000001723237819 */ /* 0x000fe200000006ff */
[----:B------:R-:W-:Y:S01]  /*cd20*/  FADD R57, R55, -12583039 ;  /* 0xcb40007f37397421 */ /* 0x000fe20000000000 */
[----:B------:R-:W-:Y:S01]  /*cd30*/  SHF.L.U32 R33, R33, 0x17, RZ ;  /* 0x0000001721217819 */ /* 0x000fe200000006ff */
[----:B------:R2:W5:Y:S01]  /*cd40*/  MUFU.EX2 R0, R43 ;  /* 0x0000002b00007308 */ /* 0x0005620000000800 */
[----:B-1----:R-:W-:Y:S01]  /*cd50*/  FADD R47, R31, -12583039 ;  /* 0xcb40007f1f2f7421 */ /* 0x002fe20000000000 */
[----:B------:R-:W-:Y:S01]  /*cd60*/  FFMA R57, -R28, 1.4426950216293334961, -R57 ;  /* 0x3fb8aa3b1c397823 */ /* 0x000fe20000000939 */
[----:B------:R-:W-:Y:S01]  /*cd70*/  FFMA R53, -R14, 1.925963033500011079e-08, R53 ;  /* 0x32a570600e357823 */ /* 0x000fe20000000135 */
[----:B------:R-:W-:Y:S01]  /*cd80*/  IADD3 R3, R34, 0x1800000, RZ ;  /* 0x0180000022037810 */ /* 0x000fe20007ffe0ff */
[----:B------:R-:W-:Y:S01]  /*cd90*/  FFMA R47, -R68, 1.4426950216293334961, -R47 ;  /* 0x3fb8aa3b442f7823 */ /* 0x000fe2000000092f */
[----:B------:R-:W-:Y:S01]  /*cda0*/  FFMA R57, -R28, 1.925963033500011079e-08, R57 ;  /* 0x32a570601c397823 */ /* 0x000fe20000000139 */
[----:B------:R-:W-:Y:S01]  /*cdb0*/  SHF.L.U32 R27, R27, 0x17, RZ ;  /* 0x000000171b1b7819 */ /* 0x000fe200000006ff */
[----:B------:R1:W5:Y:S01]  /*cdc0*/  MUFU.EX2 R50, R51 ;  /* 0x0000003300327308 */ /* 0x0003620000000800 */
        /* <DEDUP_REMOVED lines=10> */
[----:B----4-:R-:W-:Y:S01]  /*ce70*/  FFMA R42, R35, R42, 1 ;  /* 0x3f800000232a7423 */ /* 0x010fe2000000002a */
[----:B------:R-:W-:Y:S01]  /*ce80*/  SHF.L.U32 R29, R29, 0x17, RZ ;  /* 0x000000171d1d7819 */ /* 0x000fe200000006ff */
[----:B------:R-:W-:Y:S01]  /*ce90*/  FFMA R33, R33, R40, 1 ;  /* 0x3f80000021217423 */ /* 0x000fe20000000028 */
[----:B------:R-:W-:Y:S01]  /*cea0*/  SHF.L.U32 R39, R39, 0x17, RZ ;  /* 0x0000001727277819 */ /* 0x000fe200000006ff */
[----:B---3--:R-:W-:Y:S01]  /*ceb0*/  FFMA R35, R27, R44, 1 ;  /* 0x3f8000001b237423 */ /* 0x008fe2000000002c */
        /* <DEDUP_REMOVED lines=9> */
[----:B------:R-:W-:Y:S01]  /*cf50*/  SHF.L.U32 R31, R31, 0x17, RZ ;  /* 0x000000171f1f7819 */ /* 0x000fe200000006ff */
[----:B------:R-:W-:Y:S01]  /*cf60*/  FFMA R41, R41, R30, 1 ;  /* 0x3f80000029297423 */ /* 0x000fe2000000001e */
[----:B------:R-:W-:Y:S01]  /*cf70*/  SHF.L.U32 R52, R52, 0x17, RZ ;  /* 0x0000001734347819 */ /* 0x000fe200000006ff */
[----:B------:R-:W-:Y:S01]  /*cf80*/  FFMA R48, R37, R48, 1 ;  /* 0x3f80000025307423 */ /* 0x000fe20000000030 */
[----:B------:R-:W-:Y:S01]  /*cf90*/  SHF.L.U32 R54, R54, 0x17, RZ ;  /* 0x0000001736367819 */ /* 0x000fe200000006ff */
[----:B-----5:R-:W-:Y:S01]  /*cfa0*/  FFMA R45, R45, R32, 1 ;  /* 0x3f8000002d2d7423 */ /* 0x020fe20000000020 */
[----:B------:R-:W-:Y:S01]  /*cfb0*/  SHF.L.U32 R55, R55, 0x17, RZ ;  /* 0x0000001737377819 */ /* 0x000fe200000006ff */
[----:B------:R-:W4:Y:S01]  /*cfc0*/  MUFU.EX2 R28, R57 ;  /* 0x00000039001c7308 */ /* 0x000f220000000800 */
[----:B------:R-:W-:Y:S01]  /*cfd0*/  FFMA R40, R13, R0, 1 ;  /* 0x3f8000000d287423 */ /* 0x000fe20000000000 */
[----:B------:R-:W-:Y:S01]  /*cfe0*/  FFMA R49, R49, R50, 1 ;  /* 0x3f80000031317423 */ /* 0x000fe20000000032 */
[----:B--2---:R-:W-:Y:S01]  /*cff0*/  FFMA R44, R31, R14, 1 ;  /* 0x3f8000001f2c7423 */ /* 0x004fe2000000000e */
[----:B---3--:R-:W-:Y:S01]  /*d000*/  FFMA R53, R52, R53, 1 ;  /* 0x3f80000034357423 */ /* 0x008fe20000000035 */
[----:B-1----:R-:W-:Y:S01]  /*d010*/  FFMA R54, R54, R43, 1 ;  /* 0x3f80000036367423 */ /* 0x002fe2000000002b */
[----:B----4-:R-:W-:Y:S01]  /*d020*/  FFMA R55, R55, R28, 1 ;  /* 0x3f80000037377423 */ /* 0x010fe2000000001c */
[----:B------:R-:W-:Y:S06]  /*d030*/  @P2 BRA `(.L_x_342) ;  /* 0x0000000000142947 */ /* 0x000fec0003800000 */
[----:B------:R-:W-:Y:S02]  /*d040*/  MOV R0, R34 ;  /* 0x0000002200007202 */ /* 0x000fe40000000f00 */
[----:B------:R-:W-:-:S07]  /*d050*/  MOV R14, 0xd070 ;  /* 0x0000d070000e7802 */ /* 0x000fce0000000f00 */
[----:B------:R-:W-:Y:S05]  /*d060*/  CALL.REL.NOINC `($__internal_0_$__cuda_sm20_rcp_rn_f32_slowpath) ;  /* 0x0000008c008c7944 */ /* 0x000fea0003c00000 */
[----:B------:R-:W-:Y:S01]  /*d070*/  MOV R13, R0 ;  /* 0x00000000000d7202 */ /* 0x000fe20000000f00 */
[----:B------:R-:W-:Y:S06]  /*d080*/  BRA `(.L_x_343) ;  /* 0x0000000000107947 */ /* 0x000fec0003800000 */
.L_x_342:
[----:B------:R-:W1:Y:S02]  /*d090*/  MUFU.RCP R13, R34 ;  /* 0x00000022000d7308 */ /* 0x000e640000001000 */
[----:B-1----:R-:W-:-:S04]  /*d0a0*/  FFMA R0, R34, R13, -1 ;  /* 0xbf80000022007423 */ /* 0x002fc8000000000d */
[----:B------:R-:W-:-:S04]  /*d0b0*/  FADD.FTZ R0, -R0, -RZ ;  /* 0x800000ff00007221 */ /* 0x000fc80000010100 */
[----:B------:R-:W-:-:S07]  /*d0c0*/  FFMA R13, R13, R0, R13 ;  /* 0x000000000d0d7223 */ /* 0x000fce000000000d */
.L_x_343:
[----:B------:R-:W-:Y:S05]  /*d0d0*/  BSYNC B1 ;  /* 0x0000000000017941 */ /* 0x000fea0003800000 */
.L_x_341:
        /* <DEDUP_REMOVED lines=10> */
.L_x_345:
[----:B------:R-:W1:Y:S02]  /*d180*/  MUFU.RCP R28, R51 ;  /* 0x00000033001c7308 */ /* 0x000e640000001000 */
[----:B-1----:R-:W-:-:S04]  /*d190*/  FFMA R0, R51, R28, -1 ;  /* 0xbf80000033007423 */ /* 0x002fc8000000001c */
[----:B------:R-:W-:-:S04]  /*d1a0*/  FADD.FTZ R3, -R0, -RZ ;  /* 0x800000ff00037221 */ /* 0x000fc80000010100 */
[----:B------:R-:W-:-:S07]  /*d1b0*/  FFMA R28, R28, R3, R28 ;  /* 0x000000031c1c7223 */ /* 0x000fce000000001c */
.L_x_346:
[----:B------:R-:W-:Y:S05]  /*d1c0*/  BSYNC B1 ;  /* 0x0000000000017941 */ /* 0x000fea0003800000 */
.L_x_344:
        /* <DEDUP_REMOVED lines=10> */
.L_x_348:
[----:B------:R-:W1:Y:S02]  /*d270*/  MUFU.RCP R27, R38 ;  /* 0x00000026001b7308 */ /* 0x000e640000001000 */
[----:B-1----:R-:W-:-:S04]  /*d280*/  FFMA R0, R38, R27, -1 ;  /* 0xbf80000026007423 */ /* 0x002fc8000000001b */
[----:B------:R-:W-:-:S04]  /*d290*/  FADD.FTZ R0, -R0, -RZ ;  /* 0x800000ff00007221 */ /* 0x000fc80000010100 */
[----:B------:R-:W-:-:S07]  /*d2a0*/  FFMA R27, R27, R0, R27 ;  /* 0x000000001b1b7223 */ /* 0x000fce000000001b */
.L_x_349:
[----:B------:R-:W-:Y:S05]  /*d2b0*/  BSYNC B1 ;  /* 0x0000000000017941 */ /* 0x000fea0003800000 */
.L_x_347:
        /* <DEDUP_REMOVED lines=10> */
.L_x_351:
[----:B------:R-:W1:Y:S02]  /*d360*/  MUFU.RCP R30, R33 ;  /* 0x00000021001e7308 */ /* 0x000e640000001000 */
[----:B-1----:R-:W-:-:S04]  /*d370*/  FFMA R0, R33, R30, -1 ;  /* 0xbf80000021007423 */ /* 0x002fc8000000001e */
[----:B------:R-:W-:-:S04]  /*d380*/  FADD.FTZ R3, -R0, -RZ ;  /* 0x800000ff00037221 */ /* 0x000fc80000010100 */
[----:B------:R-:W-:-:S07]  /*d390*/  FFMA R30, R30, R3, R30 ;  /* 0x000000031e1e7223 */ /* 0x000fce000000001e */
.L_x_352:
[----:B------:R-:W-:Y:S05]  /*d3a0*/  BSYNC B1 ;  /* 0x0000000000017941 */ /* 0x000fea0003800000 */
.L_x_350:
        /* <DEDUP_REMOVED lines=10> */
.L_x_354:
[----:B------:R-:W1:Y:S02]  /*d450*/  MUFU.RCP R29, R42 ;  /* 0x0000002a001d7308 */ /* 0x000e640000001000 */
[----:B-1----:R-:W-:-:S04]  /*d460*/  FFMA R0, R42, R29, -1 ;  /* 0xbf8000002a007423 */ /* 0x002fc8000000001d */
[----:B------:R-:W-:-:S04]  /*d470*/  FADD.FTZ R0, -R0, -RZ ;  /* 0x800000ff00007221 */ /* 0x000fc80000010100 */
[----:B------:R-:W-:-:S07]  /*d480*/  FFMA R29, R29, R0, R29 ;  /* 0x000000001d1d7223 */ /* 0x000fce000000001d */
.L_x_355:
[----:B------:R-:W-:Y:S05]  /*d490*/  BSYNC B1 ;  /* 0x0000000000017941 */ /* 0x000fea0003800000 */
.L_x_353:
        /* <DEDUP_REMOVED lines=10> */
.L_x_357:
[----:B------:R-:W1:Y:S02]  /*d540*/  MUFU.RCP R32, R35 ;  /* 0x0000002300207308 */ /* 0x000e640000001000 */
[----:B-1----:R-:W-:-:S04]  /*d550*/  FFMA R0, R35, R32, -1 ;  /* 0xbf80000023007423 */ /* 0x002fc80000000020 */
[----:B------:R-:W-:-:S04]  /*d560*/  FADD.FTZ R3, -R0, -RZ ;  /* 0x800000ff00037221 */ /* 0x000fc80000010100 */
[----:B------:R-:W-:-:S07]  /*d570*/  FFMA R32, R32, R3, R32 ;  /* 0x0000000320207223 */ /* 0x000fce0000000020 */
.L_x_358:
[----:B------:R-:W-:Y:S05]  /*d580*/  BSYNC B1 ;  /* 0x0000000000017941 */ /* 0x000fea0003800000 */
.L_x_356:
        /* <DEDUP_REMOVED lines=10> */
.L_x_360:
[----:B------:R-:W1:Y:S02]  /*d630*/  MUFU.RCP R31, R46 ;  /* 0x0000002e001f7308 */ /* 0x000e640000001000 */
[----:B-1----:R-:W-:-:S04]  /*d640*/  FFMA R0, R46, R31, -1 ;  /* 0xbf8000002e007423 */ /* 0x002fc8000000001f */
[----:B------:R-:W-:-:S04]  /*d650*/  FADD.FTZ R0, -R0, -RZ ;  /* 0x800000ff00007221 */ /* 0x000fc80000010100 */
[----:B------:R-:W-:-:S07]  /*d660*/  FFMA R31, R31, R0, R31 ;  /* 0x000000001f1f7223 */ /* 0x000fce000000001f */
.L_x_361:
[----:B------:R-:W-:Y:S05]  /*d670*/  BSYNC B1 ;  /* 0x0000000000017941 */ /* 0x000fea0003800000 */
.L_x_359:
        /* <DEDUP_REMOVED lines=10> */
.L_x_363:
[----:B------:R-:W1:Y:S02]  /*d720*/  MUFU.RCP R34, R41 ;  /* 0x0000002900227308 */ /* 0x000e640000001000 */
[----:B-1----:R-:W-:-:S04]  /*d730*/  FFMA R0, R41, R34, -1 ;  /* 0xbf80000029007423 */ /* 0x002fc80000000022 */
[----:B------:R-:W-:-:S04]  /*d740*/  FADD.FTZ R3, -R0, -RZ ;  /* 0x800000ff00037221 */ /* 0x000fc80000010100 */
[----:B------:R-:W-:-:S07]  /*d750*/  FFMA R34, R34, R3, R34 ;  /* 0x0000000322227223 */ /* 0x000fce0000000022 */
.L_x_364:
[----:B------:R-:W-:Y:S05]  /*d760*/  BSYNC B1 ;  /* 0x0000000000017941 */ /* 0x000fea0003800000 */
.L_x_362:
        /* <DEDUP_REMOVED lines=10> */
.L_x_366:
[----:B------:R-:W1:Y:S02]  /*d810*/  MUFU.RCP R33, R48 ;  /* 0x0000003000217308 */ /* 0x000e640000001000 */
[----:B-1----:R-:W-:-:S04]  /*d820*/  FFMA R0, R48, R33, -1 ;  /* 0xbf80000030007423 */ /* 0x002fc80000000021 */
[----:B------:R-:W-:-:S04]  /*d830*/  FADD.FTZ R0, -R0, -RZ ;  /* 0x800000ff00007221 */ /* 0x000fc80000010100 */
[----:B------:R-:W-:-:S07]  /*d840*/  FFMA R33, R33, R0, R33 ;  /* 0x0000000021217223 */ /* 0x000fce0000000021 */
.L_x_367:
[----:B------:R-:W-:Y:S05]  /*d850*/  BSYNC B1 ;  /* 0x0000000000017941 */ /* 0x000fea0003800000 */
.L_x_365:
        /* <DEDUP_REMOVED lines=10> */
.L_x_369:
[----:B------:R-:W1:Y:S02]  /*d900*/  MUFU.RCP R36, R45 ;  /* 0x0000002d00247308 */ /* 0x000e640000001000 */
[----:B-1----:R-:W-:-:S04]  /*d910*/  FFMA R0, R45, R36, -1 ;  /* 0xbf8000002d007423 */ /* 0x002fc80000000024 */
[----:B------:R-:W-:-:S04]  /*d920*/  FADD.FTZ R3, -R0, -RZ ;  /* 0x800000ff00037221 */ /* 0x000fc80000010100 */
[----:B------:R-:W-:-:S07]  /*d930*/  FFMA R36, R36, R3, R36 ;  /* 0x0000000324247223 */ /* 0x000fce0000000024 */
.L_x_370:
[----:B------:R-:W-:Y:S05]  /*d940*/  BSYNC B1 ;  /* 0x0000000000017941 */ /* 0x000fea0003800000 */
.L_x_368:
        /* <DEDUP_REMOVED lines=10> */
.L_x_372:
[----:B------:R-:W1:Y:S02]  /*d9f0*/  MUFU.RCP R35, R40 ;  /* 0x0000002800237308 */ /* 0x000e640000001000 */
[----:B-1----:R-:W-:-:S04]  /*da00*/  FFMA R0, R40, R35, -1 ;  /* 0xbf80000028007423 */ /* 0x002fc80000000023 */
[----:B------:R-:W-:-:S04]  /*da10*/  FADD.FTZ R0, -R0, -RZ ;  /* 0x800000ff00007221 */ /* 0x000fc80000010100 */
[----:B------:R-:W-:-:S07]  /*da20*/  FFMA R35, R35, R0, R35 ;  /* 0x0000000023237223 */ /* 0x000fce0000000023 */
.L_x_373:
[----:B------:R-:W-:Y:S05]  /*da30*/  BSYNC B1 ;  /* 0x0000000000017941 */ /* 0x000fea0003800000 */
.L_x_371:
        /* <DEDUP_REMOVED lines=10> */
.L_x_375:
[----:B------:R-:W1:Y:S02]  /*dae0*/  MUFU.RCP R38, R49 ;  /* 0x0000003100267308 */ /* 0x000e640000001000 */
[----:B-1----:R-:W-:-:S04]  /*daf0*/  FFMA R0, R49, R38, -1 ;  /* 0xbf80000031007423 */ /* 0x002fc80000000026 */
[----:B------:R-:W-:-:S04]  /*db00*/  FADD.FTZ R3, -R0, -RZ ;  /* 0x800000ff00037221 */ /* 0x000fc80000010100 */
[----:B------:R-:W-:-:S07]  /*db10*/  FFMA R38, R38, R3, R38 ;  /* 0x0000000326267223 */ /* 0x000fce0000000026 */
.L_x_376:
[----:B------:R-:W-:Y:S05]  /*db20*/  BSYNC B1 ;  /* 0x0000000000017941 */ /* 0x000fea0003800000 */
.L_x_374:
        /* <DEDUP_REMOVED lines=10> */
.L_x_378:
[----:B------:R-:W1:Y:S02]  /*dbd0*/  MUFU.RCP R37, R44 ;  /* 0x0000002c00257308 */ /* 0x000e640000001000 */
[----:B-1----:R-:W-:-:S04]  /*dbe0*/  FFMA R0, R44, R37, -1 ;  /* 0xbf8000002c007423 */ /* 0x002fc80000000025 */
[----:B------:R-:W-:-:S04]  /*dbf0*/  FADD.FTZ R0, -R0, -RZ ;  /* 0x800000ff00007221 */ /* 0x000fc80000010100 */
[----:B------:R-:W-:-:S07]  /*dc00*/  FFMA R37, R37, R0, R37 ;  /* 0x0000000025257223 */ /* 0x000fce0000000025 */
.L_x_379:
[----:B------:R-:W-:Y:S05]  /*dc10*/  BSYNC B1 ;  /* 0x0000000000017941 */ /* 0x000fea0003800000 */
.L_x_377:
        /* <DEDUP_REMOVED lines=10> */
.L_x_381:
[----:B------:R-:W1:Y:S02]  /*dcc0*/  MUFU.RCP R40, R53 ;  /* 0x0000003500287308 */ /* 0x000e640000001000 */
[----:B-1----:R-:W-:-:S04]  /*dcd0*/  FFMA R0, R53, R40, -1 ;  /* 0xbf80000035007423 */ /* 0x002fc80000000028 */
[----:B------:R-:W-:-:S04]  /*dce0*/  FADD.FTZ R3, -R0, -RZ ;  /* 0x800000ff00037221 */ /* 0x000fc80000010100 */
[----:B------:R-:W-:-:S07]  /*dcf0*/  FFMA R40, R40, R3, R40 ;  /* 0x0000000328287223 */ /* 0x000fce0000000028 */
.L_x_382:
[----:B------:R-:W-:Y:S05]  /*dd00*/  BSYNC B1 ;  /* 0x0000000000017941 */ /* 0x000fea0003800000 */
.L_x_380:
        /* <DEDUP_REMOVED lines=10> */
.L_x_384:
[----:B------:R-:W1:Y:S02]  /*ddb0*/  MUFU.RCP R39, R54 ;  /* 0x0000003600277308 */ /* 0x000e640000001000 */
[----:B-1----:R-:W-:-:S04]  /*ddc0*/  FFMA R0, R54, R39, -1 ;  /* 0xbf80000036007423 */ /* 0x002fc80000000027 */
[----:B------:R-:W-:-:S04]  /*ddd0*/  FADD.FTZ R0, -R0, -RZ ;  /* 0x800000ff00007221 */ /* 0x000fc80000010100 */
[----:B------:R-:W-:-:S07]  /*dde0*/  FFMA R39, R39, R0, R39 ;  /* 0x0000000027277223 */ /* 0x000fce0000000027 */
.L_x_385:
[----:B------:R-:W-:Y:S05]  /*ddf0*/  BSYNC B1 ;  /* 0x0000000000017941 */ /* 0x000fea0003800000 */
.L_x_383:
        /* <DEDUP_REMOVED lines=8> */
.L_x_386:
[----:B------:R-:W1:Y:S02]  /*de80*/  MUFU.RCP R0, R55 ;  /* 0x0000003700007308 */ /* 0x000e640000001000 */
[----:B-1----:R-:W-:-:S04]  /*de90*/  FFMA R3, R55, R0, -1 ;  /* 0xbf80000037037423 */ /* 0x002fc80000000000 */
[----:B------:R-:W-:-:S04]  /*dea0*/  FADD.FTZ R3, -R3, -RZ ;  /* 0x800000ff03037221 */ /* 0x000fc80000010100 */
[----:B------:R-:W-:-:S07]  /*deb0*/  FFMA R0, R0, R3, R0 ;  /* 0x0000000300007223 */ /* 0x000fce0000000000 */
.L_x_387:
        /* <DEDUP_REMOVED lines=29> */
.L_x_389:
[----:B------:R-:W-:Y:S05]  /*e090*/  BSYNC B0 ;  /* 0x0000000000007941 */ /* 0x000fea0003800000 */
.L_x_388:
[----:B------:R-:W-:Y:S06]  /*e0a0*/  BAR.SYNC.DEFER_BLOCKING 0x1, 0x100 ;  /* 0x0044000000007b1d */ /* 0x000fec0000010000 */
[----:B------:R-:W-:Y:S04]  /*e0b0*/  BSSY B0, `(.L_x_390) ;  /* 0x0000009000007945 */ /* 0x000fe80003800000 */
[----:B------:R-:W-:Y:S05]  /*e0c0*/  @P0 BRA `(.L_x_391) ;  /* 0x00000000001c0947 */ /* 0x000fea0003800000 */
[----:B------:R-:W-:-:S13]  /*e0d0*/  ISETP.NE.AND P2, PT, R159, 0x3, PT ;  /* 0x000000039f00780c */ /* 0x000fda0003f45270 */
[----:B------:R-:W-:Y:S05]  /*e0e0*/  @!P2 BRA `(.L_x_392) ;  /* 0x000000000004a947 */ /* 0x000fea0003800000 */
[----:B------:R-:W-:Y:S01]  /*e0f0*/  BPT.TRAP 0x1 ;  /* 0x000000040000795c */ /* 0x000fe20000300000 */
.L_x_392:
[----:B------:R-:W-:-:S04]  /*e100*/  ULEA UR4, UR5, UR52, 0x3 ;  /* 0x0000003405047291 */ /* 0x000fc8000f8e183f */
[----:B------:R-:W-:-:S04]  /*e110*/  UIADD3 UR4, UR4, 0x60, URZ ;  /* 0x0000006004047890 */ /* 0x000fc8000fffe03f */
[----:B------:R-:W-:-:S09]  /*e120*/  UPRMT UR4, UR51, 0x654, UR4 ;  /* 0x0000065433047896 */ /* 0x000fd20008000004 */
[----:B------:R-:W-:Y:S03]  /*e130*/  SYNCS.ARRIVE.TRANS64.RED.A1T0 RZ, [UR4], RZ ;  /* 0x000000ffffff79a7 */ /* 0x000fe60008100404 */
.L_x_391:
[----:B------:R-:W-:Y:S05]  /*e140*/  BSYNC B0 ;  /* 0x0000000000007941 */ /* 0x000fea0003800000 */
.L_x_390:
        /* <DEDUP_REMOVED lines=8> */
.L_x_395:
[----:B------:R-:W-:Y:S01]  /*e1d0*/  LEA R0, R12, UR52, 0x3 ;  /* 0x000000340c007c11 */ /* 0x000fe2000f8e18ff */
[----:B------:R-:W-:Y:S01]  /*e1e0*/  BSSY B1, `(.L_x_396) ;  /* 0x0000006000017945 */ /* 0x000fe20003800000 */
[----:B------:R-:W-:Y:S02]  /*e1f0*/  SHF.L.U32 R3, R24, 0x1f, RZ ;  /* 0x0000001f18037819 */ /* 0x000fe400000006ff */
[----:B------:R-:W-:Y:S02]  /*e200*/  @!P1 LEA R14, R12, R21, 0xd ;  /* 0x000000150c0e9211 */ /* 0x000fe400078e68ff */
[----:B------:R-:W2:Y:S02]  /*e210*/  SYNCS.PHASECHK.TRANS64.TRYWAIT P2, [R0+URZ+0x40], R3 ;  /* 0x00004003000075a7 */ /* 0x000ea4000804017f */
[----:B------:R-:W-:Y:S01]  /*e220*/  @!P1 LEA R13, R155, R14, 0x1 ;  /* 0x0000000e9b0d9211 */ /* 0x000fe200078e08ff */
[----:B--2---:R-:W-:Y:S06]  /*e230*/  @!P2 BRA `(.L_x_397) ;  /* 0x00000074004ca947 */ /* 0x004fec0003800000 */
.L_x_613:
[----:B------:R-:W-:Y:S05]  /*e240*/  BSYNC B1 ;  /* 0x0000000000017941 */ /* 0x000fea0003800000 */
.L_x_396:
[----:B------:R-:W-:Y:S05]  /*e250*/  @!P1 WARPSYNC.ALL ;  /* 0x0000000000009948 */ /* 0x000fea0003800000 */
[----:B------:R3:W4:Y:S01]  /*e260*/  @!P1 LDSM.16.M88.4 R8, [R14] ;  /* 0x000000000e08983b */ /* 0x0007220000000200 */
[----:B------:R-:W-:-:S03]  /*e270*/  IADD3 R12, R12, 0x1, RZ ;  /* 0x000000010c0c7810 */ /* 0x000fc60007ffe0ff */
[----:B------:R3:W1:Y:S01]  /*e280*/  @!P1 LDSM.16.M88.4 R4, [R13] ;  /* 0x000000000d04983b */ /* 0x0006620000000200 */
[----:B------:R-:W-:-:S04]  /*e290*/  ISETP.NE.AND P2, PT, R12, 0x4, PT ;  /* 0x000000040c00780c */ /* 0x000fc80003f45270 */
[----:B--2---:R-:W-:Y:S02]  /*e2a0*/  SEL R3, RZ, 0x1, P2 ;  /* 0x00000001ff037807 */ /* 0x004fe40001000000 */
[----:B------:R-:W-:Y:S02]  /*e2b0*/  SEL R12, R12, RZ, P2 ;  /* 0x000000ff0c0c7207 */ /* 0x000fe40001000000 */
[----:B---3--:R-:W-:-:S07]  /*e2c0*/  LOP3.LUT R24, R24, R3, RZ, 0x3c, !PT ;  /* 0x0000000318187212 */ /* 0x008fce00078e3cff */
.L_x_394:
[----:B------:R-:W-:Y:S05]  /*e2d0*/  BSYNC B0 ;  /* 0x0000000000007941 */ /* 0x000fea0003800000 */
.L_x_393:
[--C-:B----4-:R-:W-:Y:S02]  /*e2e0*/  HADD2.F32 R3, -RZ, R8.reuse.H0_H0 ;  /* 0x20000008ff037230 */ /* 0x110fe40000004100 */
[C---:B------:R-:W-:Y:S01]  /*e2f0*/  FMUL R136, R156.reuse, R136 ;  /* 0x000000889c887220 */ /* 0x040fe20000400000 */
[----:B------:R-:W-:Y:S01]  /*e300*/  MOV R53, 0x3bbb989d ;  /* 0x3bbb989d00357802 */ /* 0x000fe20000000f00 */
[----:B------:R-:W-:Y:S01]  /*e310*/  HADD2.F32 R13, -RZ, R8.H1_H1 ;  /* 0x30000008ff0d7230 */ /* 0x000fe20000004100 */
[----:B------:R-:W-:Y:S01]  /*e320*/  MOV R56, 0x437c0000 ;  /* 0x437c000000387802 */ /* 0x000fe20000000f00 */
[C---:B------:R-:W-:Y:S01]  /*e330*/  FFMA R136, R157.reuse, R3, R136 ;  /* 0x000000039d887223 */ /* 0x040fe20000000088 */
[C---:B------:R-:W-:Y:S01]  /*e340*/  FMUL R0, R156.reuse, R137 ;  /* 0x000000899c007220 */ /* 0x040fe20000400000 */
[--C-:B-1----:R-:W-:Y:S02]  /*e350*/  HADD2.F32 R23, -RZ, R9.reuse.H1_H1 ;  /* 0x30000009ff177230 */ /* 0x102fe40000004100 */
[----:B------:R-:W-:Y:S01]  /*e360*/  FMUL R14, R156, R139 ;  /* 0x0000008b9c0e7220 */ /* 0x000fe20000400000 */
[----:B------:R-:W-:Y:S01]  /*e370*/  FFMA.SAT R3, -R136, R53, 0.5 ;  /* 0x3f00000088037423 */ /* 0x000fe20000002135 */
[----:B------:R-:W-:Y:S01]  /*e380*/  FFMA R0, R157, R13, R0 ;  /* 0x0000000d9d007223 */ /* 0x000fe20000000000 */
[----:B------:R-:W-:-:S02]  /*e390*/  HADD2.F32 R15, -RZ, R9.H0_H0 ;  /* 0x20000009ff0f7230 */ /* 0x000fc40000004100 */
[----:B------:R-:W-:Y:S01]  /*e3a0*/  FFMA R14, R157, R23, R14 ;  /* 0x000000179d0e7223 */ /* 0x000fe2000000000e */
[----:B------:R-:W-:Y:S01]  /*e3b0*/  FFMA.RM R3, R3, R56, 12582913 ;  /* 0x4b40000103037423 */ /* 0x000fe20000004038 */
[C---:B------:R-:W-:Y:S01]  /*e3c0*/  FMUL R138, R156.reuse, R138 ;  /* 0x0000008a9c8a7220 */ /* 0x040fe20000400000 */
[--C-:B------:R-:W-:Y:S02]  /*e3d0*/  HADD2.F32 R29, -RZ, R10.reuse.H1_H1 ;  /* 0x3000000aff1d7230 */ /* 0x100fe40000004100 */
[C---:B------:R-:W-:Y:S01]  /*e3e0*/  FMUL R28, R156.reuse, R141 ;  /* 0x0000008d9c1c7220 */ /* 0x040fe20000400000 */
[----:B------:R-:W-:Y:S01]  /*e3f0*/  FADD R13, R3, -12583039 ;  /* 0xcb40007f030d7421 */ /* 0x000fe20000000000 */
[----:B------:R-:W-:Y:S02]  /*e400*/  HADD2.F32 R27, -RZ, R10.H0_H0 ;  /* 0x2000000aff1b7230 */ /* 0x000fe40000004100 */
[----:B------:R-:W-:Y:S01]  /*e410*/  FMUL R140, R156, R140 ;  /* 0x0000008c9c8c7220 */ /* 0x000fe20000400000 */
[----:B------:R-:W-:Y:S01]  /*e420*/  FFMA.SAT R31, -R14, R53, 0.5 ;  /* 0x3f0000000e1f7423 */ /* 0x000fe20000002135 */
[----:B------:R-:W-:Y:S01]  /*e430*/  FFMA R13, -R136, 1.4426950216293334961, -R13 ;  /* 0x3fb8aa3b880d7823 */ /* 0x000fe2000000090d */
[----:B------:R-:W-:Y:S01]  /*e440*/  FFMA R138, R157, R15, R138 ;  /* 0x0000000f9d8a7223 */ /* 0x000fe2000000008a */
[----:B------:R-:W-:Y:S01]  /*e450*/  FFMA.SAT R15, -R0, R53, 0.5 ;  /* 0x3f000000000f7423 */ /* 0x000fe20000002135 */
[----:B------:R-:W-:-:S02]  /*e460*/  HADD2.F32 R33, -RZ, R11.H1_H1 ;  /* 0x3000000bff217230 */ /* 0x000fc40000004100 */
[----:B------:R-:W-:Y:S01]  /*e470*/  FMUL R30, R156, R143 ;  /* 0x0000008f9c1e7220 */ /* 0x000fe20000400000 */
[C---:B------:R-:W-:Y:S01]  /*e480*/  FFMA R28, R157.reuse, R29, R28 ;  /* 0x0000001d9d1c7223 */ /* 0x040fe2000000001c */
[----:B------:R-:W-:Y:S01]  /*e490*/  FFMA R13, -R136, 1.925963033500011079e-08, R13 ;  /* 0x32a57060880d7823 */ /* 0x000fe2000000010d */
[----:B------:R-:W-:Y:S01]  /*e4a0*/  FFMA R140, R157, R27, R140 ;  /* 0x0000001b9d8c7223 */ /* 0x000fe2000000008c */
[----:B------:R-:W-:Y:S02]  /*e4b0*/  HADD2.F32 R29, -RZ, R11.H0_H0 ;  /* 0x2000000bff1d7230 */ /* 0x000fe40000004100 */
[----:B------:R-:W-:Y:S01]  /*e4c0*/  FFMA.RM R31, R31, R56, 12582913 ;  /* 0x4b4000011f1f7423 */ /* 0x000fe20000004038 */
[----:B------:R-:W-:Y:S01]  /*e4d0*/  FMUL R142, R156, R142 ;  /* 0x0000008e9c8e7220 */ /* 0x000fe20000400000 */
[----:B------:R-:W-:Y:S01]  /*e4e0*/  FFMA.RM R15, R15, R56, 12582913 ;  /* 0x4b4000010f0f7423 */ /* 0x000fe20000004038 */
[----:B------:R1:W2:Y:S01]  /*e4f0*/  MUFU.EX2 R40, R13 ;  /* 0x0000000d00287308 */ /* 0x0002a20000000800 */
[----:B------:R-:W-:Y:S01]  /*e500*/  FFMA R30, R157, R33, R30 ;  /* 0x000000219d1e7223 */ /* 0x000fe2000000001e */
[----:B------:R-:W-:-:S02]  /*e510*/  HADD2.F32 R37, -RZ, R4.H0_H0 ;  /* 0x20000004ff257230 */ /* 0x000fc40000004100 */
[----:B------:R-:W-:Y:S01]  /*e520*/  FMUL R144, R156, R144 ;  /* 0x000000909c907220 */ /* 0x000fe20000400000 */
[----:B------:R-:W-:Y:S01]  /*e530*/  FFMA.SAT R33, -R140, R53, 0.5 ;  /* 0x3f0000008c217423 */ /* 0x000fe20000002135 */
[----:B------:R-:W-:Y:S01]  /*e540*/  FFMA R142, R157, R29, R142 ;  /* 0x0000001d9d8e7223 */ /* 0x000fe2000000008e */
[----:B------:R-:W-:Y:S02]  /*e550*/  HADD2.F32 R39, -RZ, R4.H1_H1 ;  /* 0x30000004ff277230 */ /* 0x000fe40000004100 */
[----:B------:R-:W-:Y:S01]  /*e560*/  FMUL R32, R156, R145 ;  /* 0x000000919c207220 */ /* 0x000fe20000400000 */
[----:B------:R-:W-:Y:S01]  /*e570*/  FFMA.SAT R27, -R138, R53, 0.5 ;  /* 0x3f0000008a1b7423 */ /* 0x000fe20000002135 */
[----:B-1----:R-:W-:Y:S01]  /*e580*/  FADD R13, R31, -12583039 ;  /* 0xcb40007f1f0d7421 */ /* 0x002fe20000000000 */
[----:B------:R-:W-:Y:S01]  /*e590*/  FADD R23, R15, -12583039 ;  /* 0xcb40007f0f177421 */ /* 0x000fe20000000000 */
[-C--:B------:R-:W-:Y:S01]  /*e5a0*/  FFMA.RM R33, R33, R56.reuse, 12582913 ;  /* 0x4b40000121217423 */ /* 0x080fe20000004038 */
[----:B------:R-:W-:Y:S01]  /*e5b0*/  FFMA R144, R157, R37, R144 ;  /* 0x000000259d907223 */ /* 0x000fe20000000090 */
[----:B------:R-:W-:Y:S01]  /*e5c0*/  FFMA R13, -R14, 1.4426950216293334961, -R13 ;  /* 0x3fb8aa3b0e0d7823 */ /* 0x000fe2000000090d */
[----:B------:R-:W-:Y:S01]  /*e5d0*/  FFMA.SAT R37, -R142, R53, 0.5 ;  /* 0x3f0000008e257423 */ /* 0x000fe20000002135 */
[----:B------:R-:W-:Y:S01]  /*e5e0*/  FFMA.RM R27, R27, R56, 12582913 ;  /* 0x4b4000011b1b7423 */ /* 0x000fe20000004038 */
[----:B------:R-:W-:Y:S01]  /*e5f0*/  FFMA R23, -R0, 1.4426950216293334961, -R23 ;  /* 0x3fb8aa3b00177823 */ /* 0x000fe20000000917 */
[----:B------:R-:W-:Y:S01]  /*e600*/  FFMA R32, R157, R39, R32 ;  /* 0x000000279d207223 */ /* 0x000fe20000000020 */
[----:B------:R-:W-:-:S02]  /*e610*/  HADD2.F32 R39, -RZ, R5.H0_H0 ;  /* 0x20000005ff277230 */ /* 0x000fc40000004100 */
[----:B------:R-:W-:Y:S01]  /*e620*/  FMUL R146, R156, R146 ;  /* 0x000000929c927220 */ /* 0x000fe20000400000 */
[----:B------:R-:W-:Y:S01]  /*e630*/  FADD R35, R33, -12583039 ;  /* 0xcb40007f21237421 */ /* 0x000fe20000000000 */
[----:B------:R-:W-:Y:S01]  /*e640*/  FFMA R13, -R14, 1.925963033500011079e-08, R13 ;  /* 0x32a570600e0d7823 */ /* 0x000fe2000000010d */
[----:B------:R-:W-:Y:S01]  /*e650*/  FFMA.RM R37, R37, R56, 12582913 ;  /* 0x4b40000125257423 */ /* 0x000fe20000004038 */
[----:B------:R-:W-:Y:S01]  /*e660*/  FADD R29, R27, -12583039 ;  /* 0xcb40007f1b1d7421 */ /* 0x000fe20000000000 */
[----:B------:R-:W-:Y:S01]  /*e670*/  FFMA R23, -R0, 1.925963033500011079e-08, R23 ;  /* 0x32a5706000177823 */ /* 0x000fe20000000117 */
[----:B------:R-:W-:Y:S01]  /*e680*/  FFMA R35, -R140, 1.4426950216293334961, -R35 ;  /* 0x3fb8aa3b8c237823 */ /* 0x000fe20000000923 */
[----:B------:R1:W-:Y:S01]  /*e690*/  MUFU.EX2 R14, R13 ;  /* 0x0000000d000e7308 */ /* 0x0003e20000000800 */
[----:B------:R-:W-:Y:S01]  /*e6a0*/  FFMA R146, R157, R39, R146 ;  /* 0x000000279d927223 */ /* 0x000fe20000000092 */
[----:B------:R-:W-:Y:S01]  /*e6b0*/  FADD R39, R37, -12583039 ;  /* 0xcb40007f25277421 */ /* 0x000fe20000000000 */
[----:B------:R-:W-:Y:S01]  /*e6c0*/  FFMA R29, -R138, 1.4426950216293334961, -R29 ;  /* 0x3fb8aa3b8a1d7823 */ /* 0x000fe2000000091d */
[----:B------:R-:W-:-:S02]  /*e6d0*/  HADD2.F32 R41, -RZ, R5.H1_H1 ;  /* 0x30000005ff297230 */ /* 0x000fc40000004100 */
[----:B------:R-:W-:Y:S01]  /*e6e0*/  FMUL R34, R156, R147 ;  /* 0x000000939c227220 */ /* 0x000fe20000400000 */
[----:B------:R-:W-:Y:S01]  /*e6f0*/  FFMA R35, -R140, 1.925963033500011079e-08, R35 ;  /* 0x32a570608c237823 */ /* 0x000fe20000000123 */
[----:B------:R-:W-:Y:S01]  /*e700*/  FFMA R39, -R142, 1.4426950216293334961, -R39 ;  /* 0x3fb8aa3b8e277823 */ /* 0x000fe20000000927 */
[----:B------:R3:W-:Y:S01]  /*e710*/  MUFU.EX2 R0, R23 ;  /* 0x0000001700007308 */ /* 0x0007e20000000800 */
[----:B-1----:R-:W-:Y:S01]  /*e720*/  FFMA.SAT R13, -R30, R53, 0.5 ;  /* 0x3f0000001e0d7423 */ /* 0x002fe20000002135 */
[----:B------:R-:W-:Y:S01]  /*e730*/  FFMA R29, -R138, 1.925963033500011079e-08, R29 ;  /* 0x32a570608a1d7823 */ /* 0x000fe2000000011d */
[----:B------:R-:W-:Y:S01]  /*e740*/  FFMA R34, R157, R41, R34 ;  /* 0x000000299d227223 */ /* 0x000fe20000000022 */
[-C--:B------:R-:W-:Y:S01]  /*e750*/  FFMA.SAT R41, -R144, R53.reuse, 0.5 ;  /* 0x3f00000090297423 */ /* 0x080fe20000002135 */
[----:B------:R-:W-:Y:S01]  /*e760*/  FFMA.RM R13, R13, R56, 12582913 ;  /* 0x4b4000010d0d7423 */ /* 0x000fe20000004038 */
[----:B------:R-:W-:Y:S01]  /*e770*/  FFMA R39, -R142, 1.925963033500011079e-08, R39 ;  /* 0x32a570608e277823 */ /* 0x000fe20000000127 */
[----:B------:R-:W-:Y:S01]  /*e780*/  HADD2.F32 R47, -RZ, R6.H0_H0 ;  /* 0x20000006ff2f7230 */ /* 0x000fe20000004100 */
[----:B------:R1:W4:Y:S01]  /*e790*/  MUFU.EX2 R44, R35 ;  /* 0x00000023002c7308 */ /* 0x0003220000000800 */
[-C--:B---3--:R-:W-:Y:S01]  /*e7a0*/  FFMA.SAT R23, -R28, R53.reuse, 0.5 ;  /* 0x3f0000001c177423 */ /* 0x088fe20000002135 */
[----:B------:R-:W-:Y:S01]  /*e7b0*/  FMUL R148, R156, R148 ;  /* 0x000000949c947220 */ /* 0x000fe20000400000 */
[-C--:B------:R-:W-:Y:S01]  /*e7c0*/  FFMA.RM R41, R41, R56.reuse, 12582913 ;  /* 0x4b40000129297423 */ /* 0x080fe20000004038 */
[----:B------:R-:W-:Y:S01]  /*e7d0*/  FFMA.SAT R45, -R32, R53, 0.5 ;  /* 0x3f000000202d7423 */ /* 0x000fe20000002135 */
[----:B------:R-:W-:Y:S01]  /*e7e0*/  FFMA.RM R23, R23, R56, 12582913 ;  /* 0x4b40000117177423 */ /* 0x000fe20000004038 */
[----:B------:R-:W-:Y:S01]  /*e7f0*/  FFMA R148, R157, R47, R148 ;  /* 0x0000002f9d947223 */ /* 0x000fe20000000094 */
[----:B------:R-:W-:Y:S01]  /*e800*/  FADD R43, R41, -12583039 ;  /* 0xcb40007f292b7421 */ /* 0x000fe20000000000 */
[----:B------:R3:W5:Y:S01]  /*e810*/  MUFU.EX2 R42, R29 ;  /* 0x0000001d002a7308 */ /* 0x0007620000000800 */
[----:B-1----:R-:W-:Y:S01]  /*e820*/  FADD R35, R13, -12583039 ;  /* 0xcb40007f0d237421 */ /* 0x002fe20000000000 */
[----:B------:R-:W-:Y:S01]  /*e830*/  FFMA.SAT R47, -R34, R53, 0.5 ;  /* 0x3f000000222f7423 */ /* 0x000fe20000002135 */
[----:B------:R-:W-:-:S02]  /*e840*/  HADD2.F32 R50, -RZ, R7.H0_H0 ;  /* 0x20000007ff327230 */ /* 0x000fc40000004100 */
[----:B------:R-:W-:Y:S01]  /*e850*/  FMUL R150, R156, R150 ;  /* 0x000000969c967220 */ /* 0x000fe20000400000 */
[----:B------:R-:W-:Y:S01]  /*e860*/  FFMA R35, -R30, 1.4426950216293334961, -R35 ;  /* 0x3fb8aa3b1e237823 */ /* 0x000fe20000000923 */
[----:B------:R-:W-:Y:S02]  /*e870*/  HADD2.F32 R51, -RZ, R7.H1_H1 ;  /* 0x30000007ff337230 */ /* 0x000fe40000004100 */
[----:B------:R-:W-:Y:S01]  /*e880*/  FMUL R38, R156, R151 ;  /* 0x000000979c267220 */ /* 0x000fe20000400000 */
[----:B------:R1:W-:Y:S01]  /*e890*/  MUFU.EX2 R46, R39 ;  /* 0x00000027002e7308 */ /* 0x0003e20000000800 */
[----:B---3--:R-:W-:Y:S01]  /*e8a0*/  FADD R29, R23, -12583039 ;  /* 0xcb40007f171d7421 */ /* 0x008fe20000000000 */
[----:B------:R-:W-:Y:S01]  /*e8b0*/  FFMA R35, -R30, 1.925963033500011079e-08, R35 ;  /* 0x32a570601e237823 */ /* 0x000fe20000000123 */
[----:B------:R-:W-:Y:S02]  /*e8c0*/  HADD2.F32 R48, -RZ, R6.H1_H1 ;  /* 0x30000006ff307230 */ /* 0x000fe40000004100 */
[----:B------:R-:W-:Y:S01]  /*e8d0*/  FFMA R43, -R144, 1.4426950216293334961, -R43 ;  /* 0x3fb8aa3b902b7823 */ /* 0x000fe2000000092b */
[----:B------:R-:W-:Y:S01]  /*e8e0*/  FFMA R29, -R28, 1.4426950216293334961, -R29 ;  /* 0x3fb8aa3b1c1d7823 */ /* 0x000fe2000000091d */
[-C--:B------:R-:W-:Y:S01]  /*e8f0*/  FFMA.RM R45, R45, R56.reuse, 12582913 ;  /* 0x4b4000012d2d7423 */ /* 0x080fe20000004038 */
[----:B------:R-:W-:Y:S01]  /*e900*/  FMUL R36, R156, R149 ;  /* 0x000000959c247220 */ /* 0x000fe20000400000 */
[----:B------:R3:W-:Y:S01]  /*e910*/  MUFU.EX2 R30, R35 ;  /* 0x00000023001e7308 */ /* 0x0007e20000000800 */
[----:B-1----:R-:W-:Y:S01]  /*e920*/  FFMA.SAT R39, -R146, R53, 0.5 ;  /* 0x3f00000092277423 */ /* 0x002fe20000002135 */
[----:B------:R-:W-:Y:S01]  /*e930*/  FFMA R29, -R28, 1.925963033500011079e-08, R29 ;  /* 0x32a570601c1d7823 */ /* 0x000fe2000000011d */
[----:B------:R-:W-:Y:S01]  /*e940*/  FFMA.RM R47, R47, R56, 12582913 ;  /* 0x4b4000012f2f7423 */ /* 0x000fe20000004038 */
[----:B------:R-:W-:Y:S01]  /*e950*/  FFMA R150, R157, R50, R150 ;  /* 0x000000329d967223 */ /* 0x000fe20000000096 */
[----:B------:R-:W-:Y:S01]  /*e960*/  FFMA.RM R39, R39, R56, 12582913 ;  /* 0x4b40000127277423 */ /* 0x000fe20000004038 */
[----:B------:R-:W-:Y:S01]  /*e970*/  FFMA R38, R157, R51, R38 ;  /* 0x000000339d267223 */ /* 0x000fe20000000026 */
[----:B------:R-:W-:Y:S01]  /*e980*/  FFMA R43, -R144, 1.925963033500011079e-08, R43 ;  /* 0x32a57060902b7823 */ /* 0x000fe2000000012b */
[----:B------:R1:W-:Y:S01]  /*e990*/  MUFU.EX2 R28, R29 ;  /* 0x0000001d001c7308 */ /* 0x0003e20000000800 */
[----:B---3--:R-:W-:Y:S01]  /*e9a0*/  FADD R35, R39, -12583039 ;  /* 0xcb40007f27237421 */ /* 0x008fe20000000000 */
[----:B------:R-:W-:Y:S01]  /*e9b0*/  FFMA R36, R157, R48, R36 ;  /* 0x000000309d247223 */ /* 0x000fe20000000024 */
[----:B------:R-:W-:Y:S01]  /*e9c0*/  FADD R49, R47, -12583039 ;  /* 0xcb40007f2f317421 */ /* 0x000fe20000000000 */
[-C--:B------:R-:W-:Y:S01]  /*e9d0*/  FFMA.SAT R52, -R150, R53.reuse, 0.5 ;  /* 0x3f00000096347423 */ /* 0x080fe20000002135 */
[----:B------:R-:W-:Y:S01]  /*e9e0*/  FFMA R35, -R146, 1.4426950216293334961, -R35 ;  /* 0x3fb8aa3b92237823 */ /* 0x000fe20000000923 */
[-C--:B------:R-:W-:Y:S01]  /*e9f0*/  FFMA.SAT R54, -R38, R53.reuse, 0.5 ;  /* 0x3f00000026367423 */ /* 0x080fe20000002135 */
[----:B------:R-:W-:Y:S01]  /*ea00*/  FFMA R49, -R34, 1.4426950216293334961, -R49 ;  /* 0x3fb8aa3b22317823 */ /* 0x000fe20000000931 */
[----:B------:R3:W-:Y:S01]  /*ea10*/  MUFU.EX2 R48, R43 ;  /* 0x0000002b00307308 */ /* 0x0007e20000000800 */
[----:B-1----:R-:W-:Y:S01]  /*ea20*/  FADD R29, R45, -12583039 ;  /* 0xcb40007f2d1d7421 */ /* 0x002fe20000000000 */
[-C--:B------:R-:W-:Y:S01]  /*ea30*/  FFMA.SAT R50, -R36, R53.reuse, 0.5 ;  /* 0x3f00000024327423 */ /* 0x080fe20000002135 */
[----:B------:R-:W-:Y:S01]  /*ea40*/  FFMA R35, -R146, 1.925963033500011079e-08, R35 ;  /* 0x32a5706092237823 */ /* 0x000fe20000000123 */
[-C--:B------:R-:W-:Y:S01]  /*ea50*/  FFMA.RM R52, R52, R56.reuse, 12582913 ;  /* 0x4b40000134347423 */ /* 0x080fe20000004038 */
[----:B------:R-:W-:Y:S01]  /*ea60*/  FFMA R29, -R32, 1.4426950216293334961, -R29 ;  /* 0x3fb8aa3b201d7823 */ /* 0x000fe2000000091d */
[-C--:B------:R-:W-:Y:S01]  /*ea70*/  FFMA.RM R54, R54, R56.reuse, 12582913 ;  /* 0x4b40000136367423 */ /* 0x080fe20000004038 */
[----:B------:R-:W-:Y:S01]  /*ea80*/  FFMA R49, -R34, 1.925963033500011079e-08, R49 ;  /* 0x32a5706022317823 */ /* 0x000fe20000000131 */
[-C--:B------:R-:W-:Y:S01]  /*ea90*/  FFMA.RM R51, R50, R56.reuse, 12582913 ;  /* 0x4b40000132337423 */ /* 0x080fe20000004038 */
[----:B---3--:R-:W-:Y:S01]  /*eaa0*/  FFMA.SAT R43, -R148, R53, 0.5 ;  /* 0x3f000000942b7423 */ /* 0x008fe20000002135 */
[----:B------:R-:W-:Y:S01]  /*eab0*/  FFMA R29, -R32, 1.925963033500011079e-08, R29 ;  /* 0x32a57060201d7823 */ /* 0x000fe2000000011d */
[----:B------:R-:W-:Y:S01]  /*eac0*/  SHF.L.U32 R3, R3, 0x17, RZ ;  /* 0x0000001703037819 */ /* 0x000fe200000006ff */
[----:B------:R1:W-:Y:S01]  /*ead0*/  MUFU.EX2 R34, R35 ;  /* 0x0000002300227308 */ /* 0x0003e20000000800 */
[----:B------:R-:W-:Y:S01]  /*eae0*/  FFMA.RM R43, R43, R56, 12582913 ;  /* 0x4b4000012b2b7423 */ /* 0x000fe20000004038 */
[----:B------:R-:W-:Y:S01]  /*eaf0*/  FADD R55, R54, -12583039 ;  /* 0xcb40007f36377421 */ /* 0x000fe20000000000 */
[----:B------:R-:W-:Y:S01]  /*eb00*/  FADD R53, R51, -12583039 ;  /* 0xcb40007f33357421 */ /* 0x000fe20000000000 */
[----:B------:R-:W-:Y:S01]  /*eb10*/  SHF.L.U32 R15, R15, 0x17, RZ ;  /* 0x000000170f0f7819 */ /* 0x000fe200000006ff */
[----:B--2---:R-:W-:Y:S01]  /*eb20*/  FFMA R40, R3, R40, 1 ;  /* 0x3f80000003287423 */ /* 0x004fe20000000028 */
[----:B------:R-:W-:Y:S01]  /*eb30*/  FFMA R55, -R38, 1.4426950216293334961, -R55 ;  /* 0x3fb8aa3b26377823 */ /* 0x000fe20000000937 */
[----:B------:R-:W-:Y:S01]  /*eb40*/  FFMA R53, -R36, 1.4426950216293334961, -R53 ;  /* 0x3fb8aa3b24357823 */ /* 0x000fe20000000935 */
[----:B------:R2:W-:Y:S01]  /*eb50*/  MUFU.EX2 R32, R29 ;  /* 0x0000001d00207308 */ /* 0x0005e20000000800 */
[----:B-1----:R-:W-:Y:S01]  /*eb60*/  FADD R35, R52, -12583039 ;  /* 0xcb40007f34237421 */ /* 0x002fe20000000000 */
[----:B------:R-:W-:Y:S01]  /*eb70*/  FFMA R55, -R38, 1.925963033500011079e-08, R55 ;  /* 0x32a5706026377823 */ /* 0x000fe20000000137 */
[----:B------:R-:W-:Y:S01]  /*eb80*/  FFMA R53, -R36, 1.925963033500011079e-08, R53 ;  /* 0x32a5706024357823 */ /* 0x000fe20000000135 */
[----:B------:R-:W-:Y:S01]  /*eb90*/  SHF.L.U32 R33, R33, 0x17, RZ ;  /* 0x0000001721217819 */ /* 0x000fe200000006ff */
[C---:B------:R-:W-:Y:S01]  /*eba0*/  FFMA R35, -R150.reuse, 1.4426950216293334961, -R35 ;  /* 0x3fb8aa3b96237823 */ /* 0x040fe20000000923 */
[----:B------:R-:W-:Y:S01]  /*ebb0*/  SHF.L.U32 R47, R47, 0x17, RZ ;  /* 0x000000172f2f7819 */ /* 0x000fe200000006ff */
[----:B------:R-:W-:Y:S01]  /*ebc0*/  IMAD.SHL.U32 R23, R23, 0x800000, RZ ;  /* 0x0080000017177824 */ /* 0x000fe200078e00ff */
[----:B------:R1:W3:Y:S01]  /*ebd0*/  MUFU.EX2 R50, R49 ;  /* 0x0000003100327308 */ /* 0x0002e20000000800 */
[----:B--2---:R-:W-:Y:S01]  /*ebe0*/  FADD R29, R43, -12583039 ;  /* 0xcb40007f2b1d7421 */ /* 0x004fe20000000000 */
[----:B------:R-:W-:Y:S01]  /*ebf0*/  FFMA R35, -R150, 1.925963033500011079e-08, R35 ;  /* 0x32a5706096237823 */ /* 0x000fe20000000123 */
[----:B------:R-:W-:Y:S01]  /*ec00*/  SHF.L.U32 R27, R27, 0x17, RZ ;  /* 0x000000171b1b7819 */ /* 0x000fe200000006ff */
[----:B------:R-:W-:Y:S01]  /*ec10*/  BSSY B1, `(.L_x_398) ;  /* 0x000002d000017945 */ /* 0x000fe20003800000 */
[----:B------:R-:W-:Y:S01]  /*ec20*/  FFMA R29, -R148, 1.4426950216293334961, -R29 ;  /* 0x3fb8aa3b941d7823 */ /* 0x000fe2000000091d */
[----:B------:R-:W-:Y:S01]  /*ec30*/  SHF.L.U32 R31, R31, 0x17, RZ ;  /* 0x000000171f1f7819 */ /* 0x000fe200000006ff */
[----:B----4-:R-:W-:Y:S01]  /*ec40*/  FFMA R44, R33, R44, 1 ;  /* 0x3f800000212c7423 */ /* 0x010fe2000000002c */
[----:B------:R-:W-:Y:S01]  /*ec50*/  MUFU.EX2 R38, R53 ;  /* 0x0000003500267308 */ /* 0x000fe20000000800 */
[----:B-1----:R-:W-:Y:S01]  /*ec60*/  FFMA R49, R15, R0, 1 ;  /* 0x3f8000000f317423 */ /* 0x002fe20000000000 */
[----:B------:R-:W-:Y:S01]  /*ec70*/  IADD3 R0, R40, 0x1800000, RZ ;  /* 0x0180000028007810 */ /* 0x000fe20007ffe0ff */
[----:B------:R-:W-:Y:S01]  /*ec80*/  FFMA R29, -R148, 1.925963033500011079e-08, R29 ;  /* 0x32a57060941d7823 */ /* 0x000fe2000000011d */
[----:B------:R-:W-:Y:S01]  /*ec90*/  SHF.L.U32 R37, R37, 0x17, RZ ;  /* 0x0000001725257819 */ /* 0x000fe200000006ff */
[----:B-----5:R-:W-:Y:S01]  /*eca0*/  FFMA R42, R27, R42, 1 ;  /* 0x3f8000001b2a7423 */ /* 0x020fe2000000002a */
[----:B------:R-:W-:Y:S01]  /*ecb0*/  LOP3.LUT R0, R0, 0x7f800000, RZ, 0xc0, !PT ;  /* 0x7f80000000007812 */ /* 0x000fe200078ec0ff */
[----:B------:R-:W-:Y:S01]  /*ecc0*/  FFMA R31, R31, R14, 1 ;  /* 0x3f8000001f1f7423 */ /* 0x000fe2000000000e */
[----:B------:R1:W2:Y:S01]  /*ecd0*/  MUFU.EX2 R36, R29 ;  /* 0x0000001d00247308 */ /* 0x0002a20000000800 */
[----:B------:R-:W-:Y:S01]  /*ece0*/  SHF.L.U32 R13, R13, 0x17, RZ ;  /* 0x000000170d0d7819 */ /* 0x000fe200000006ff */
[----:B---3--:R-:W-:Y:S01]  /*ecf0*/  FFMA R47, R47, R50, 1 ;  /* 0x3f8000002f2f7423 */ /* 0x008fe20000000032 */
[----:B------:R-:W-:Y:S01]  /*ed00*/  ISETP.GT.U32.AND P2, PT, R0, 0x1ffffff, PT ;  /* 0x01ffffff0000780c */ /* 0x000fe20003f44070 */
        /* <DEDUP_REMOVED lines=15> */
[----:B--2---:R-:W-:Y:S01]  /*ee00*/  FFMA R50, R43, R36, 1 ;  /* 0x3f8000002b327423 */ /* 0x004fe20000000024 */
[----:B------:R-:W-:Y:S01]  /*ee10*/  FFMA R51, R51, R38, 1 ;  /* 0x3f80000033337423 */ /* 0x000fe20000000026 */
[----:B---3--:R-:W-:Y:S01]  /*ee20*/  FFMA R52, R52, R35, 1 ;  /* 0x3f80000034347423 */ /* 0x008fe20000000023 */
[----:B-1----:R-:W-:Y:S01]  /*ee30*/  FFMA R55, R54, R55, 1 ;  /* 0x3f80000036377423 */ /* 0x002fe20000000037 */
[----:B------:R-:W-:Y:S06]  /*ee40*/  @P2 BRA `(.L_x_399) ;  /* 0x0000000000142947 */ /* 0x000fec0003800000 */
[----:B------:R-:W-:Y:S02]  /*ee50*/  MOV R0, R40 ;  /* 0x0000002800007202 */ /* 0x000fe40000000f00 */
[----:B------:R-:W-:-:S07]  /*ee60*/  MOV R14, 0xee80 ;  /* 0x0000ee80000e7802 */ /* 0x000fce0000000f00 */
[----:B------:R-:W-:Y:S05]  /*ee70*/  CALL.REL.NOINC `($__internal_0_$__cuda_sm20_rcp_rn_f32_slowpath) ;  /* 0x0000007000087944 */ /* 0x000fea0003c00000 */
[----:B------:R-:W-:Y:S01]  /*ee80*/  IMAD.MOV.U32 R13, RZ, RZ, R0 ;  /* 0x000000ffff0d7224 */ /* 0x000fe200078e0000 */
[----:B------:R-:W-:Y:S06]  /*ee90*/  BRA `(.L_x_400) ;  /* 0x0000000000107947 */ /* 0x000fec0003800000 */
.L_x_399:
[----:B------:R-:W1:Y:S02]  /*eea0*/  MUFU.RCP R13, R40 ;  /* 0x00000028000d7308 */ /* 0x000e640000001000 */
[----:B-1----:R-:W-:-:S04]  /*eeb0*/  FFMA R0, R40, R13, -1 ;  /* 0xbf80000028007423 */ /* 0x002fc8000000000d */
[----:B------:R-:W-:-:S04]  /*eec0*/  FADD.FTZ R0, -R0, -RZ ;  /* 0x800000ff00007221 */ /* 0x000fc80000010100 */
[----:B------:R-:W-:-:S07]  /*eed0*/  FFMA R13, R13, R0, R13 ;  /* 0x000000000d0d7223 */ /* 0x000fce000000000d */
.L_x_400:
[----:B------:R-:W-:Y:S05]  /*eee0*/  BSYNC B1 ;  /* 0x0000000000017941 */ /* 0x000fea0003800000 */
.L_x_398:
        /* <DEDUP_REMOVED lines=10> */
.L_x_402:
[----:B------:R-:W1:Y:S02]  /*ef90*/  MUFU.RCP R28, R49 ;  /* 0x00000031001c7308 */ /* 0x000e640000001000 */
[----:B-1----:R-:W-:-:S04]  /*efa0*/  FFMA R0, R49, R28, -1 ;  /* 0xbf80000031007423 */ /* 0x002fc8000000001c */
[----:B------:R-:W-:-:S04]  /*efb0*/  FADD.FTZ R3, -R0, -RZ ;  /* 0x800000ff00037221 */ /* 0x000fc80000010100 */
[----:B------:R-:W-:-:S07]  /*efc0*/  FFMA R28, R28, R3, R28 ;  /* 0x000000031c1c7223 */ /* 0x000fce000000001c */
.L_x_403:
[----:B------:R-:W-:Y:S05]  /*efd0*/  BSYNC B1 ;  /* 0x0000000000017941 */ /* 0x000fea0003800000 */
.L_x_401:
        /* <DEDUP_REMOVED lines=10> */
.L_x_405:
[----:B------:R-:W1:Y:S02]  /*f080*/  MUFU.RCP R23, R42 ;  /* 0x0000002a00177308 */ /* 0x000e640000001000 */
[----:B-1----:R-:W-:-:S04]  /*f090*/  FFMA R0, R42, R23, -1 ;  /* 0xbf8000002a007423 */ /* 0x002fc80000000017 */
[----:B------:R-:W-:-:S04]  /*f0a0*/  FADD.FTZ R0, -R0, -RZ ;  /* 0x800000ff00007221 */ /* 0x000fc80000010100 */
[----:B------:R-:W-:-:S07]  /*f0b0*/  FFMA R23, R23, R0, R23 ;  /* 0x0000000017177223 */ /* 0x000fce0000000017 */
.L_x_406:
[----:B------:R-:W-:Y:S05]  /*f0c0*/  BSYNC B1 ;  /* 0x0000000000017941 */ /* 0x000fea0003800000 */
.L_x_404:
        /* <DEDUP_REMOVED lines=10> */
.L_x_408:
[----:B------:R-:W1:Y:S02]  /*f170*/  MUFU.RCP R30, R31 ;  /* 0x0000001f001e7308 */ /* 0x000e640000001000 */
[----:B-1----:R-:W-:-:S04]  /*f180*/  FFMA R0, R31, R30, -1 ;  /* 0xbf8000001f007423 */ /* 0x002fc8000000001e */
[----:B------:R-:W-:-:S04]  /*f190*/  FADD.FTZ R3, -R0, -RZ ;  /* 0x800000ff00037221 */ /* 0x000fc80000010100 */
[----:B------:R-:W-:-:S07]  /*f1a0*/  FFMA R30, R30, R3, R30 ;  /* 0x000000031e1e7223 */ /* 0x000fce000000001e */
.L_x_409:
[----:B------:R-:W-:Y:S05]  /*f1b0*/  BSYNC B1 ;  /* 0x0000000000017941 */ /* 0x000fea0003800000 */
.L_x_407:
        /* <DEDUP_REMOVED lines=10> */
.L_x_411:
[----:B------:R-:W1:Y:S02]  /*f260*/  MUFU.RCP R27, R44 ;  /* 0x0000002c001b7308 */ /* 0x000e640000001000 */
[----:B-1----:R-:W-:-:S04]  /*f270*/  FFMA R0, R44, R27, -1 ;  /* 0xbf8000002c007423 */ /* 0x002fc8000000001b */
[----:B------:R-:W-:-:S04]  /*f280*/  FADD.FTZ R0, -R0, -RZ ;  /* 0x800000ff00007221 */ /* 0x000fc80000010100 */
[----:B------:R-:W-:-:S07]  /*f290*/  FFMA R27, R27, R0, R27 ;  /* 0x000000001b1b7223 */ /* 0x000fce000000001b */
.L_x_412:
[----:B------:R-:W-:Y:S05]  /*f2a0*/  BSYNC B1 ;  /* 0x0000000000017941 */ /* 0x000fea0003800000 */
.L_x_410:
        /* <DEDUP_REMOVED lines=10> */
.L_x_414:
[----:B------:R-:W1:Y:S02]  /*f350*/  MUFU.RCP R32, R29 ;  /* 0x0000001d00207308 */ /* 0x000e640000001000 */
[----:B-1----:R-:W-:-:S04]  /*f360*/  FFMA R0, R29, R32, -1 ;  /* 0xbf8000001d007423 */ /* 0x002fc80000000020 */
[----:B------:R-:W-:-:S04]  /*f370*/  FADD.FTZ R3, -R0, -RZ ;  /* 0x800000ff00037221 */ /* 0x000fc80000010100 */
[----:B------:R-:W-:-:S07]  /*f380*/  FFMA R32, R32, R3, R32 ;  /* 0x0000000320207223 */ /* 0x000fce0000000020 */
.L_x_415:
[----:B------:R-:W-:Y:S05]  /*f390*/  BSYNC B1 ;  /* 0x0000000000017941 */ /* 0x000fea0003800000 */
.L_x_413:
        /* <DEDUP_REMOVED lines=10> */
.L_x_417:
[----:B------:R-:W1:Y:S02]  /*f440*/  MUFU.RCP R29, R46 ;  /* 0x0000002e001d7308 */ /* 0x000e640000001000 */
[----:B-1----:R-:W-:-:S04]  /*f450*/  FFMA R0, R46, R29, -1 ;  /* 0xbf8000002e007423 */ /* 0x002fc8000000001d */
[----:B------:R-:W-:-:S04]  /*f460*/  FADD.FTZ R0, -R0, -RZ ;  /* 0x800000ff00007221 */ /* 0x000fc80000010100 */
[----:B------:R-:W-:-:S07]  /*f470*/  FFMA R29, R29, R0, R29 ;  /* 0x000000001d1d7223 */ /* 0x000fce000000001d */
.L_x_418:
[----:B------:R-:W-:Y:S05]  /*f480*/  BSYNC B1 ;  /* 0x0000000000017941 */ /* 0x000fea0003800000 */
.L_x_416:
        /* <DEDUP_REMOVED lines=10> */
.L_x_420:
[----:B------:R-:W1:Y:S02]  /*f530*/  MUFU.RCP R34, R33 ;  /* 0x0000002100227308 */ /* 0x000e640000001000 */
[----:B-1----:R-:W-:-:S04]  /*f540*/  FFMA R0, R33, R34, -1 ;  /* 0xbf80000021007423 */ /* 0x002fc80000000022 */
[----:B------:R-:W-:-:S04]  /*f550*/  FADD.FTZ R3, -R0, -RZ ;  /* 0x800000ff00037221 */ /* 0x000fc80000010100 */
[----:B------:R-:W-:-:S07]  /*f560*/  FFMA R34, R34, R3, R34 ;  /* 0x0000000322227223 */ /* 0x000fce0000000022 */
.L_x_421:
[----:B------:R-:W-:Y:S05]  /*f570*/  BSYNC B1 ;  /* 0x0000000000017941 */ /* 0x000fea0003800000 */
.L_x_419:
        /* <DEDUP_REMOVED lines=10> */
.L_x_423:
[----:B------:R-:W1:Y:S02]  /*f620*/  MUFU.RCP R31, R48 ;  /* 0x00000030001f7308 */ /* 0x000e640000001000 */
[----:B-1----:R-:W-:-:S04]  /*f630*/  FFMA R0, R48, R31, -1 ;  /* 0xbf80000030007423 */ /* 0x002fc8000000001f */
[----:B------:R-:W-:-:S04]  /*f640*/  FADD.FTZ R0, -R0, -RZ ;  /* 0x800000ff00007221 */ /* 0x000fc80000010100 */
[----:B------:R-:W-:-:S07]  /*f650*/  FFMA R31, R31, R0, R31 ;  /* 0x000000001f1f7223 */ /* 0x000fce000000001f */
.L_x_424:
[----:B------:R-:W-:Y:S05]  /*f660*/  BSYNC B1 ;  /* 0x0000000000017941 */ /* 0x000fea0003800000 */
.L_x_422:
        /* <DEDUP_REMOVED lines=10> */
.L_x_426:
[----:B------:R-:W1:Y:S02]  /*f710*/  MUFU.RCP R36, R45 ;  /* 0x0000002d00247308 */ /* 0x000e640000001000 */
[----:B-1----:R-:W-:-:S04]  /*f720*/  FFMA R0, R45, R36, -1 ;  /* 0xbf8000002d007423 */ /* 0x002fc80000000024 */
[----:B------:R-:W-:-:S04]  /*f730*/  FADD.FTZ R3, -R0, -RZ ;  /* 0x800000ff00037221 */ /* 0x000fc80000010100 */
[----:B------:R-:W-:-:S07]  /*f740*/  FFMA R36, R36, R3, R36 ;  /* 0x0000000324247223 */ /* 0x000fce0000000024 */
.L_x_427:
[----:B------:R-:W-:Y:S05]  /*f750*/  BSYNC B1 ;  /* 0x0000000000017941 */ /* 0x000fea0003800000 */
.L_x_425:
        /* <DEDUP_REMOVED lines=10> */
.L_x_429:
[----:B------:R-:W1:Y:S02]  /*f800*/  MUFU.RCP R33, R56 ;  /* 0x0000003800217308 */ /* 0x000e640000001000 */
[----:B-1----:R-:W-:-:S04]  /*f810*/  FFMA R0, R56, R33, -1 ;  /* 0xbf80000038007423 */ /* 0x002fc80000000021 */
[----:B------:R-:W-:-:S04]  /*f820*/  FADD.FTZ R0, -R0, -RZ ;  /* 0x800000ff00007221 */ /* 0x000fc80000010100 */
[----:B------:R-:W-:-:S07]  /*f830*/  FFMA R33, R33, R0, R33 ;  /* 0x0000000021217223 */ /* 0x000fce0000000021 */
.L_x_430:
[----:B------:R-:W-:Y:S05]  /*f840*/  BSYNC B1 ;  /* 0x0000000000017941 */ /* 0x000fea0003800000 */
.L_x_428:
        /* <DEDUP_REMOVED lines=10> */
.L_x_432:
[----:B------:R-:W1:Y:S02]  /*f8f0*/  MUFU.RCP R38, R47 ;  /* 0x0000002f00267308 */ /* 0x000e640000001000 */
[----:B-1----:R-:W-:-:S04]  /*f900*/  FFMA R0, R47, R38, -1 ;  /* 0xbf8000002f007423 */ /* 0x002fc80000000026 */
[----:B------:R-:W-:-:S04]  /*f910*/  FADD.FTZ R3, -R0, -RZ ;  /* 0x800000ff00037221 */ /* 0x000fc80000010100 */
[----:B------:R-:W-:-:S07]  /*f920*/  FFMA R38, R38, R3, R38 ;  /* 0x0000000326267223 */ /* 0x000fce0000000026 */
.L_x_433:
[----:B------:R-:W-:Y:S05]  /*f930*/  BSYNC B1 ;  /* 0x0000000000017941 */ /* 0x000fea0003800000 */
.L_x_431:
        /* <DEDUP_REMOVED lines=10> */
.L_x_435:
[----:B------:R-:W1:Y:S02]  /*f9e0*/  MUFU.RCP R35, R50 ;  /* 0x0000003200237308 */ /* 0x000e640000001000 */
[----:B-1----:R-:W-:-:S04]  /*f9f0*/  FFMA R0, R50, R35, -1 ;  /* 0xbf80000032007423 */ /* 0x002fc80000000023 */
[----:B------:R-:W-:-:S04]  /*fa00*/  FADD.FTZ R0, -R0, -RZ ;  /* 0x800000ff00007221 */ /* 0x000fc80000010100 */
[----:B------:R-:W-:-:S07]  /*fa10*/  FFMA R35, R35, R0, R35 ;  /* 0x0000000023237223 */ /* 0x000fce0000000023 */
.L_x_436:
[----:B------:R-:W-:Y:S05]  /*fa20*/  BSYNC B1 ;  /* 0x0000000000017941 */ /* 0x000fea0003800000 */
.L_x_434:
        /* <DEDUP_REMOVED lines=10> */
.L_x_438:
[----:B------:R-:W1:Y:S02]  /*fad0*/  MUFU.RCP R40, R51 ;  /* 0x0000003300287308 */ /* 0x000e640000001000 */
[----:B-1----:R-:W-:-:S04]  /*fae0*/  FFMA R0, R51, R40, -1 ;  /* 0xbf80000033007423 */ /* 0x002fc80000000028 */
[----:B------:R-:W-:-:S04]  /*faf0*/  FADD.FTZ R3, -R0, -RZ ;  /* 0x800000ff00037221 */ /* 0x000fc80000010100 */
[----:B------:R-:W-:-:S07]  /*fb00*/  FFMA R40, R40, R3, R40 ;  /* 0x0000000328287223 */ /* 0x000fce0000000028 */
.L_x_439:
[----:B------:R-:W-:Y:S05]  /*fb10*/  BSYNC B1 ;  /* 0x0000000000017941 */ /* 0x000fea0003800000 */
.L_x_437:
        /* <DEDUP_REMOVED lines=10> */
.L_x_441:
[----:B------:R-:W1:Y:S02]  /*fbc0*/  MUFU.RCP R37, R52 ;  /* 0x0000003400257308 */ /* 0x000e640000001000 */
[----:B-1----:R-:W-:-:S04]  /*fbd0*/  FFMA R0, R52, R37, -1 ;  /* 0xbf80000034007423 */ /* 0x002fc80000000025 */
[----:B------:R-:W-:-:S04]  /*fbe0*/  FADD.FTZ R0, -R0, -RZ ;  /* 0x800000ff00007221 */ /* 0x000fc80000010100 */
[----:B------:R-:W-:-:S07]  /*fbf0*/  FFMA R37, R37, R0, R37 ;  /* 0x0000000025257223 */ /* 0x000fce0000000025 */
.L_x_442:
[----:B------:R-:W-:Y:S05]  /*fc00*/  BSYNC B1 ;  /* 0x0000000000017941 */ /* 0x000fea0003800000 */
.L_x_440:
        /* <DEDUP_REMOVED lines=8> */
.L_x_443:
[----:B------:R-:W1:Y:S02]  /*fc90*/  MUFU.RCP R0, R55 ;  /* 0x0000003700007308 */ /* 0x000e640000001000 */
[----:B-1----:R-:W-:-:S04]  /*fca0*/  FFMA R3, R55, R0, -1 ;  /* 0xbf80000037037423 */ /* 0x002fc80000000000 */
[----:B------:R-:W-:-:S04]  /*fcb0*/  FADD.FTZ R3, -R3, -RZ ;  /* 0x800000ff03037221 */ /* 0x000fc80000010100 */
[----:B------:R-:W-:-:S07]  /*fcc0*/  FFMA R0, R0, R3, R0 ;  /* 0x0000000300007223 */ /* 0x000fce0000000000 */
.L_x_444:
        /* <DEDUP_REMOVED lines=29> */
.L_x_446:
[----:B------:R-:W-:Y:S05]  /*fea0*/  BSYNC B0 ;  /* 0x0000000000007941 */ /* 0x000fea0003800000 */
.L_x_445:
[----:B------:R-:W-:Y:S06]  /*feb0*/  BAR.SYNC.DEFER_BLOCKING 0x1, 0x100 ;  /* 0x0044000000007b1d */ /* 0x000fec0000010000 */
[----:B------:R-:W-:Y:S04]  /*fec0*/  BSSY B0, `(.L_x_447) ;  /* 0x0000009000007945 */ /* 0x000fe80003800000 */
[----:B------:R-:W-:Y:S05]  /*fed0*/  @P0 BRA `(.L_x_448) ;  /* 0x00000000001c0947 */ /* 0x000fea0003800000 */
[----:B------:R-:W-:-:S13]  /*fee0*/  ISETP.NE.AND P2, PT, R159, 0x3, PT ;  /* 0x000000039f00780c */ /* 0x000fda0003f45270 */
[----:B------:R-:W-:Y:S05]  /*fef0*/  @!P2 BRA `(.L_x_449) ;  /* 0x000000000004a947 */ /* 0x000fea0003800000 */
[----:B------:R-:W-:Y:S01]  /*ff00*/  BPT.TRAP 0x1 ;  /* 0x000000040000795c */ /* 0x000fe20000300000 */
.L_x_449:
[----:B------:R-:W-:-:S04]  /*ff10*/  ULEA UR4, UR5, UR52, 0x3 ;  /* 0x0000003405047291 */ /* 0x000fc8000f8e183f */
[----:B------:R-:W-:-:S04]  /*ff20*/  UIADD3 UR4, UR4, 0x60, URZ ;  /* 0x0000006004047890 */ /* 0x000fc8000fffe03f */
[----:B------:R-:W-:-:S09]  /*ff30*/  UPRMT UR4, UR51, 0x654, UR4 ;  /* 0x0000065433047896 */ /* 0x000fd20008000004 */
[----:B------:R-:W-:Y:S03]  /*ff40*/  SYNCS.ARRIVE.TRANS64.RED.A1T0 RZ, [UR4], RZ ;  /* 0x000000ffffff79a7 */ /* 0x000fe60008100404 */
.L_x_448:
[----:B------:R-:W-:Y:S05]  /*ff50*/  BSYNC B0 ;  /* 0x0000000000007941 */ /* 0x000fea0003800000 */
.L_x_447:
        /* <DEDUP_REMOVED lines=8> */
.L_x_452:
[----:B------:R-:W-:Y:S01]  /*ffe0*/  SHF.L.U32 R24, R24, 0x1f, RZ ;  /* 0x0000001f18187819 */ /* 0x000fe200000006ff */
[----:B------:R-:W-:Y:S01]  /*fff0*/  BSSY B1, `(.L_x_453) ;  /* 0x0000006000017945 */ /* 0x000fe20003800000 */
[C---:B------:R-:W-:Y:S02]  /*10000*/  LEA R3, R12.reuse, UR52, 0x3 ;  /* 0x000000340c037c11 */ /* 0x040fe4000f8e18ff */
[----:B------:R-:W-:Y:S02]  /*10010*/  @!P1 LEA R12, R12, R21, 0xd ;  /* 0x000000150c0c9211 */ /* 0x000fe400078e68ff */
[----:B------:R-:W2:Y:S02]  /*10020*/  SYNCS.PHASECHK.TRANS64.TRYWAIT P2, [R3+URZ+0x40], R24 ;  /* 0x00004018030075a7 */ /* 0x000ea4000804017f */
[----:B------:R-:W-:Y:S01]  /*10030*/  @!P1 LEA R0, R155, R12, 0x1 ;  /* 0x0000000c9b009211 */ /* 0x000fe200078e08ff */
[----:B--2---:R-:W-:Y:S06]  /*10040*/  @!P2 BRA `(.L_x_454) ;  /* 0x0000005400dca947 */ /* 0x004fec0003800000 */
.L_x_614:
[----:B------:R-:W-:Y:S05]  /*10050*/  BSYNC B1 ;  /* 0x0000000000017941 */ /* 0x000fea0003800000 */
.L_x_453:
[----:B------:R-:W-:Y:S05]  /*10060*/  @!P1 WARPSYNC.ALL ;  /* 0x0000000000009948 */ /* 0x000fea0003800000 */
[----:B------:R3:W4:Y:S04]  /*10070*/  @!P1 LDSM.16.M88.4 R8, [R12] ;  /* 0x000000000c08983b */ /* 0x0007280000000200 */
[----:B------:R3:W1:Y:S02]  /*10080*/  @!P1 LDSM.16.M88.4 R4, [R0] ;  /* 0x000000000004983b */ /* 0x0006640000000200 */
.L_x_451:
[----:B------:R-:W-:Y:S05]  /*10090*/  BSYNC B0 ;  /* 0x0000000000007941 */ /* 0x000fea0003800000 */
.L_x_450:
[--C-:B---34-:R-:W-:Y:S02]  /*100a0*/  HADD2.F32 R0, -RZ, R8.reuse.H0_H0 ;  /* 0x20000008ff007230 */ /* 0x118fe40000004100 */
[C---:B------:R-:W-:Y:S01]  /*100b0*/  FMUL R72, R156.reuse, R72 ;  /* 0x000000489c487220 */ /* 0x040fe20000400000 */
[----:B------:R-:W-:Y:S01]  /*100c0*/  MOV R41, 0x3bbb989d ;  /* 0x3bbb989d00297802 */ /* 0x000fe20000000f00 */
[----:B------:R-:W-:Y:S02]  /*100d0*/  HADD2.F32 R8, -RZ, R8.H1_H1 ;  /* 0x30000008ff087230 */ /* 0x000fe40000004100 */
[----:B------:R-:W-:Y:S01]  /*100e0*/  FMUL R73, R156, R73 ;  /* 0x000000499c497220 */ /* 0x000fe20000400000 */
[----:B------:R-:W-:Y:S01]  /*100f0*/  FFMA R0, R157, R0, R72 ;  /* 0x000000009d007223 */ /* 0x000fe20000000048 */
[--C-:B------:R-:W-:Y:S01]  /*10100*/  HADD2.F32 R12, -RZ, R9.reuse.H0_H0 ;  /* 0x20000009ff0c7230 */ /* 0x100fe20000004100 */
[----:B------:R-:W-:Y:S01]  /*10110*/  MOV R50, 0x437c0000 ;  /* 0x437c000000327802 */ /* 0x000fe20000000f00 */
[----:B------:R-:W-:-:S02]  /*10120*/  HADD2.F32 R14, -RZ, R9.H1_H1 ;  /* 0x30000009ff0e7230 */ /* 0x000fc40000004100 */
[----:B--2---:R-:W-:Y:S01]  /*10130*/  FMUL R3, R156, R74 ;  /* 0x0000004a9c037220 */ /* 0x004fe20000400000 */
[----:B------:R-:W-:Y:S01]  /*10140*/  FFMA.SAT R9, -R0, R41, 0.5 ;  /* 0x3f00000000097423 */ /* 0x000fe20000002129 */
[C---:B------:R-:W-:Y:S01]  /*10150*/  FFMA R8, R157.reuse, R8, R73 ;  /* 0x000000089d087223 */ /* 0x040fe20000000049 */
[--C-:B------:R-:W-:Y:S02]  /*10160*/  HADD2.F32 R28, -RZ, R11.reuse.H0_H0 ;  /* 0x2000000bff1c7230 */ /* 0x100fe40000004100 */
[----:B------:R-:W-:Y:S01]  /*10170*/  FFMA R3, R157, R12, R3 ;  /* 0x0000000c9d037223 */ /* 0x000fe20000000003 */
[----:B------:R-:W-:Y:S01]  /*10180*/  FFMA.RM R9, R9, R50, 12582913 ;  /* 0x4b40000109097423 */ /* 0x000fe20000004032 */
[----:B------:R-:W-:Y:S01]  /*10190*/  FMUL R12, R156, R75 ;  /* 0x0000004b9c0c7220 */ /* 0x000fe20000400000 */
[-C--:B------:R-:W-:Y:S01]  /*101a0*/  FFMA.SAT R13, -R8, R41.reuse, 0.5 ;  /* 0x3f000000080d7423 */ /* 0x080fe20000002129 */
[----:B------:R-:W-:Y:S02]  /*101b0*/  HADD2.F32 R30, -RZ, R11.H1_H1 ;  /* 0x3000000bff1e7230 */ /* 0x000fe40000004100 */
[----:B------:R-:W-:Y:S01]  /*101c0*/  FADD R11, R9, -12583039 ;  /* 0xcb40007f090b7421 */ /* 0x000fe20000000000 */
[----:B------:R-:W-:Y:S01]  /*101d0*/  FFMA.SAT R15, -R3, R41, 0.5 ;  /* 0x3f000000030f7423 */ /* 0x000fe20000002129 */
[----:B------:R-:W-:Y:S01]  /*101e0*/  FFMA R12, R157, R14, R12 ;  /* 0x0000000e9d0c7223 */ /* 0x000fe2000000000c */
[----:B------:R-:W-:Y:S01]  /*101f0*/  FFMA.RM R13, R13, R50, 12582913 ;  /* 0x4b4000010d0d7423 */ /* 0x000fe20000004032 */
[----:B------:R-:W-:-:S02]  /*10200*/  HADD2.F32 R24, -RZ, R10.H0_H0 ;  /* 0x2000000aff187230 */ /* 0x000fc40000004100 */
[----:B------:R-:W-:Y:S01]  /*10210*/  FFMA R11, -R0, 1.4426950216293334961, -R11 ;  /* 0x3fb8aa3b000b7823 */ /* 0x000fe2000000090b */
[----:B------:R-:W-:Y:S02]  /*10220*/  HADD2.F32 R10, -RZ, R10.H1_H1 ;  /* 0x3000000aff0a7230 */ /* 0x000fe40000004100 */
[----:B------:R-:W-:Y:S01]  /*10230*/  FFMA.RM R21, R15, R50, 12582913 ;  /* 0x4b4000010f157423 */ /* 0x000fe20000004032 */
[----:B------:R-:W-:Y:S01]  /*10240*/  FFMA.SAT R14, -R12, R41, 0.5 ;  /* 0x3f0000000c0e7423 */ /* 0x000fe20000002129 */
[C---:B-1----:R-:W-:Y:S01]  /*10250*/  FMUL R32, R156.reuse, R77 ;  /* 0x0000004d9c207220 */ /* 0x042fe20000400000 */
[----:B------:R-:W-:Y:S01]  /*10260*/  FADD R15, R13, -12583039 ;  /* 0xcb40007f0d0f7421 */ /* 0x000fe20000000000 */
[----:B------:R-:W-:Y:S01]  /*10270*/  FMUL R76, R156, R76 ;  /* 0x0000004c9c4c7220 */ /* 0x000fe20000400000 */
[----:B------:R-:W-:Y:S01]  /*10280*/  FFMA R11, -R0, 1.925963033500011079e-08, R11 ;  /* 0x32a57060000b7823 */ /* 0x000fe2000000010b */
[----:B------:R-:W-:Y:S01]  /*10290*/  FFMA.RM R23, R14, R50, 12582913 ;  /* 0x4b4000010e177423 */ /* 0x000fe20000004032 */
[----:B------:R-:W-:Y:S01]  /*102a0*/  FADD R0, R21, -12583039 ;  /* 0xcb40007f15007421 */ /* 0x000fe20000000000 */
[----:B------:R-:W-:Y:S01]  /*102b0*/  FFMA R15, -R8, 1.4426950216293334961, -R15 ;  /* 0x3fb8aa3b080f7823 */ /* 0x000fe2000000090f */
[C---:B------:R-:W-:Y:S01]  /*102c0*/  FFMA R10, R157.reuse, R10, R32 ;  /* 0x0000000a9d0a7223 */ /* 0x040fe20000000020 */
[----:B------:R-:W-:Y:S01]  /*102d0*/  FFMA R24, R157, R24, R76 ;  /* 0x000000189d187223 */ /* 0x000fe2000000004c */
[----:B------:R1:W2:Y:S01]  /*102e0*/  MUFU.EX2 R44, R11 ;  /* 0x0000000b002c7308 */ /* 0x0002a20000000800 */
[----:B------:R-:W-:Y:S01]  /*102f0*/  FMUL R34, R156, R79 ;  /* 0x0000004f9c227220 */ /* 0x000fe20000400000 */
[C---:B------:R-:W-:Y:S01]  /*10300*/  FFMA R0, -R3.reuse, 1.4426950216293334961, -R0 ;  /* 0x3fb8aa3b03007823 */ /* 0x040fe20000000900 */
[----:B------:R-:W-:Y:S01]  /*10310*/  FFMA R15, -R8, 1.925963033500011079e-08, R15 ;  /* 0x32a57060080f7823 */ /* 0x000fe2000000010f */
[-C--:B------:R-:W-:Y:S01]  /*10320*/  FFMA.SAT R14, -R10, R41.reuse, 0.5 ;  /* 0x3f0000000a0e7423 */ /* 0x080fe20000002129 */
[----:B------:R-:W-:Y:S01]  /*10330*/  FFMA.SAT R8, -R24, R41, 0.5 ;  /* 0x3f00000018087423 */ /* 0x000fe20000002129 */
[----:B------:R-:W-:Y:S01]  /*10340*/  FMUL R78, R156, R78 ;  /* 0x0000004e9c4e7220 */ /* 0x000fe20000400000 */
[----:B------:R-:W-:Y:S01]  /*10350*/  FFMA R3, -R3, 1.925963033500011079e-08, R0 ;  /* 0x32a5706003037823 */ /* 0x000fe20000000100 */
[----:B------:R-:W-:Y:S01]  /*10360*/  FFMA.RM R29, R14, R50, 12582913 ;  /* 0x4b4000010e1d7423 */ /* 0x000fe20000004032 */
[----:B-1----:R-:W-:Y:S01]  /*10370*/  FADD R11, R23, -12583039 ;  /* 0xcb40007f170b7421 */ /* 0x002fe20000000000 */
[----:B------:R-:W-:Y:S01]  /*10380*/  FFMA R30, R157, R30, R34 ;  /* 0x0000001e9d1e7223 */ /* 0x000fe20000000022 */
[----:B------:R-:W-:-:S02]  /*10390*/  HADD2.F32 R0, -RZ, R4.H0_H0 ;  /* 0x20000004ff007230 */ /* 0x000fc40000004100 */
[----:B------:R-:W-:Y:S01]  /*103a0*/  FFMA.RM R25, R8, R50, 12582913 ;  /* 0x4b40000108197423 */ /* 0x000fe20000004032 */
[----:B------:R-:W-:Y:S01]  /*103b0*/  FFMA R11, -R12, 1.4426950216293334961, -R11 ;  /* 0x3fb8aa3b0c0b7823 */ /* 0x000fe2000000090b */
[----:B------:R-:W-:Y:S01]  /*103c0*/  FMUL R80, R156, R80 ;  /* 0x000000509c507220 */ /* 0x000fe20000400000 */
[----:B------:R-:W-:Y:S01]  /*103d0*/  FFMA R28, R157, R28, R78 ;  /* 0x0000001c9d1c7223 */ /* 0x000fe2000000004e */
[----:B------:R-:W-:Y:S01]  /*103e0*/  FADD R31, R29, -12583039 ;  /* 0xcb40007f1d1f7421 */ /* 0x000fe20000000000 */
[----:B------:R-:W-:Y:S01]  /*103f0*/  FFMA R11, -R12, 1.925963033500011079e-08, R11 ;  /* 0x32a570600c0b7823 */ /* 0x000fe2000000010b */
[--C-:B------:R-:W-:Y:S02]  /*10400*/  HADD2.F32 R8, -RZ, R5.reuse.H1_H1 ;  /* 0x30000005ff087230 */ /* 0x100fe40000004100 */
[----:B------:R-:W-:Y:S01]  /*10410*/  FFMA.SAT R14, -R30, R41, 0.5 ;  /* 0x3f0000001e0e7423 */ /* 0x000fe20000002129 */
[----:B------:R-:W-:Y:S01]  /*10420*/  FMUL R38, R156, R83 ;  /* 0x000000539c267220 */ /* 0x000fe20000400000 */
[----:B------:R1:W-:Y:S01]  /*10430*/  MUFU.EX2 R46, R3 ;  /* 0x00000003002e7308 */ /* 0x0003e20000000800 */
[----:B------:R-:W-:Y:S01]  /*10440*/  FADD R27, R25, -12583039 ;  /* 0xcb40007f191b7421 */ /* 0x000fe20000000000 */
[----:B------:R-:W-:Y:S01]  /*10450*/  FFMA R80, R157, R0, R80 ;  /* 0x000000009d507223 */ /* 0x000fe20000000050 */
[----:B------:R-:W-:Y:S01]  /*10460*/  FFMA R31, -R10, 1.4426950216293334961, -R31 ;  /* 0x3fb8aa3b0a1f7823 */ /* 0x000fe2000000091f */
[----:B------:R-:W-:-:S02]  /*10470*/  HADD2.F32 R0, -RZ, R5.H0_H0 ;  /* 0x20000005ff007230 */ /* 0x000fc40000004100 */
[----:B------:R-:W-:Y:S01]  /*10480*/  FMUL R82, R156, R82 ;  /* 0x000000529c527220 */ /* 0x000fe20000400000 */
[----:B------:R-:W-:Y:S01]  /*10490*/  FFMA R27, -R24, 1.4426950216293334961, -R27 ;  /* 0x3fb8aa3b181b7823 */ /* 0x000fe2000000091b */
[----:B------:R-:W-:Y:S01]  /*104a0*/  FFMA R8, R157, R8, R38 ;  /* 0x000000089d087223 */ /* 0x000fe20000000026 */
[----:B------:R3:W-:Y:S01]  /*104b0*/  MUFU.EX2 R34, R11 ;  /* 0x0000000b00227308 */ /* 0x0007e20000000800 */
[----:B-1----:R-:W-:Y:S01]  /*104c0*/  FFMA.SAT R3, -R28, R41, 0.5 ;  /* 0x3f0000001c037423 */ /* 0x002fe20000002129 */
[----:B------:R-:W-:Y:S02]  /*104d0*/  HADD2.F32 R4, -RZ, R4.H1_H1 ;  /* 0x30000004ff047230 */ /* 0x000fe40000004100 */
[----:B------:R-:W-:Y:S01]  /*104e0*/  FMUL R36, R156, R81 ;  /* 0x000000519c247220 */ /* 0x000fe20000400000 */
[--C-:B------:R-:W-:Y:S02]  /*104f0*/  HADD2.F32 R12, -RZ, R7.reuse.H0_H0 ;  /* 0x20000007ff0c7230 */ /* 0x100fe40000004100 */
[-C--:B------:R-:W-:Y:S01]  /*10500*/  FFMA.RM R3, R3, R50.reuse, 12582913 ;  /* 0x4b40000103037423 */ /* 0x080fe20000004032 */
[----:B------:R-:W-:Y:S01]  /*10510*/  FFMA R31, -R10, 1.925963033500011079e-08, R31 ;  /* 0x32a570600a1f7823 */ /* 0x000fe2000000011f */
[----:B------:R-:W-:Y:S01]  /*10520*/  FFMA R27, -R24, 1.925963033500011079e-08, R27 ;  /* 0x32a57060181b7823 */ /* 0x000fe2000000011b */
[----:B------:R1:W4:Y:S01]  /*10530*/  MUFU.EX2 R32, R15 ;  /* 0x0000000f00207308 */ /* 0x0003220000000800 */
[----:B---3--:R-:W-:Y:S01]  /*10540*/  FFMA.RM R11, R14, R50, 12582913 ;  /* 0x4b4000010e0b7423 */ /* 0x008fe20000004032 */
[----:B------:R-:W-:-:S02]  /*10550*/  HADD2.F32 R14, -RZ, R7.H1_H1 ;  /* 0x30000007ff0e7230 */ /* 0x000fc40000004100 */
[----:B------:R-:W-:Y:S01]  /*10560*/  FFMA R0, R157, R0, R82 ;  /* 0x000000009d007223 */ /* 0x000fe20000000052 */
[-C--:B------:R-:W-:Y:S01]  /*10570*/  FFMA.SAT R35, -R8, R41.reuse, 0.5 ;  /* 0x3f00000008237423 */ /* 0x080fe20000002129 */
[----:B------:R-:W-:Y:S01]  /*10580*/  FADD R7, R11, -12583039 ;  /* 0xcb40007f0b077421 */ /* 0x000fe20000000000 */
[----:B------:R-:W-:Y:S01]  /*10590*/  FADD R5, R3, -12583039 ;  /* 0xcb40007f03057421 */ /* 0x000fe20000000000 */
[----:B------:R-:W-:Y:S01]  /*105a0*/  FFMA R4, R157, R4, R36 ;  /* 0x000000049d047223 */ /* 0x000fe20000000024 */
[----:B------:R3:W-:Y:S01]  /*105b0*/  MUFU.EX2 R48, R31 ;  /* 0x0000001f00307308 */ /* 0x0007e20000000800 */
[-C--:B-1----:R-:W-:Y:S01]  /*105c0*/  FFMA.SAT R15, -R80, R41.reuse, 0.5 ;  /* 0x3f000000500f7423 */ /* 0x082fe20000002129 */
[----:B------:R-:W-:Y:S01]  /*105d0*/  FFMA R7, -R30, 1.4426950216293334961, -R7 ;  /* 0x3fb8aa3b1e077823 */ /* 0x000fe20000000907 */
[-C--:B------:R-:W-:Y:S01]  /*105e0*/  FFMA.RM R35, R35, R50.reuse, 12582913 ;  /* 0x4b40000123237423 */ /* 0x080fe20000004032 */
[----:B------:R-:W-:Y:S01]  /*105f0*/  FFMA R5, -R28, 1.4426950216293334961, -R5 ;  /* 0x3fb8aa3b1c057823 */ /* 0x000fe20000000905 */
[----:B------:R-:W-:Y:S01]  /*10600*/  FFMA.RM R15, R15, R50, 12582913 ;  /* 0x4b4000010f0f7423 */ /* 0x000fe20000004032 */
[-C--:B------:R-:W-:Y:S01]  /*10610*/  FFMA.SAT R33, -R4, R41.reuse, 0.5 ;  /* 0x3f00000004217423 */ /* 0x080fe20000002129 */
[--C-:B------:R-:W-:Y:S01]  /*10620*/  HADD2.F32 R10, -RZ, R6.reuse.H0_H0 ;  /* 0x20000006ff0a7230 */ /* 0x100fe20000004100 */
[----:B------:R1:W-:Y:S01]  /*10630*/  MUFU.EX2 R24, R27 ;  /* 0x0000001b00187308 */ /* 0x0003e20000000800 */
[----:B---3--:R-:W-:Y:S01]  /*10640*/  FFMA.SAT R31, -R0, R41, 0.5 ;  /* 0x3f000000001f7423 */ /* 0x008fe20000002129 */
[----:B------:R-:W-:Y:S01]  /*10650*/  FFMA R7, -R30, 1.925963033500011079e-08, R7 ;  /* 0x32a570601e077823 */ /* 0x000fe20000000107 */
[----:B------:R-:W-:-:S02]  /*10660*/  HADD2.F32 R6, -RZ, R6.H1_H1 ;  /* 0x30000006ff067230 */ /* 0x000fc40000004100 */
[----:B------:R-:W-:Y:S01]  /*10670*/  FADD R37, R35, -12583039 ;  /* 0xcb40007f23257421 */ /* 0x000fe20000000000 */
[----:B------:R-:W-:Y:S01]  /*10680*/  FFMA.RM R31, R31, R50, 12582913 ;  /* 0x4b4000011f1f7423 */ /* 0x000fe20000004032 */
[C---:B------:R-:W-:Y:S01]  /*10690*/  FMUL R40, R156.reuse, R85 ;  /* 0x000000559c287220 */ /* 0x040fe20000400000 */
[----:B------:R-:W-:Y:S01]  /*106a0*/  FMUL R86, R156, R86 ;  /* 0x000000569c567220 */ /* 0x000fe20000400000 */
[----:B------:R-:W-:Y:S01]  /*106b0*/  FFMA R5, -R28, 1.925963033500011079e-08, R5 ;  /* 0x32a570601c057823 */ /* 0x000fe20000000105 */
[----:B-1----:R-:W-:Y:S01]  /*106c0*/  FADD R27, R15, -12583039 ;  /* 0xcb40007f0f1b7421 */ /* 0x002fe20000000000 */
[C---:B------:R-:W-:Y:S01]  /*106d0*/  FMUL R84, R156.reuse, R84 ;  /* 0x000000549c547220 */ /* 0x040fe20000400000 */
[----:B------:R-:W-:Y:S01]  /*106e0*/  FFMA.RM R33, R33, R50, 12582913 ;  /* 0x4b40000121217423 */ /* 0x000fe20000004032 */
[----:B------:R-:W-:Y:S01]  /*106f0*/  FMUL R42, R156, R87 ;  /* 0x000000579c2a7220 */ /* 0x000fe20000400000 */
[----:B------:R-:W-:Y:S01]  /*10700*/  FFMA R27, -R80, 1.4426950216293334961, -R27 ;  /* 0x3fb8aa3b501b7823 */ /* 0x000fe2000000091b */
[----:B------:R1:W-:Y:S01]  /*10710*/  MUFU.EX2 R30, R7 ;  /* 0x00000007001e7308 */ /* 0x0003e20000000800 */
[----:B------:R-:W-:Y:S01]  /*10720*/  FFMA R37, -R8, 1.4426950216293334961, -R37 ;  /* 0x3fb8aa3b08257823 */ /* 0x000fe20000000925 */
[C---:B------:R-:W-:Y:S01]  /*10730*/  FFMA R6, R157.reuse, R6, R40 ;  /* 0x000000069d067223 */ /* 0x040fe20000000028 */
[----:B------:R-:W-:Y:S01]  /*10740*/  FFMA R27, -R80, 1.925963033500011079e-08, R27 ;  /* 0x32a57060501b7823 */ /* 0x000fe2000000011b */
[C---:B------:R-:W-:Y:S01]  /*10750*/  FFMA R12, R157.reuse, R12, R86 ;  /* 0x0000000c9d0c7223 */ /* 0x040fe20000000056 */
[C---:B------:R-:W-:Y:S01]  /*10760*/  FFMA R10, R157.reuse, R10, R84 ;  /* 0x0000000a9d0a7223 */ /* 0x040fe20000000054 */
[----:B------:R-:W-:Y:S01]  /*10770*/  FFMA R14, R157, R14, R42 ;  /* 0x0000000e9d0e7223 */ /* 0x000fe2000000002a */
[----:B------:R-:W-:Y:S01]  /*10780*/  FFMA R37, -R8, 1.925963033500011079e-08, R37 ;  /* 0x32a5706008257823 */ /* 0x000fe20000000125 */
[----:B------:R3:W5:Y:S01]  /*10790*/  MUFU.EX2 R28, R5 ;  /* 0x00000005001c7308 */ /* 0x0007620000000800 */
[----:B-1----:R-:W-:Y:S01]  /*107a0*/  FADD R7, R31, -12583039 ;  /* 0xcb40007f1f077421 */ /* 0x002fe20000000000 */
[-C--:B------:R-:W-:Y:S01]  /*107b0*/  FFMA.SAT R8, -R6, R41.reuse, 0.5 ;  /* 0x3f00000006087423 */ /* 0x080fe20000002129 */
[-C--:B------:R-:W-:Y:S01]  /*107c0*/  FFMA.SAT R39, -R12, R41.reuse, 0.5 ;  /* 0x3f0000000c277423 */ /* 0x080fe20000002129 */
[----:B------:R-:W-:Y:S01]  /*107d0*/  SHF.L.U32 R9, R9, 0x17, RZ ;  /* 0x0000001709097819 */ /* 0x000fe200000006ff */
[----:B------:R-:W-:Y:S01]  /*107e0*/  FFMA R7, -R0, 1.4426950216293334961, -R7 ;  /* 0x3fb8aa3b00077823 */ /* 0x000fe20000000907 */
[-C--:B------:R-:W-:Y:S01]  /*107f0*/  FFMA.RM R38, R8, R50.reuse, 12582913 ;  /* 0x4b40000108267423 */ /* 0x080fe20000004032 */
[----:B------:R-:W-:Y:S01]  /*10800*/  FFMA.RM R40, R39, R50, 12582913 ;  /* 0x4b40000127287423 */ /* 0x000fe20000004032 */
[----:B------:R1:W5:Y:S01]  /*10810*/  MUFU.EX2 R36, R27 ;  /* 0x0000001b00247308 */ /* 0x0003620000000800 */
[----:B---3--:R-:W-:Y:S01]  /*10820*/  FADD R5, R33, -12583039 ;  /* 0xcb40007f21057421 */ /* 0x008fe20000000000 */
[----:B------:R-:W-:Y:S01]  /*10830*/  FFMA R7, -R0, 1.925963033500011079e-08, R7 ;  /* 0x32a5706000077823 */ /* 0x000fe20000000107 */
[----:B------:R-:W-:Y:S01]  /*10840*/  FADD R39, R38, -12583039 ;  /* 0xcb40007f26277421 */ /* 0x000fe20000000000 */
[----:B------:R-:W-:Y:S01]  /*10850*/  SHF.L.U32 R13, R13, 0x17, RZ ;  /* 0x000000170d0d7819 */ /* 0x000fe200000006ff */
[----:B------:R-:W-:Y:S01]  /*10860*/  FFMA R5, -R4, 1.4426950216293334961, -R5 ;  /* 0x3fb8aa3b04057823 */ /* 0x000fe20000000905 */
[----:B------:R-:W-:Y:S01]  /*10870*/  SHF.L.U32 R3, R3, 0x17, RZ ;  /* 0x0000001703037819 */ /* 0x000fe200000006ff */
[----:B--2---:R-:W-:Y:S01]  /*10880*/  FFMA R9, R9, R44, 1 ;  /* 0x3f80000009097423 */ /* 0x004fe2000000002c */
[----:B------:R2:W-:Y:S01]  /*10890*/  MUFU.EX2 R0, R7 ;  /* 0x0000000700007308 */ /* 0x0005e20000000800 */
[-C--:B-1----:R-:W-:Y:S01]  /*108a0*/  FFMA.SAT R27, -R10, R41.reuse, 0.5 ;  /* 0x3f0000000a1b7423 */ /* 0x082fe20000002129 */
[----:B------:R-:W-:Y:S01]  /*108b0*/  FFMA.SAT R41, -R14, R41, 0.5 ;  /* 0x3f0000000e297423 */ /* 0x000fe20000002129 */
[----:B------:R-:W-:Y:S01]  /*108c0*/  FFMA R5, -R4, 1.925963033500011079e-08, R5 ;  /* 0x32a5706004057823 */ /* 0x000fe20000000105 */
[----:B------:R-:W-:Y:S01]  /*108d0*/  FFMA R39, -R6, 1.4426950216293334961, -R39 ;  /* 0x3fb8aa3b06277823 */ /* 0x000fe20000000927 */
[-C--:B------:R-:W-:Y:S01]  /*108e0*/  FFMA.RM R27, R27, R50.reuse, 12582913 ;  /* 0x4b4000011b1b7423 */ /* 0x080fe20000004032 */
[----:B------:R-:W-:Y:S01]  /*108f0*/  FFMA.RM R41, R41, R50, 12582913 ;  /* 0x4b40000129297423 */ /* 0x000fe20000004032 */
[----:B----4-:R-:W-:Y:S01]  /*10900*/  FFMA R32, R13, R32, 1 ;  /* 0x3f8000000d207423 */ /* 0x010fe20000000020 */
[----:B------:R1:W3:Y:S01]  /*10910*/  MUFU.EX2 R4, R5 ;  /* 0x0000000500047308 */ /* 0x0002e20000000800 */
[----:B--2---:R-:W-:Y:S01]  /*10920*/  FADD R7, R40, -12583039 ;  /* 0xcb40007f28077421 */ /* 0x004fe20000000000 */
[----:B------:R-:W-:Y:S01]  /*10930*/  FADD R43, R41, -12583039 ;  /* 0xcb40007f292b7421 */ /* 0x000fe20000000000 */
[----:B-----5:R-:W-:Y:S01]  /*10940*/  FFMA R13, R3, R28, 1 ;  /* 0x3f800000030d7423 */ /* 0x020fe2000000001c */
[----:B------:R-:W-:Y:S01]  /*10950*/  FFMA R39, -R6, 1.925963033500011079e-08, R39 ;  /* 0x32a5706006277823 */ /* 0x000fe20000000127 */
[----:B------:R-:W-:Y:S01]  /*10960*/  FFMA R7, -R12, 1.4426950216293334961, -R7 ;  /* 0x3fb8aa3b0c077823 */ /* 0x000fe20000000907 */
[----:B------:R-:W-:Y:S01]  /*10970*/  FFMA R43, -R14, 1.4426950216293334961, -R43 ;  /* 0x3fb8aa3b0e2b7823 */ /* 0x000fe2000000092b */
[----:B------:R-:W-:Y:S01]  /*10980*/  IADD3 R3, R9, 0x1800000, RZ ;  /* 0x0180000009037810 */ /* 0x000fe20007ffe0ff */
[----:B------:R-:W2:Y:S01]  /*10990*/  MUFU.EX2 R8, R37 ;  /* 0x0000002500087308 */ /* 0x000ea20000000800 */
[----:B-1----:R-:W-:Y:S01]  /*109a0*/  FADD R5, R27, -12583039 ;  /* 0xcb40007f1b057421 */ /* 0x002fe20000000000 */
[----:B------:R-:W-:Y:S01]  /*109b0*/  FFMA R7, -R12, 1.925963033500011079e-08, R7 ;  /* 0x32a570600c077823 */ /* 0x000fe20000000107 */
[----:B------:R-:W-:Y:S01]  /*109c0*/  FFMA R43, -R14, 1.925963033500011079e-08, R43 ;  /* 0x32a570600e2b7823 */ /* 0x000fe2000000012b */
[----:B------:R-:W-:Y:S01]  /*109d0*/  LOP3.LUT R3, R3, 0x7f800000, RZ, 0xc0, !PT ;  /* 0x7f80000003037812 */ /* 0x000fe200078ec0ff */
[C---:B------:R-:W-:Y:S01]  /*109e0*/  FFMA R5, -R10.reuse, 1.4426950216293334961, -R5 ;  /* 0x3fb8aa3b0a057823 */ /* 0x040fe20000000905 */
[----:B------:R-:W-:Y:S01]  /*109f0*/  IMAD.SHL.U32 R23, R23, 0x800000, RZ ;  /* 0x0080000017177824 */ /* 0x000fe200078e00ff */
[----:B------:R-:W-:Y:S01]  /*10a00*/  SHF.L.U32 R25, R25, 0x17, RZ ;  /* 0x0000001719197819 */ /* 0x000fe200000006ff */
[----:B------:R-:W-:Y:S01]  /*10a10*/  MUFU.EX2 R39, R39 ;  /* 0x0000002700277308 */ /* 0x000fe20000000800 */
[----:B------:R-:W-:Y:S01]  /*10a20*/  FFMA R5, -R10, 1.925963033500011079e-08, R5 ;  /* 0x32a570600a057823 */ /* 0x000fe20000000105 */
[----:B------:R-:W-:Y:S01]  /*10a30*/  ISETP.GT.U32.AND P1, PT, R3, 0x1ffffff, PT ;  /* 0x01ffffff0300780c */ /* 0x000fe20003f24070 */
[----:B------:R-:W-:Y:S01]  /*10a40*/  IMAD.SHL.U32 R41, R41, 0x800000, RZ ;  /* 0x0080000029297824 */ /* 0x000fe200078e00ff */
[----:B------:R-:W-:Y:S01]  /*10a50*/  SHF.L.U32 R15, R15, 0x17, RZ ;  /* 0x000000170f0f7819 */ /* 0x000fe200000006ff */
[----:B------:R-:W-:Y:S01]  /*10a60*/  BSSY B1, `(.L_x_455) ;  /* 0x0000024000017945 */ /* 0x000fe20003800000 */
[----:B------:R-:W-:Y:S01]  /*10a70*/  SHF.L.U32 R21, R21, 0x17, RZ ;  /* 0x0000001715157819 */ /* 0x000fe200000006ff */
[----:B------:R-:W-:Y:S01]  /*10a80*/  FFMA R34, R23, R34, 1 ;  /* 0x3f80000017227423 */ /* 0x000fe20000000022 */
[----:B------:R-:W1:Y:S01]  /*10a90*/  MUFU.EX2 R6, R5 ;  /* 0x0000000500067308 */ /* 0x000e620000000800 */
[----:B------:R-:W-:Y:S01]  /*10aa0*/  SHF.L.U32 R29, R29, 0x17, RZ ;  /* 0x000000171d1d7819 */ /* 0x000fe200000006ff */
[----:B------:R-:W-:Y:S01]  /*10ab0*/  FFMA R25, R25, R24, 1 ;  /* 0x3f80000019197423 */ /* 0x000fe20000000018 */
[----:B------:R-:W-:Y:S01]  /*10ac0*/  SHF.L.U32 R11, R11, 0x17, RZ ;  /* 0x000000170b0b7819 */ /* 0x000fe200000006ff */
[----:B------:R-:W-:Y:S01]  /*10ad0*/  FFMA R23, R15, R36, 1 ;  /* 0x3f8000000f177423 */ /* 0x000fe20000000024 */
[----:B------:R-:W-:Y:S01]  /*10ae0*/  SHF.L.U32 R33, R33, 0x17, RZ ;  /* 0x0000001721217819 */ /* 0x000fe200000006ff */
[----:B------:R-:W-:Y:S01]  /*10af0*/  FFMA R21, R21, R46, 1 ;  /* 0x3f80000015157423 */ /* 0x000fe2000000002e */
[----:B------:R-:W-:Y:S01]  /*10b00*/  SHF.L.U32 R31, R31, 0x17, RZ ;  /* 0x000000171f1f7819 */ /* 0x000fe200000006ff */
[----:B------:R-:W4:Y:S01]  /*10b10*/  MUFU.EX2 R7, R7 ;  /* 0x0000000700077308 */ /* 0x000f220000000800 */
[----:B------:R-:W-:Y:S01]  /*10b20*/  SHF.L.U32 R35, R35, 0x17, RZ ;  /* 0x0000001723237819 */ /* 0x000fe200000006ff */
[----:B------:R-:W-:Y:S01]  /*10b30*/  FFMA R48, R29, R48, 1 ;  /* 0x3f8000001d307423 */ /* 0x000fe20000000030 */
[----:B------:R-:W-:Y:S01]  /*10b40*/  SHF.L.U32 R27, R27, 0x17, RZ ;  /* 0x000000171b1b7819 */ /* 0x000fe200000006ff */
[----:B------:R-:W-:Y:S01]  /*10b50*/  FFMA R30, R11, R30, 1 ;  /* 0x3f8000000b1e7423 */ /* 0x000fe2000000001e */
[----:B------:R-:W-:Y:S01]  /*10b60*/  SHF.L.U32 R38, R38, 0x17, RZ ;  /* 0x0000001726267819 */ /* 0x000fe200000006ff */
[----:B---3--:R-:W-:Y:S01]  /*10b70*/  FFMA R24, R33, R4, 1 ;  /* 0x3f80000021187423 */ /* 0x008fe20000000004 */
[----:B------:R-:W-:Y:S01]  /*10b80*/  SHF.L.U32 R40, R40, 0x17, RZ ;  /* 0x0000001728287819 */ /* 0x000fe200000006ff */
[----:B------:R-:W3:Y:S01]  /*10b90*/  MUFU.EX2 R10, R43 ;  /* 0x0000002b000a7308 */ /* 0x000ee20000000800 */
[----:B------:R-:W-:Y:S01]  /*10ba0*/  FFMA R28, R31, R0, 1 ;  /* 0x3f8000001f1c7423 */ /* 0x000fe20000000000 */
[----:B--2---:R-:W-:Y:S01]  /*10bb0*/  FFMA R35, R35, R8, 1 ;  /* 0x3f80000023237423 */ /* 0x004fe20000000008 */
[----:B-1----:R-:W-:Y:S01]  /*10bc0*/  FFMA R36, R27, R6, 1 ;  /* 0x3f8000001b247423 */ /* 0x002fe20000000006 */
[----:B------:R-:W-:Y:S01]  /*10bd0*/  FFMA R39, R38, R39, 1 ;  /* 0x3f80000026277423 */ /* 0x000fe20000000027 */
[----:B----4-:R-:W-:Y:S01]  /*10be0*/  FFMA R40, R40, R7, 1 ;  /* 0x3f80000028287423 */ /* 0x010fe20000000007 */
[----:B---3--:R-:W-:Y:S01]  /*10bf0*/  FFMA R41, R41, R10, 1 ;  /* 0x3f80000029297423 */ /* 0x008fe2000000000a */
[----:B------:R-:W-:Y:S06]  /*10c00*/  @P1 BRA `(.L_x_456) ;  /* 0x0000000000141947 */ /* 0x000fec0003800000 */
[----:B------:R-:W-:Y:S02]  /*10c10*/  MOV R0, R9 ;  /* 0x0000000900007202 */ /* 0x000fe40000000f00 */
[----:B------:R-:W-:-:S07]  /*10c20*/  MOV R14, 0x10c40 ;  /* 0x00010c40000e7802 */ /* 0x000fce0000000f00 */
[----:B------:R-:W-:Y:S05]  /*10c30*/  CALL.REL.NOINC `($__internal_0_$__cuda_sm20_rcp_rn_f32_slowpath) ;  /* 0x0000005000987944 */ /* 0x000fea0003c00000 */
[----:B------:R-:W-:Y:S01]  /*10c40*/  MOV R4, R0 ;  /* 0x0000000000047202 */ /* 0x000fe20000000f00 */
[----:B------:R-:W-:Y:S06]  /*10c50*/  BRA `(.L_x_457) ;  /* 0x0000000000107947 */ /* 0x000fec0003800000 */
.L_x_456:
[----:B------:R-:W1:Y:S02]  /*10c60*/  MUFU.RCP R4, R9 ;  /* 0x0000000900047308 */ /* 0x000e640000001000 */
[----:B-1----:R-:W-:-:S04]  /*10c70*/  FFMA R0, R9, R4, -1 ;  /* 0xbf80000009007423 */ /* 0x002fc80000000004 */
[----:B------:R-:W-:-:S04]  /*10c80*/  FADD.FTZ R3, -R0, -RZ ;  /* 0x800000ff00037221 */ /* 0x000fc80000010100 */
[----:B------:R-:W-:-:S07]  /*10c90*/  FFMA R4, R4, R3, R4 ;  /* 0x0000000304047223 */ /* 0x000fce0000000004 */
.L_x_457:
[----:B------:R-:W-:Y:S05]  /*10ca0*/  BSYNC B1 ;  /* 0x0000000000017941 */ /* 0x000fea0003800000 */
.L_x_455:
        /* <DEDUP_REMOVED lines=10> */
.L_x_459:
[----:B------:R-:W1:Y:S02]  /*10d50*/  MUFU.RCP R5, R32 ;  /* 0x0000002000057308 */ /* 0x000e640000001000 */
[----:B-1----:R-:W-:-:S04]  /*10d60*/  FFMA R0, R32, R5, -1 ;  /* 0xbf80000020007423 */ /* 0x002fc80000000005 */
[----:B------:R-:W-:-:S04]  /*10d70*/  FADD.FTZ R0, -R0, -RZ ;  /* 0x800000ff00007221 */ /* 0x000fc80000010100 */
[----:B------:R-:W-:-:S07]  /*10d80*/  FFMA R5, R5, R0, R5 ;  /* 0x0000000005057223 */ /* 0x000fce0000000005 */
.L_x_460:
[----:B------:R-:W-:Y:S05]  /*10d90*/  BSYNC B1 ;  /* 0x0000000000017941 */ /* 0x000fea0003800000 */
.L_x_458:
        /* <DEDUP_REMOVED lines=10> */
.L_x_462:
[----:B------:R-:W1:Y:S02]  /*10e40*/  MUFU.RCP R6, R21 ;  /* 0x0000001500067308 */ /* 0x000e640000001000 */
[----:B-1----:R-:W-:-:S04]  /*10e50*/  FFMA R0, R21, R6, -1 ;  /* 0xbf80000015007423 */ /* 0x002fc80000000006 */
[----:B------:R-:W-:-:S04]  /*10e60*/  FADD.FTZ R3, -R0, -RZ ;  /* 0x800000ff00037221 */ /* 0x000fc80000010100 */
[----:B------:R-:W-:-:S07]  /*10e70*/  FFMA R6, R6, R3, R6 ;  /* 0x0000000306067223 */ /* 0x000fce0000000006 */
.L_x_463:
[----:B------:R-:W-:Y:S05]  /*10e80*/  BSYNC B1 ;  /* 0x0000000000017941 */ /* 0x000fea0003800000 */
.L_x_461:
        /* <DEDUP_REMOVED lines=10> */
.L_x_465:
[----:B------:R-:W1:Y:S02]  /*10f30*/  MUFU.RCP R7, R34 ;  /* 0x0000002200077308 */ /* 0x000e640000001000 */
[----:B-1----:R-:W-:-:S04]  /*10f40*/  FFMA R0, R34, R7, -1 ;  /* 0xbf80000022007423 */ /* 0x002fc80000000007 */
[----:B------:R-:W-:-:S04]  /*10f50*/  FADD.FTZ R0, -R0, -RZ ;  /* 0x800000ff00007221 */ /* 0x000fc80000010100 */
[----:B------:R-:W-:-:S07]  /*10f60*/  FFMA R7, R7, R0, R7 ;  /* 0x0000000007077223 */ /* 0x000fce0000000007 */
.L_x_466:
[----:B------:R-:W-:Y:S05]  /*10f70*/  BSYNC B1 ;  /* 0x0000000000017941 */ /* 0x000fea0003800000 */
.L_x_464:
        /* <DEDUP_REMOVED lines=10> */
.L_x_468:
[----:B------:R-:W1:Y:S02]  /*11020*/  MUFU.RCP R8, R25 ;  /* 0x0000001900087308 */ /* 0x000e640000001000 */
[----:B-1----:R-:W-:-:S04]  /*11030*/  FFMA R0, R25, R8, -1 ;  /* 0xbf80000019007423 */ /* 0x002fc80000000008 */
[----:B------:R-:W-:-:S04]  /*11040*/  FADD.FTZ R3, -R0, -RZ ;  /* 0x800000ff00037221 */ /* 0x000fc80000010100 */
[----:B------:R-:W-:-:S07]  /*11050*/  FFMA R8, R8, R3, R8 ;  /* 0x0000000308087223 */ /* 0x000fce0000000008 */
.L_x_469:
[----:B------:R-:W-:Y:S05]  /*11060*/  BSYNC B1 ;  /* 0x0000000000017941 */ /* 0x000fea0003800000 */
.L_x_467:
        /* <DEDUP_REMOVED lines=10> */
.L_x_471:
[----:B------:R-:W1:Y:S02]  /*11110*/  MUFU.RCP R9, R48 ;  /* 0x0000003000097308 */ /* 0x000e640000001000 */
[----:B-1----:R-:W-:-:S04]  /*11120*/  FFMA R0, R48, R9, -1 ;  /* 0xbf80000030007423 */ /* 0x002fc80000000009 */
[----:B------:R-:W-:-:S04]  /*11130*/  FADD.FTZ R0, -R0, -RZ ;  /* 0x800000ff00007221 */ /* 0x000fc80000010100 */
[----:B------:R-:W-:-:S07]  /*11140*/  FFMA R9, R9, R0, R9 ;  /* 0x0000000009097223 */ /* 0x000fce0000000009 */
.L_x_472:
[----:B------:R-:W-:Y:S05]  /*11150*/  BSYNC B1 ;  /* 0x0000000000017941 */ /* 0x000fea0003800000 */
.L_x_470:
        /* <DEDUP_REMOVED lines=10> */
.L_x_474:
[----:B------:R-:W1:Y:S02]  /*11200*/  MUFU.RCP R10, R13 ;  /* 0x0000000d000a7308 */ /* 0x000e640000001000 */
[----:B-1----:R-:W-:-:S04]  /*11210*/  FFMA R0, R13, R10, -1 ;  /* 0xbf8000000d007423 */ /* 0x002fc8000000000a */
[----:B------:R-:W-:-:S04]  /*11220*/  FADD.FTZ R3, -R0, -RZ ;  /* 0x800000ff00037221 */ /* 0x000fc80000010100 */
[----:B------:R-:W-:-:S07]  /*11230*/  FFMA R10, R10, R3, R10 ;  /* 0x000000030a0a7223 */ /* 0x000fce000000000a */
.L_x_475:
[----:B------:R-:W-:Y:S05]  /*11240*/  BSYNC B1 ;  /* 0x0000000000017941 */ /* 0x000fea0003800000 */
.L_x_473:
        /* <DEDUP_REMOVED lines=10> */
.L_x_477:
[----:B------:R-:W1:Y:S02]  /*112f0*/  MUFU.RCP R11, R30 ;  /* 0x0000001e000b7308 */ /* 0x000e640000001000 */
[----:B-1----:R-:W-:-:S04]  /*11300*/  FFMA R0, R30, R11, -1 ;  /* 0xbf8000001e007423 */ /* 0x002fc8000000000b */
[----:B------:R-:W-:-:S04]  /*11310*/  FADD.FTZ R0, -R0, -RZ ;  /* 0x800000ff00007221 */ /* 0x000fc80000010100 */
[----:B------:R-:W-:-:S07]  /*11320*/  FFMA R11, R11, R0, R11 ;  /* 0x000000000b0b7223 */ /* 0x000fce000000000b */
.L_x_478:
[----:B------:R-:W-:Y:S05]  /*11330*/  BSYNC B1 ;  /* 0x0000000000017941 */ /* 0x000fea0003800000 */
.L_x_476:
        /* <DEDUP_REMOVED lines=10> */
.L_x_480:
[----:B------:R-:W1:Y:S02]  /*113e0*/  MUFU.RCP R12, R23 ;  /* 0x00000017000c7308 */ /* 0x000e640000001000 */
[----:B-1----:R-:W-:-:S04]  /*113f0*/  FFMA R0, R23, R12, -1 ;  /* 0xbf80000017007423 */ /* 0x002fc8000000000c */
[----:B------:R-:W-:-:S04]  /*11400*/  FADD.FTZ R3, -R0, -RZ ;  /* 0x800000ff00037221 */ /* 0x000fc80000010100 */
[----:B------:R-:W-:-:S07]  /*11410*/  FFMA R12, R12, R3, R12 ;  /* 0x000000030c0c7223 */ /* 0x000fce000000000c */
.L_x_481:
[----:B------:R-:W-:Y:S05]  /*11420*/  BSYNC B1 ;  /* 0x0000000000017941 */ /* 0x000fea0003800000 */
.L_x_479:
        /* <DEDUP_REMOVED lines=10> */
.L_x_483:
[----:B------:R-:W1:Y:S02]  /*114d0*/  MUFU.RCP R13, R24 ;  /* 0x00000018000d7308 */ /* 0x000e640000001000 */
[----:B-1----:R-:W-:-:S04]  /*114e0*/  FFMA R0, R24, R13, -1 ;  /* 0xbf80000018007423 */ /* 0x002fc8000000000d */
[----:B------:R-:W-:-:S04]  /*114f0*/  FADD.FTZ R0, -R0, -RZ ;  /* 0x800000ff00007221 */ /* 0x000fc80000010100 */
[----:B------:R-:W-:-:S07]  /*11500*/  FFMA R13, R13, R0, R13 ;  /* 0x000000000d0d7223 */ /* 0x000fce000000000d */
.L_x_484:
[----:B------:R-:W-:Y:S05]  /*11510*/  BSYNC B1 ;  /* 0x0000000000017941 */ /* 0x000fea0003800000 */
.L_x_482:
        /* <DEDUP_REMOVED lines=10> */
.L_x_486:
[----:B------:R-:W1:Y:S02]  /*115c0*/  MUFU.RCP R21, R28 ;  /* 0x0000001c00157308 */ /* 0x000e640000001000 */
[----:B-1----:R-:W-:-:S04]  /*115d0*/  FFMA R0, R28, R21, -1 ;  /* 0xbf8000001c007423 */ /* 0x002fc80000000015 */
[----:B------:R-:W-:-:S04]  /*115e0*/  FADD.FTZ R0, -R0, -RZ ;  /* 0x800000ff00007221 */ /* 0x000fc80000010100 */
[----:B------:R-:W-:-:S07]  /*115f0*/  FFMA R21, R21, R0, R21 ;  /* 0x0000000015157223 */ /* 0x000fce0000000015 */
.L_x_487:
[----:B------:R-:W-:Y:S05]  /*11600*/  BSYNC B1 ;  /* 0x0000000000017941 */ /* 0x000fea0003800000 */
.L_x_485:
        /* <DEDUP_REMOVED lines=10> */
.L_x_489:
[----:B------:R-:W1:Y:S02]  /*116b0*/  MUFU.RCP R24, R35 ;  /* 0x0000002300187308 */ /* 0x000e640000001000 */
[----:B-1----:R-:W-:-:S04]  /*116c0*/  FFMA R0, R35, R24, -1 ;  /* 0xbf80000023007423 */ /* 0x002fc80000000018 */
[----:B------:R-:W-:-:S04]  /*116d0*/  FADD.FTZ R3, -R0, -RZ ;  /* 0x800000ff00037221 */ /* 0x000fc80000010100 */
[----:B------:R-:W-:-:S07]  /*116e0*/  FFMA R24, R24, R3, R24 ;  /* 0x0000000318187223 */ /* 0x000fce0000000018 */
.L_x_490:
[----:B------:R-:W-:Y:S05]  /*116f0*/  BSYNC B1 ;  /* 0x0000000000017941 */ /* 0x000fea0003800000 */
.L_x_488:
        /* <DEDUP_REMOVED lines=10> */
.L_x_492:
[----:B------:R-:W1:Y:S02]  /*117a0*/  MUFU.RCP R23, R36 ;  /* 0x0000002400177308 */ /* 0x000e640000001000 */
[----:B-1----:R-:W-:-:S04]  /*117b0*/  FFMA R0, R36, R23, -1 ;  /* 0xbf80000024007423 */ /* 0x002fc80000000017 */
[----:B------:R-:W-:-:S04]  /*117c0*/  FADD.FTZ R0, -R0, -RZ ;  /* 0x800000ff00007221 */ /* 0x000fc80000010100 */
[----:B------:R-:W-:-:S07]  /*117d0*/  FFMA R23, R23, R0, R23 ;  /* 0x0000000017177223 */ /* 0x000fce0000000017 */
.L_x_493:
[----:B------:R-:W-:Y:S05]  /*117e0*/  BSYNC B1 ;  /* 0x0000000000017941 */ /* 0x000fea0003800000 */
.L_x_491:
        /* <DEDUP_REMOVED lines=10> */
.L_x_495:
[----:B------:R-:W1:Y:S02]  /*11890*/  MUFU.RCP R28, R39 ;  /* 0x00000027001c7308 */ /* 0x000e640000001000 */
[----:B-1----:R-:W-:-:S04]  /*118a0*/  FFMA R0, R39, R28, -1 ;  /* 0xbf80000027007423 */ /* 0x002fc8000000001c */
[----:B------:R-:W-:-:S04]  /*118b0*/  FADD.FTZ R3, -R0, -RZ ;  /* 0x800000ff00037221 */ /* 0x000fc80000010100 */
[----:B------:R-:W-:-:S07]  /*118c0*/  FFMA R28, R28, R3, R28 ;  /* 0x000000031c1c7223 */ /* 0x000fce000000001c */
.L_x_496:
[----:B------:R-:W-:Y:S05]  /*118d0*/  BSYNC B1 ;  /* 0x0000000000017941 */ /* 0x000fea0003800000 */
.L_x_494:
        /* <DEDUP_REMOVED lines=10> */
.L_x_498:
[----:B------:R-:W1:Y:S02]  /*11980*/  MUFU.RCP R25, R40 ;  /* 0x0000002800197308 */ /* 0x000e640000001000 */
[----:B-1----:R-:W-:-:S04]  /*11990*/  FFMA R0, R40, R25, -1 ;  /* 0xbf80000028007423 */ /* 0x002fc80000000019 */
[----:B------:R-:W-:-:S04]  /*119a0*/  FADD.FTZ R0, -R0, -RZ ;  /* 0x800000ff00007221 */ /* 0x000fc80000010100 */
[----:B------:R-:W-:-:S07]  /*119b0*/  FFMA R25, R25, R0, R25 ;  /* 0x0000000019197223 */ /* 0x000fce0000000019 */
.L_x_499:
[----:B------:R-:W-:Y:S05]  /*119c0*/  BSYNC B1 ;  /* 0x0000000000017941 */ /* 0x000fea0003800000 */
.L_x_497:
        /* <DEDUP_REMOVED lines=8> */
.L_x_500:
[----:B------:R-:W1:Y:S02]  /*11a50*/  MUFU.RCP R0, R41 ;  /* 0x0000002900007308 */ /* 0x000e640000001000 */
[----:B-1----:R-:W-:-:S04]  /*11a60*/  FFMA R3, R41, R0, -1 ;  /* 0xbf80000029037423 */ /* 0x002fc80000000000 */
[----:B------:R-:W-:-:S04]  /*11a70*/  FADD.FTZ R3, -R3, -RZ ;  /* 0x800000ff03037221 */ /* 0x000fc80000010100 */
[----:B------:R-:W-:-:S07]  /*11a80*/  FFMA R0, R0, R3, R0 ;  /* 0x0000000300007223 */ /* 0x000fce0000000000 */
.L_x_501:
        /* <DEDUP_REMOVED lines=29> */
.L_x_503:
[----:B------:R-:W-:Y:S05]  /*11c60*/  BSYNC B0 ;  /* 0x0000000000007941 */ /* 0x000fea0003800000 */
.L_x_502:
[----:B------:R-:W-:Y:S06]  /*11c70*/  BAR.SYNC.DEFER_BLOCKING 0x1, 0x100 ;  /* 0x0044000000007b1d */ /* 0x000fec0000010000 */
[----:B------:R-:W-:Y:S04]  /*11c80*/  BSSY B0, `(.L_x_504) ;  /* 0x0000009000007945 */ /* 0x000fe80003800000 */
[----:B------:R-:W-:Y:S05]  /*11c90*/  @P0 BRA `(.L_x_505) ;  /* 0x00000000001c0947 */ /* 0x000fea0003800000 */
[----:B------:R-:W-:-:S13]  /*11ca0*/  ISETP.NE.AND P0, PT, R159, 0x3, PT ;  /* 0x000000039f00780c */ /* 0x000fda0003f05270 */
[----:B------:R-:W-:Y:S05]  /*11cb0*/  @!P0 BRA `(.L_x_506) ;  /* 0x0000000000048947 */ /* 0x000fea0003800000 */
[----:B------:R-:W-:Y:S01]  /*11cc0*/  BPT.TRAP 0x1 ;  /* 0x000000040000795c */ /* 0x000fe20000300000 */
.L_x_506:
[----:B------:R-:W-:-:S04]  /*11cd0*/  ULEA UR4, UR36, UR52, 0x3 ;  /* 0x0000003424047291 */ /* 0x000fc8000f8e183f */
[----:B------:R-:W-:-:S04]  /*11ce0*/  UIADD3 UR4, UR4, 0x60, URZ ;  /* 0x0000006004047890 */ /* 0x000fc8000fffe03f */
[----:B------:R-:W-:-:S09]  /*11cf0*/  UPRMT UR4, UR51, 0x654, UR4 ;  /* 0x0000065433047896 */ /* 0x000fd20008000004 */
[----:B------:R-:W-:Y:S03]  /*11d00*/  SYNCS.ARRIVE.TRANS64.RED.A1T0 RZ, [UR4], RZ ;  /* 0x000000ffffff79a7 */ /* 0x000fe60008100404 */
.L_x_505:
[----:B------:R-:W-:Y:S05]  /*11d10*/  BSYNC B0 ;  /* 0x0000000000007941 */ /* 0x000fea0003800000 */
.L_x_504:
[----:B------:R-:W-:Y:S01]  /*11d20*/  IADD3 R2, P0, R2, UR40, RZ ;  /* 0x0000002802027c10 */ /* 0x000fe2000ff1e0ff */
[----:B------:R-:W-:Y:S01]  /*11d30*/  ULDC.64 UR4, c[0x0][0x8f8] ;  /* 0x00023e0000047ab9 */ /* 0x000fe20000000a00 */
[----:B------:R-:W-:Y:S01]  /*11d40*/  UIADD3 UR36, UR36, 0x1, URZ ;  /* 0x0000000124247890 */ /* 0x000fe2000fffe03f */
[----:B------:R-:W-:Y:S01]  /*11d50*/  PRMT R0, RZ, 0x7610, R0 ;  /* 0x00007610ff007816 */ /* 0x000fe20000000000 */
[----:B------:R-:W-:Y:S01]  /*11d60*/  UMOV UR47, 0xffffffff ;  /* 0xffffffff002f7882 */ /* 0x000fe20000000000 */
[----:B------:R-:W-:Y:S01]  /*11d70*/  IADD3.X R16, R16, UR38, RZ, P0, !PT ;  /* 0x0000002610107c10 */ /* 0x000fe200087fe4ff */
[----:B------:R-:W-:Y:S01]  /*11d80*/  UISETP.NE.AND UP0, UPT, UR36, 0x4, UPT ;  /* 0x000000042400788c */ /* 0x000fe2000bf05270 */
[----:B------:R-:W-:Y:S02]  /*11d90*/  ISETP.GE.U32.AND P0, PT, R2, UR4, PT ;  /* 0x0000000402007c0c */ /* 0x000fe4000bf06070 */
[----:B------:R-:W-:Y:S01]  /*11da0*/  MOV R23, 0xffffffff ;  /* 0xffffffff00177802 */ /* 0x000fe20000000f00 */
[----:B------:R-:W-:Y:S01]  /*11db0*/  USEL UR36, UR36, URZ, UP0 ;  /* 0x0000003f24247287 */ /* 0x000fe20008000000 */
[----:B------:R-:W-:-:S02]  /*11dc0*/  ISETP.GE.U32.AND.EX P0, PT, R16, UR5, PT, P0 ;  /* 0x0000000510007c0c */ /* 0x000fc4000bf06100 */
[----:B------:R-:W-:-:S11]  /*11dd0*/  MOV R158, 0xffffffff ;  /* 0xffffffff009e7802 */ /* 0x000fd60000000f00 */
[----:B------:R-:W-:Y:S05]  /*11de0*/  @P0 BRA `(.L_x_507) ;  /* 0x00000004006c0947 */ /* 0x000fea0003800000 */
[----:B-1----:R-:W1:Y:S01]  /*11df0*/  S2R R12, SR_CTAID.X ;  /* 0x00000000000c7919 */ /* 0x002e620000002500 */
[----:B------:R-:W2:Y:S01]  /*11e00*/  LDC.64 R10, c[0x0][0x8d0] ;  /* 0x00023400ff0a7b82 */ /* 0x000ea20000000a00 */
[----:B------:R-:W-:Y:S01]  /*11e10*/  ULDC UR4, c[0x0][0x150] ;  /* 0x0000540000047ab9 */ /* 0x000fe20000000800 */
[----:B------:R-:W-:Y:S01]  /*11e20*/  MOV R8, R2 ;  /* 0x0000000200087202 */ /* 0x000fe20000000f00 */
[----:B------:R-:W3:Y:S01]  /*11e30*/  S2R R24, SR_CTAID.Y ;  /* 0x0000000000187919 */ /* 0x000ee20000002600 */
[----:B------:R-:W-:-:S04]  /*11e40*/  MOV R9, R16 ;  /* 0x0000001000097202 */ /* 0x000fc80000000f00 */
[----:B------:R-:W4:Y:S08]  /*11e50*/  LDC R25, c[0x0][0x144] ;  /* 0x00005100ff197b82 */ /* 0x000f300000000800 */
[----:B------:R-:W3:Y:S08]  /*11e60*/  LDC R0, c[0x0][0x8d8] ;  /* 0x00023600ff007b82 */ /* 0x000ef00000000800 */
[----:B------:R-:W3:Y:S01]  /*11e70*/  LDC.64 R14, c[0x0][0x8c8] ;  /* 0x00023200ff0e7b82 */ /* 0x000ee20000000a00 */
[----:B--2---:R-:W-:-:S04]  /*11e80*/  ISETP.NE.U32.AND P0, PT, R10, RZ, PT ;  /* 0x000000ff0a00720c */ /* 0x004fc80003f05070 */
[----:B------:R-:W-:Y:S02]  /*11e90*/  ISETP.NE.AND.EX P0, PT, R11, RZ, PT, P0 ;  /* 0x000000ff0b00720c */ /* 0x000fe40003f05300 */
[----:B-1----:R-:W-:-:S05]  /*11ea0*/  I2FP.F32.U32 R3, R12 ;  /* 0x0000000c00037245 */ /* 0x002fca0000201000 */
[----:B------:R-:W-:-:S04]  /*11eb0*/  FMUL R3, R3, UR4 ;  /* 0x0000000403037c20 */ /* 0x000fc80008400000 */
[----:B------:R1:W2:Y:S02]  /*11ec0*/  F2I.U32.TRUNC.NTZ R23, R3 ;  /* 0x0000000300177305 */ /* 0x0002a4000020f000 */
[----:B----4-:R-:W-:Y:S05]  /*11ed0*/  @!P0 BRA `(.L_x_508) ;  /* 0x0000000000288947 */ /* 0x010fea0003800000 */
[----:B-1----:R-:W1:Y:S02]  /*11ee0*/  LDC R3, c[0x0][0x8dc] ;  /* 0x00023700ff037b82 */ /* 0x002e640000000800 */
[----:B-1----:R-:W-:-:S04]  /*11ef0*/  IADD3 R3, P0, R2, R3, RZ ;  /* 0x0000000302037210 */ /* 0x002fc80007f1e0ff */
[----:B------:R-:W-:-:S05]  /*11f00*/  IADD3.X R13, RZ, R16, RZ, P0, !PT ;  /* 0x00000010ff0d7210 */ /* 0x000fca00007fe4ff */
[----:B------:R-:W-:-:S04]  /*11f10*/  IMAD.WIDE.U32 R4, R13, R10, RZ ;  /* 0x0000000a0d047225 */ /* 0x000fc800078e00ff */
[----:B------:R-:W-:-:S04]  /*11f20*/  IMAD.WIDE.U32 R6, P0, R3, R11, R4 ;  /* 0x0000000b03067225 */ /* 0x000fc80007800004 */
[----:B------:R-:W-:Y:S01]  /*11f30*/  IMAD.WIDE.U32 R4, R3, R10, RZ ;  /* 0x0000000a03047225 */ /* 0x000fe200078e00ff */
[----:B------:R-:W-:-:S03]  /*11f40*/  MOV R8, R7 ;  /* 0x0000000700087202 */ /* 0x000fc60000000f00 */
[----:B------:R-:W-:Y:S01]  /*11f50*/  IMAD.X R9, RZ, RZ, RZ, P0 ;  /* 0x000000ffff097224 */ /* 0x000fe200000e06ff */
[----:B------:R-:W-:-:S05]  /*11f60*/  IADD3 RZ, P0, R5, R6, RZ ;  /* 0x0000000605ff7210 */ /* 0x000fca0007f1e0ff */
[----:B------:R-:W-:-:S08]  /*11f70*/  IMAD.WIDE.U32.X R8, R13, R11, R8, P0 ;  /* 0x0000000b0d087225 */ /* 0x000fd000000e0408 */
.L_x_508:
[-CC-:B---3--:R-:W-:Y:S01]  /*11f80*/  SHF.R.U64 R31, R8, R0.reuse, R9.reuse ;  /* 0x00000000081f7219 */ /* 0x188fe20000001209 */
[----:B------:R-:W3:Y:S01]  /*11f90*/  LDC.64 R20, c[0x0][0x8e8] ;  /* 0x00023a00ff147b82 */ /* 0x000ee20000000a00 */
[----:B------:R-:W-:Y:S01]  /*11fa0*/  SHF.R.U32.HI R0, RZ, R0, R9 ;  /* 0x00000000ff007219 */ /* 0x000fe20000011609 */
[----:B------:R-:W-:Y:S01]  /*11fb0*/  ULDC UR4, c[0x0][0x154] ;  /* 0x0000550000047ab9 */ /* 0x000fe20000000800 */
[----:B------:R-:W-:Y:S02]  /*11fc0*/  IADD3 R7, P0, RZ, -R31, RZ ;  /* 0x8000001fff077210 */ /* 0x000fe40007f1e0ff */
[----:B--2---:R-:W-:Y:S02]  /*11fd0*/  IADD3 R23, -R23, RZ, RZ ;  /* 0x000000ff17177210 */ /* 0x004fe40007ffe1ff */
[----:B-1----:R-:W-:Y:S01]  /*11fe0*/  IADD3.X R3, RZ, ~R0, RZ, P0, !PT ;  /* 0x80000000ff037210 */ /* 0x002fe200007fe4ff */
[----:B------:R-:W1:Y:S02]  /*11ff0*/  LDC R6, c[0x0][0x8c0] ;  /* 0x00023000ff067b82 */ /* 0x000e640000000800 */
[----:B------:R-:W-:-:S02]  /*12000*/  IMAD R26, R25, R23, R12 ;  /* 0x00000017191a7224 */ /* 0x000fc400078e020c */
[----:B------:R-:W-:Y:S01]  /*12010*/  IMAD R0, R3, R14, RZ ;  /* 0x0000000e03007224 */ /* 0x000fe200078e02ff */
[----:B------:R-:W-:-:S03]  /*12020*/  MOV R3, R16 ;  /* 0x0000001000037202 */ /* 0x000fc60000000f00 */
[----:B------:R-:W2:Y:S01]  /*12030*/  LDC R8, c[0x0][0x8b0] ;  /* 0x00022c00ff087b82 */ /* 0x000ea20000000800 */
[----:B------:R-:W-:-:S04]  /*12040*/  IMAD.WIDE.U32 R4, R7, R14, R2 ;  /* 0x0000000e07047225 */ /* 0x000fc800078e0002 */
[----:B------:R-:W-:Y:S01]  /*12050*/  IMAD R3, R7, R15, R0 ;  /* 0x0000000f07037224 */ /* 0x000fe200078e0200 */
[----:B------:R-:W-:Y:S02]  /*12060*/  I2FP.F32.U32 R0, R24 ;  /* 0x0000001800007245 */ /* 0x000fe40000201000 */
[----:B------:R-:W4:Y:S01]  /*12070*/  LDC R28, c[0x0][0x900] ;  /* 0x00024000ff1c7b82 */ /* 0x000f220000000800 */
[----:B---3--:R-:W-:Y:S02]  /*12080*/  ISETP.NE.U32.AND P0, PT, R20, RZ, PT ;  /* 0x000000ff1400720c */ /* 0x008fe40003f05070 */
[----:B------:R-:W-:Y:S01]  /*12090*/  IADD3 R3, R5, R3, RZ ;  /* 0x0000000305037210 */ /* 0x000fe20007ffe0ff */
[----:B------:R-:W-:Y:S01]  /*120a0*/  FMUL R0, R0, UR4 ;  /* 0x0000000400007c20 */ /* 0x000fe20008400000 */
[----:B------:R-:W-:Y:S02]  /*120b0*/  ISETP.NE.AND.EX P0, PT, R21, RZ, PT, P0 ;  /* 0x000000ff1500720c */ /* 0x000fe40003f05300 */
[----:B------:R-:W-:Y:S01]  /*120c0*/  MOV R5, 0xffffffff ;  /* 0xffffffff00057802 */ /* 0x000fe20000000f00 */
[----:B------:R-:W3:Y:S01]  /*120d0*/  LDC R15, c[0x0][0x148] ;  /* 0x00005200ff0f7b82 */ /* 0x000ee20000000800 */
[-CC-:B-1----:R-:W-:Y:S01]  /*120e0*/  SHF.R.U64 R12, R4, R6.reuse, R3.reuse ;  /* 0x00000006040c7219 */ /* 0x182fe20000001203 */
[----:B------:R1:W1:Y:S01]  /*120f0*/  F2I.U32.TRUNC.NTZ R13, R0 ;  /* 0x00000000000d7305 */ /* 0x000262000020f000 */
[----:B------:R-:W-:-:S02]  /*12100*/  SHF.R.U32.HI R3, RZ, R6, R3 ;  /* 0x00000006ff037219 */ /* 0x000fc40000011603 */
[----:B------:R-:W-:-:S03]  /*12110*/  MOV R7, 0x1 ;  /* 0x0000000100077802 */ /* 0x000fc60000000f00 */
[----:B------:R-:W1:Y:S01]  /*12120*/  LDC R25, c[0x0][0x8a8] ;  /* 0x00022a00ff197b82 */ /* 0x000e620000000800 */
[-CC-:B--2---:R-:W-:Y:S02]  /*12130*/  SHF.R.U64 R10, R12, R8.reuse, R3.reuse ;  /* 0x000000080c0a7219 */ /* 0x184fe40000001203 */
[----:B------:R-:W-:-:S05]  /*12140*/  SHF.R.U32.HI R3, RZ, R8, R3 ;  /* 0x00000008ff037219 */ /* 0x000fca0000011603 */
[----:B------:R-:W2:Y:S01]  /*12150*/  LDC R27, c[0x0][0x8f0] ;  /* 0x00023c00ff1b7b82 */ /* 0x000ea20000000800 */
[-C--:B----4-:R-:W-:Y:S02]  /*12160*/  SHF.L.U32 R4, R5, R28.reuse, RZ ;  /* 0x0000001c05047219 */ /* 0x090fe400000006ff */
[-CC-:B------:R-:W-:Y:S02]  /*12170*/  SHF.R.U64 R14, R10, R28.reuse, R3.reuse ;  /* 0x0000001c0a0e7219 */ /* 0x180fe40000001203 */
[----:B------:R-:W-:Y:S02]  /*12180*/  SHF.R.U32.HI R5, RZ, R28, R3 ;  /* 0x0000001cff057219 */ /* 0x000fe40000011603 */
[----:B------:R-:W-:Y:S01]  /*12190*/  LOP3.LUT R23, RZ, R4, RZ, 0x33, !PT ;  /* 0x00000004ff177212 */ /* 0x000fe200078e33ff */
[----:B------:R-:W4:Y:S01]  /*121a0*/  LDC R29, c[0x0][0x8e0] ;  /* 0x00023800ff1d7b82 */ /* 0x000f220000000800 */
[----:B------:R-:W-:Y:S02]  /*121b0*/  SHF.L.U32 R28, R7, R28, RZ ;  /* 0x0000001c071c7219 */ /* 0x000fe400000006ff */
[----:B------:R-:W-:-:S05]  /*121c0*/  MOV R4, R14 ;  /* 0x0000000e00047202 */ /* 0x000fca0000000f00 */
        /* <DEDUP_REMOVED lines=12> */
.L_x_509:
[----:B------:R-:W-:Y:S02]  /*12290*/  ISETP.NE.AND P0, PT, R22, 0x1, PT ;  /* 0x000000011600780c */ /* 0x000fe40003f05270 */
[----:B-12---:R-:W-:Y:S01]  /*122a0*/  SHF.R.U64 R0, R4, R27, R5 ;  /* 0x0000001b04007219 */ /* 0x006fe20000001205 */
[----:B------:R-:W-:Y:S01]  /*122b0*/  VIADD R5, R25, 0xffffffff ;  /* 0xffffffff19057836 */ /* 0x000fe20000000000 */
[----:B------:R-:W-:Y:S02]  /*122c0*/  LOP3.LUT R23, R10, R23, RZ, 0xc0, !PT ;  /* 0x000000170a177212 */ /* 0x000fe400078ec0ff */
[----:B------:R-:W-:Y:S02]  /*122d0*/  IADD3 R13, -R13, RZ, RZ ;  /* 0x000000ff0d0d7210 */ /* 0x000fe40007ffe1ff */
[----:B------:R-:W-:Y:S01]  /*122e0*/  IADD3 R3, -R0, RZ, RZ ;  /* 0x000000ff00037210 */ /* 0x000fe20007ffe1ff */
[----:B------:R-:W-:Y:S01]  /*122f0*/  IMAD R23, R28, R0, R23 ;  /* 0x000000001c177224 */ /* 0x000fe200078e0217 */
[----:B------:R-:W-:-:S02]  /*12300*/  LOP3.LUT R5, R12, R5, RZ, 0xc0, !PT ;  /* 0x000000050c057212 */ /* 0x000fc400078ec0ff */
[----:B------:R-:W-:Y:S01]  /*12310*/  R2UR UR47, R31 ;  /* 0x000000001f2f72ca */ /* 0x000fe200000e0000 */
[----:B---3--:R-:W-:Y:S02]  /*12320*/  @P0 IMAD R26, R15, R13, R24 ;  /* 0x0000000d0f1a0224 */ /* 0x008fe400078e0218 */
[----:B----4-:R-:W-:Y:S01]  /*12330*/  IMAD R0, R3, R29, R14 ;  /* 0x0000001d03007224 */ /* 0x010fe200078e020e */
[----:B------:R-:W-:Y:S01]  /*12340*/  MOV R3, 0x1 ;  /* 0x0000000100037802 */ /* 0x000fe20000000f00 */
[----:B------:R-:W-:Y:S02]  /*12350*/  IMAD R23, R23, R30, R26 ;  /* 0x0000001e17177224 */ /* 0x000fe400078e021a */
[----:B------:R-:W-:-:S05]  /*12360*/  IMAD R0, R0, R25, R5 ;  /* 0x0000001900007224 */ /* 0x000fca00078e0205 */
[----:B------:R-:W-:Y:S02]  /*12370*/  SEL R158, R0, R23, !P0 ;  /* 0x00000017009e7207 */ /* 0x000fe40004000000 */
[----:B------:R-:W-:Y:S02]  /*12380*/  SEL R23, R23, R0, !P0 ;  /* 0x0000000017177207 */ /* 0x000fe40004000000 */
[----:B------:R-:W-:-:S07]  /*12390*/  PRMT R0, R3, 0x7610, R0 ;  /* 0x0000761003007816 */ /* 0x000fce0000000000 */
.L_x_507:
[----:B------:R-:W-:Y:S01]  /*123a0*/  UIADD3 UR49, UR50, UR49, URZ ;  /* 0x0000003132317290 */ /* 0x000fe2000fffe03f */
[----:B------:R-:W-:Y:S01]  /*123b0*/  LOP3.LUT P0, RZ, R0, 0xff, RZ, 0xc0, !PT ;  /* 0x000000ff00ff7812 */ /* 0x000fe2000780c0ff */
[----:B------:R-:W-:Y:S02]  /*123c0*/  UIADD3 UR39, UR39, 0x8, URZ ;  /* 0x0000000827277890 */ /* 0x000fe4000fffe03f */
[----:B------:R-:W-:Y:S02]  /*123d0*/  USHF.R.U32.HI UR4, URZ, 0x2, UR49 ;  /* 0x000000023f047899 */ /* 0x000fe40008011631 */
[----:B------:R-:W-:Y:S02]  /*123e0*/  UISETP.GT.U32.AND UP0, UPT, UR49, 0x3, UPT ;  /* 0x000000033100788c */ /* 0x000fe4000bf04070 */
[----:B------:R-:W-:Y:S02]  /*123f0*/  ULOP3.LUT UR4, UR4, 0x1, URZ, 0xc0, !UPT ;  /* 0x0000000104047892 */ /* 0x000fe4000f8ec03f */
[----:B------:R-:W-:-:S02]  /*12400*/  UISETP.LT.U32.AND UP1, UPT, UR50, 0x4, UP0 ;  /* 0x000000043200788c */ /* 0x000fc40008721070 */
[----:B------:R-:W-:Y:S02]  /*12410*/  UISETP.NE.U32.AND UP2, UPT, UR4, 0x1, UPT ;  /* 0x000000010400788c */ /* 0x000fe4000bf45070 */
[----:B------:R-:W-:Y:S02]  /*12420*/  USEL UR5, URZ, 0x1, !UP1 ;  /* 0x000000013f057887 */ /* 0x000fe4000c800000 */
[----:B------:R-:W-:Y:S02]  /*12430*/  UISETP.GT.U32.AND UP0, UPT, UR50, 0x3, !UP2 ;  /* 0x000000033200788c */ /* 0x000fe4000d704070 */
[----:B------:R-:W-:Y:S02]  /*12440*/  ULOP3.LUT UR49, UR49, 0x3, URZ, 0xc0, !UPT ;  /* 0x0000000331317892 */ /* 0x000fe4000f8ec03f */
[----:B------:R-:W-:-:S04]  /*12450*/  USEL UR4, URZ, 0x1, !UP0 ;  /* 0x000000013f047887 */ /* 0x000fc8000c000000 */
[----:B------:R-:W-:Y:S01]  /*12460*/  ULOP3.LUT UR48, UR4, UR48, UR5, 0x96, !UPT ;  /* 0x0000003004307292 */ /* 0x000fe2000f8e9605 */
[----:B------:R-:W-:Y:S11]  /*12470*/  @P0 BRA `(.L_x_510) ;  /* 0xfffffef000a00947 */ /* 0x000ff6000383ffff */
[----:B------:R-:W-:-:S13]  /*12480*/  PLOP3.LUT P0, PT, PT, PT, PT, 0x8, 0x0 ;  /* 0x000000000000781c */ /* 0x000fda0003f0e170 */
.L_x_22:
[----:B------:R-:W-:Y:S05]  /*12490*/  @P0 BRA `(.L_x_14) ;  /* 0x0000003000040947 */ /* 0x000fea0003800000 */
[----:B------:R-:W-:Y:S01]  /*124a0*/  ULDC.64 UR6, c[0x0][0x588] ;  /* 0x0001620000067ab9 */ /* 0x000fe20000000a00 */
[----:B------:R-:W-:Y:S01]  /*124b0*/  ULDC.64 UR4, c[0x0][0x590] ;  /* 0x0001640000047ab9 */ /* 0x000fe20000000a00 */
[----:B------:R-:W-:Y:S01]  /*124c0*/  ISETP.NE.U32.AND P0, PT, RZ, UR6, PT ;  /* 0x00000006ff007c0c */ /* 0x000fe2000bf05070 */
[----:B------:R-:W-:-:S04]  /*124d0*/  DEPBAR.LE SB0, 0x0 ;  /* 0x000080000000791a */ /* 0x000fc80000000000 */
[----:B------:R-:W-:Y:S01]  /*124e0*/  ISETP.NE.U32.AND P1, PT, RZ, UR4, PT ;  /* 0x00000004ff007c0c */ /* 0x000fe2000bf25070 */
[----:B------:R-:W-:Y:S01]  /*124f0*/  BSSY B0, `(.L_x_511) ;  /* 0x0000015000007945 */ /* 0x000fe20003800000 */
[----:B------:R-:W-:Y:S02]  /*12500*/  ISETP.NE.AND.EX P0, PT, RZ, UR7, PT, P0 ;  /* 0x00000007ff007c0c */ /* 0x000fe4000bf05300 */
[----:B------:R-:W-:-:S13]  /*12510*/  ISETP.NE.AND.EX P1, PT, RZ, UR5, PT, P1 ;  /* 0x00000005ff007c0c */ /* 0x000fda000bf25310 */
[----:B------:R-:W-:Y:S05]  /*12520*/  @P0 BRA P1, `(.L_x_512) ;  /* 0x0000000000440947 */ /* 0x000fea0000800000 */
[----:B------:R-:W-:-:S04]  /*12530*/  ISETP.NE.U32.AND P0, PT, RZ, UR4, PT ;  /* 0x00000004ff007c0c */ /* 0x000fc8000bf05070 */
[----:B------:R-:W-:-:S13]  /*12540*/  ISETP.NE.AND.EX P0, PT, RZ, UR5, PT, P0 ;  /* 0x00000005ff007c0c */ /* 0x000fda000bf05300 */
[----:B------:R-:W-:Y:S05]  /*12550*/  @!P0 BRA `(.L_x_513) ;  /* 0x00000000002c8947 */ /* 0x000fea0003800000 */
[----:B------:R-:W-:-:S13]  /*12560*/  LOP3.LUT P0, RZ, R154, 0xff, RZ, 0xc0, !PT ;  /* 0x000000ff9aff7812 */ /* 0x000fda000780c0ff */
[----:B------:R-:W-:Y:S05]  /*12570*/  @!P0 BRA `(.L_x_514) ;  /* 0x0000000000108947 */ /* 0x000fea0003800000 */
[----:B-----5:R-:W-:-:S13]  /*12580*/  FSETP.NEU.AND P0, PT, R157, RZ, PT ;  /* 0x000000ff9d00720b */ /* 0x020fda0003f0d000 */
[----:B------:R-:W-:Y:S05]  /*12590*/  @!P0 BREAK B0 ;  /* 0x0000000000008942 */ /* 0x000fea0003800000 */
[----:B------:R-:W-:Y:S05]  /*125a0*/  @P0 BRA `(.L_x_512) ;  /* 0x0000000000240947 */ /* 0x000fea0003800000 */
[----:B------:R-:W-:Y:S05]  /*125b0*/  BRA `(.L_x_14) ;  /* 0x0000002c00bc7947 */ /* 0x000fea0003800000 */
.L_x_514:
[----:B------:R-:W-:-:S04]  /*125c0*/  ISETP.NE.U32.AND P0, PT, RZ, UR6, PT ;  /* 0x00000006ff007c0c */ /* 0x000fc8000bf05070 */
[----:B------:R-:W-:-:S13]  /*125d0*/  ISETP.NE.AND.EX P0, PT, RZ, UR7, PT, P0 ;  /* 0x00000007ff007c0c */ /* 0x000fda000bf05300 */
[----:B------:R-:W-:Y:S05]  /*125e0*/  @!P0 BREAK B0 ;  /* 0x0000000000008942 */ /* 0x000fea0003800000 */
[----:B------:R-:W-:Y:S05]  /*125f0*/  @P0 BRA `(.L_x_512) ;  /* 0x0000000000100947 */ /* 0x000fea0003800000 */
[----:B------:R-:W-:Y:S05]  /*12600*/  BRA `(.L_x_14) ;  /* 0x0000002c00a87947 */ /* 0x000fea0003800000 */
.L_x_513:
[----:B-----5:R-:W-:-:S13]  /*12610*/  FSETP.NEU.AND P0, PT, R157, RZ, PT ;  /* 0x000000ff9d00720b */ /* 0x020fda0003f0d000 */
[----:B------:R-:W-:Y:S05]  /*12620*/  @!P0 BREAK B0 ;  /* 0x0000000000008942 */ /* 0x000fea0003800000 */
[----:B------:R-:W-:Y:S05]  /*12630*/  @!P0 BRA `(.L_x_14) ;  /* 0x0000002c009c8947 */ /* 0x000fea0003800000 */
.L_x_512:
[----:B-1----:R-:W-:Y:S05]  /*12640*/  BSYNC B0 ;  /* 0x0000000000007941 */ /* 0x002fea0003800000 */
.L_x_511:
[----:B------:R-:W-:-:S04]  /*12650*/  LOP3.LUT R19, R19, 0x1, RZ, 0xfc, !PT ;  /* 0x0000000113137812 */ /* 0x000fc800078efcff */
[----:B------:R-:W-:-:S13]  /*12660*/  ISETP.NE.AND P0, PT, R19, 0x3, PT ;  /* 0x000000031300780c */ /* 0x000fda0003f05270 */
[----:B------:R-:W-:Y:S05]  /*12670*/  @!P0 BRA `(.L_x_515) ;  /* 0x0000000000048947 */ /* 0x000fea0003800000 */
[----:B------:R-:W-:Y:S01]  /*12680*/  BPT.TRAP 0x1 ;  /* 0x000000040000795c */ /* 0x000fe20000300000 */
.L_x_515:
[----:B------:R-:W1:Y:S01]  /*12690*/  S2UR UR5, SR_CgaCtaId ;  /* 0x00000000000579c3 */ /* 0x000e620000008800 */
[----:B------:R-:W-:Y:S02]  /*126a0*/  UMOV UR4, 0x400 ;  /* 0x0000040000047882 */ /* 0x000fe40000000000 */
[----:B-1----:R-:W-:-:S04]  /*126b0*/  ULEA UR4, UR5, UR4, 0x18 ;  /* 0x0000000405047291 */ /* 0x002fc8000f8ec03f */
[----:B------:R-:W-:-:S04]  /*126c0*/  ULEA UR4, UR36, UR4, 0x3 ;  /* 0x0000000424047291 */ /* 0x000fc8000f8e183f */
[----:B------:R-:W-:-:S04]  /*126d0*/  UIADD3 UR4, UR4, 0x60, URZ ;  /* 0x0000006004047890 */ /* 0x000fc8000fffe03f */
[----:B------:R-:W-:-:S09]  /*126e0*/  UPRMT UR4, UR5, 0x654, UR4 ;  /* 0x0000065405047896 */ /* 0x000fd20008000004 */
[----:B------:R-:W-:Y:S01]  /*126f0*/  SYNCS.ARRIVE.TRANS64.RED.A1T0 RZ, [UR4], RZ ;  /* 0x000000ffffff79a7 */ /* 0x000fe20008100404 */
[----:B------:R-:W-:Y:S05]  /*12700*/  BRA `(.L_x_14) ;  /* 0x0000002c00687947 */ /* 0x000fea0003800000 */
.L_x_13:
[----:B------:R-:W-:Y:S01]  /*12710*/  ULDC.64 UR4, c[0x0][0x8f8] ;  /* 0x00023e0000047ab9 */ /* 0x000fe20000000a00 */
[----:B------:R-:W-:Y:S02]  /*12720*/  PRMT R10, RZ, 0x7610, R10 ;  /* 0x00007610ff0a7816 */ /* 0x000fe4000000000a */
[----:B------:R-:W-:Y:S02]  /*12730*/  ISETP.GE.U32.AND P1, PT, R2, UR4, PT ;  /* 0x0000000402007c0c */ /* 0x000fe4000bf26070 */
[----:B------:R-:W-:Y:S02]  /*12740*/  MOV R20, 0xffffffff ;  /* 0xffffffff00147802 */ /* 0x000fe40000000f00 */
[----:B------:R-:W-:Y:S02]  /*12750*/  ISETP.GE.U32.AND.EX P1, PT, R16, UR5, PT, P1 ;  /* 0x0000000510007c0c */ /* 0x000fe4000bf26110 */
[----:B------:R-:W-:Y:S02]  /*12760*/  MOV R3, 0xffffffff ;  /* 0xffffffff00037802 */ /* 0x000fe40000000f00 */
[----:B------:R-:W-:-:S09]  /*12770*/  MOV R13, 0xffffffff ;  /* 0xffffffff000d7802 */ /* 0x000fd20000000f00 */
        /* <DEDUP_REMOVED lines=19> */
.L_x_517:
        /* <DEDUP_REMOVED lines=14> */
[----:B------:R-:W-:Y:S01]  /*12990*/  IMAD.IADD R3, R11, 0x1, R3 ;  /* 0x000000010b037824 */ /* 0x000fe200078e0203 */
[----:B------:R-:W-:Y:S02]  /*129a0*/  MOV R11, 0xffffffff ;  /* 0xffffffff000b7802 */ /* 0x000fe40000000f00 */
[----:B------:R-:W-:-:S03]  /*129b0*/  ISETP.NE.AND.EX P1, PT, R35, RZ, PT, P1 ;  /* 0x000000ff2300720c */ /* 0x000fc60003f25310 */
[----:B------:R-:W2:Y:S01]  /*129c0*/  LDC R25, c[0x0][0x8a8] ;  /* 0x00022a00ff197b82 */ /* 0x000ea20000000800 */
[-CC-:B---3--:R-:W-:Y:S02]  /*129d0*/  SHF.R.U64 R20, R10, R14.reuse, R3.reuse ;  /* 0x0000000e0a147219 */ /* 0x188fe40000001203 */
[----:B------:R-:W-:-:S05]  /*129e0*/  SHF.R.U32.HI R3, RZ, R14, R3 ;  /* 0x0000000eff037219 */ /* 0x000fca0000011603 */
[----:B------:R-:W3:Y:S01]  /*129f0*/  LDC R27, c[0x0][0x8f0] ;  /* 0x00023c00ff1b7b82 */ /* 0x000ee20000000800 */
[-CC-:B----4-:R-:W-:Y:S02]  /*12a00*/  SHF.R.U64 R26, R20, R30.reuse, R3.reuse ;  /* 0x0000001e141a7219 */ /* 0x190fe40000001203 */
[----:B------:R-:W-:-:S05]  /*12a10*/  SHF.R.U32.HI R3, RZ, R30, R3 ;  /* 0x0000001eff037219 */ /* 0x000fca0000011603 */
[----:B------:R-:W4:Y:S01]  /*12a20*/  LDC R29, c[0x0][0x8e0] ;  /* 0x00023800ff1d7b82 */ /* 0x000f220000000800 */
[-C--:B-----5:R-:W-:Y:S02]  /*12a30*/  SHF.L.U32 R10, R11, R32.reuse, RZ ;  /* 0x000000200b0a7219 */ /* 0x0a0fe400000006ff */
[--C-:B------:R-:W-:Y:S02]  /*12a40*/  SHF.R.U64 R28, R26, R32, R3.reuse ;  /* 0x000000201a1c7219 */ /* 0x100fe40000001203 */
[----:B------:R-:W-:Y:S02]  /*12a50*/  LOP3.LUT R33, RZ, R10, RZ, 0x33, !PT ;  /* 0x0000000aff217212 */ /* 0x000fe400078e33ff */
[----:B------:R-:W-:Y:S01]  /*12a60*/  SHF.R.U32.HI R11, RZ, R32, R3 ;  /* 0x00000020ff0b7219 */ /* 0x000fe20000011603 */
[----:B------:R-:W1:Y:S01]  /*12a70*/  LDC R36, c[0x0][0x8b8] ;  /* 0x00022e00ff247b82 */ /* 0x000e620000000800 */
[----:B------:R-:W-:Y:S01]  /*12a80*/  MOV R10, R28 ;  /* 0x0000001c000a7202 */ /* 0x000fe20000000f00 */
[----:B------:R-:W-:Y:S06]  /*12a90*/  @!P1 BRA `(.L_x_518) ;  /* 0x0000000000289947 */ /* 0x000fec0003800000 */
        /* <DEDUP_REMOVED lines=10> */
.L_x_518:
[----:B------:R-:W-:Y:S02]  /*12b40*/  ISETP.NE.AND P1, PT, R22, 0x1, PT ;  /* 0x000000011600780c */ /* 0x000fe40003f25270 */
[----:B---3--:R-:W-:Y:S02]  /*12b50*/  SHF.R.U64 R10, R10, R27, R11 ;  /* 0x0000001b0a0a7219 */ /* 0x008fe4000000120b */
[----:B------:R-:W-:Y:S02]  /*12b60*/  SHF.L.U32 R7, R31, R32, RZ ;  /* 0x000000201f077219 */ /* 0x000fe400000006ff */
[----:B------:R-:W-:Y:S02]  /*12b70*/  LOP3.LUT R3, R26, R33, RZ, 0xc0, !PT ;  /* 0x000000211a037212 */ /* 0x000fe400078ec0ff */
[----:B--2---:R-:W-:Y:S02]  /*12b80*/  IADD3 R13, R25, -0x1, RZ ;  /* 0xffffffff190d7810 */ /* 0x004fe40007ffe0ff */
[----:B------:R-:W-:Y:S01]  /*12b90*/  IADD3 R11, -R10, RZ, RZ ;  /* 0x000000ff0a0b7210 */ /* 0x000fe20007ffe1ff */
[----:B------:R-:W-:Y:S01]  /*12ba0*/  IMAD R7, R7, R10, R3 ;  /* 0x0000000a07077224 */ /* 0x000fe200078e0203 */
[----:B------:R-:W-:Y:S01]  /*12bb0*/  LOP3.LUT R20, R20, R13, RZ, 0xc0, !PT ;  /* 0x0000000d14147212 */ /* 0x000fe200078ec0ff */
[----:B------:R-:W-:Y:S01]  /*12bc0*/  @P1 IMAD R8, R9, R24, R6 ;  /* 0x0000001809081224 */ /* 0x000fe200078e0206 */
[----:B------:R-:W-:Y:S01]  /*12bd0*/  MOV R10, 0x1 ;  /* 0x00000001000a7802 */ /* 0x000fe20000000f00 */
[----:B----4-:R-:W-:Y:S01]  /*12be0*/  IMAD R3, R11, R29, R28 ;  /* 0x0000001d0b037224 */ /* 0x010fe200078e021c */
[----:B------:R-:W-:Y:S01]  /*12bf0*/  MOV R13, R23 ;  /* 0x00000017000d7202 */ /* 0x000fe20000000f00 */
[----:B-1----:R-:W-:-:S02]  /*12c00*/  IMAD R8, R7, R36, R8 ;  /* 0x0000002407087224 */ /* 0x002fc400078e0208 */
[----:B------:R-:W-:-:S05]  /*12c10*/  IMAD R7, R3, R25, R20 ;  /* 0x0000001903077224 */ /* 0x000fca00078e0214 */
[----:B------:R-:W-:Y:S02]  /*12c20*/  SEL R3, R7, R8, !P1 ;  /* 0x0000000807037207 */ /* 0x000fe40004800000 */
[----:B------:R-:W-:-:S07]  /*12c30*/  SEL R20, R8, R7, !P1 ;  /* 0x0000000708147207 */ /* 0x000fce0004800000 */
.L_x_516:
[----:B------:R-:W-:-:S08]  /*12c40*/  NOP ;  /* 0x0000000000007918 */ /* 0x000fd00000000000 */
[----:B------:R-:W2:-:S00]  /*12c50*/  USETMAXREG.DEALLOC.CTAPOOL 0x28 ;  /* 0x00000028000079c8 */ /* 0x000e8000080e0500 */
[----:B--2---:R-:W-:-:S13]  /*12c60*/  ISETP.NE.AND P1, PT, R0, 0x1, PT ;  /* 0x000000010000780c */ /* 0x004fda0003f25270 */
[----:B------:R-:W-:Y:S05]  /*12c70*/  @!P1 BRA `(.L_x_14) ;  /* 0x00000028000c9947 */ /* 0x000fea0003800000 */
[----:B------:R-:W-:Y:S05]  /*12c80*/  @!P4 BRA `(.L_x_519) ;  /* 0x000000180018c947 */ /* 0x000fea0003800000 */
[----:B------:R-:W-:-:S13]  /*12c90*/  ISETP.NE.OR P0, PT, R0, 0x2, P0 ;  /* 0x000000020000780c */ /* 0x000fda0000705670 */
[----:B------:R-:W-:Y:S05]  /*12ca0*/  @P0 BRA `(.L_x_14) ;  /* 0x0000002800000947 */ /* 0x000fea0003800000 */
[----:B------:R-:W-:-:S13]  /*12cb0*/  LOP3.LUT P1, RZ, R10, 0xff, RZ, 0xc0, !PT ;  /* 0x000000ff0aff7812 */ /* 0x000fda000782c0ff */
[----:B------:R-:W-:Y:S05]  /*12cc0*/  @!P1 BRA `(.L_x_520) ;  /* 0x0000000000189947 */ /* 0x000fea0003800000 */
[----:B------:R-:W-:Y:S01]  /*12cd0*/  UMOV UR4, 0x400 ;  /* 0x0000040000047882 */ /* 0x000fe20000000000 */
[----:B------:R-:W-:Y:S01]  /*12ce0*/  MOV R0, RZ ;  /* 0x000000ff00007202 */ /* 0x000fe20000000f00 */
[----:B-1----:R-:W-:-:S03]  /*12cf0*/  ULEA UR4, UR37, UR4, 0x18 ;  /* 0x0000000425047291 */ /* 0x002fc6000f8ec03f */
[----:B------:R-:W-:-:S06]  /*12d00*/  SHF.L.U32 R0, R0, 0x1f, RZ ;  /* 0x0000001f00007819 */ /* 0x000fcc00000006ff */
[----:B------:R-:W1:Y:S02]  /*12d10*/  SYNCS.PHASECHK.TRANS64.TRYWAIT P0, [UR4+0x88], R0 ;  /* 0x00008800ff0075a7 */ /* 0x000e640008000144 */
[----:B-1----:R-:W-:Y:S05]  /*12d20*/  @!P0 BRA `(.L_x_521) ;  /* 0x0000002800b88947 */ /* 0x002fea0003800000 */
.L_x_520:
[----:B------:R-:W-:Y:S01]  /*12d30*/  PRMT R10, RZ, 0x7610, R10 ;  /* 0x00007610ff0a7816 */ /* 0x000fe2000000000a */
[----:B------:R-:W-:Y:S06]  /*12d40*/  @P3 BRA `(.L_x_522) ;  /* 0x0000000000243947 */ /* 0x000fec0003800000 */
[----:B------:R-:W-:Y:S02]  /*12d50*/  ULDC.64 UR4, c[0x0][0x588] ;  /* 0x0001620000047ab9 */ /* 0x000fe40000000a00 */
[----:B------:R-:W-:-:S04]  /*12d60*/  ISETP.NE.U32.AND P0, PT, RZ, UR4, PT ;  /* 0x00000004ff007c0c */ /* 0x000fc8000bf05070 */
[----:B------:R-:W-:-:S13]  /*12d70*/  ISETP.NE.AND.EX P0, PT, RZ, UR5, PT, P0 ;  /* 0x00000005ff007c0c */ /* 0x000fda000bf05300 */
[----:B------:R-:W-:Y:S05]  /*12d80*/  @!P0 BRA `(.L_x_523) ;  /* 0x00000000000c8947 */ /* 0x000fea0003800000 */
[----:B------:R2:W5:Y:S01]  /*12d90*/  LDG.E R12, desc[UR42][R4.64] ;  /* 0x0000002a040c7981 */ /* 0x000562000c1e1900 */
[----:B------:R-:W-:Y:S01]  /*12da0*/  MOV R10, 0x1 ;  /* 0x00000001000a7802 */ /* 0x000fe20000000f00 */
[----:B------:R-:W-:Y:S06]  /*12db0*/  BRA `(.L_x_522) ;  /* 0x0000000000087947 */ /* 0x000fec0003800000 */
.L_x_523:
[----:B------:R-:W3:Y:S01]  /*12dc0*/  LDC R12, c[0x0][0x580] ;  /* 0x00016000ff0c7b82 */ /* 0x000ee20000000800 */
[----:B------:R-:W-:-:S07]  /*12dd0*/  IMAD.MOV.U32 R10, RZ, RZ, 0x1 ;  /* 0x00000001ff0a7424 */ /* 0x000fce00078e00ff */
.L_x_522:
[----:B------:R-:W-:Y:S05]  /*12de0*/  @!P1 BRA `(.L_x_524) ;  /* 0x0000001400489947 */ /* 0x000fea0003800000 */
[----:B-1----:R-:W1:Y:S01]  /*12df0*/  LDC R0, c[0x0][0x900] ;  /* 0x00024000ff007b82 */ /* 0x002e620000000800 */
[----:B--2---:R-:W-:Y:S01]  /*12e00*/  MOV R5, 0xffffffff ;  /* 0xffffffff00057802 */ /* 0x004fe20000000f00 */
[----:B------:R-:W-:Y:S01]  /*12e10*/  ULDC.64 UR22, c[0x0][0x198] ;  /* 0x0000660000167ab9 */ /* 0x000fe20000000a00 */
[----:B------:R-:W-:Y:S01]  /*12e20*/  MOV R7, 0x1 ;  /* 0x0000000100077802 */ /* 0x000fe20000000f00 */
[----:B------:R-:W-:Y:S01]  /*12e30*/  ULDC.64 UR4, c[0x0][0x588] ;  /* 0x0001620000047ab9 */ /* 0x000fe20000000a00 */
[----:B------:R-:W-:Y:S01]  /*12e40*/  LOP3.LUT R11, R19, 0x2, RZ, 0xfc, !PT ;  /* 0x00000002130b7812 */ /* 0x000fe200078efcff */
[----:B------:R-:W-:Y:S01]  /*12e50*/  ULDC.64 UR6, c[0x0][0x590] ;  /* 0x0001640000067ab9 */ /* 0x000fe20000000a00 */
[----:B------:R-:W-:Y:S01]  /*12e60*/  ULDC.64 UR14, c[0x0][0x8f8] ;  /* 0x00023e00000e7ab9 */ /* 0x000fe20000000a00 */
[----:B------:R-:W2:Y:S01]  /*12e70*/  LDC R8, c[0x0][0x8a8] ;  /* 0x00022a00ff087b82 */ /* 0x000ea20000000800 */
[-C--:B-1----:R-:W-:Y:S02]  /*12e80*/  SHF.L.U32 R5, R5, R0.reuse, RZ ;  /* 0x0000000005057219 */ /* 0x082fe400000006ff */
[----:B------:R-:W-:-:S02]  /*12e90*/  SHF.L.U32 R0, R7, R0, RZ ;  /* 0x0000000007007219 */ /* 0x000fc400000006ff */
[----:B------:R-:W-:Y:S02]  /*12ea0*/  LOP3.LUT R9, RZ, R5, RZ, 0x33, !PT ;  /* 0x00000005ff097212 */ /* 0x000fe400078e33ff */
[----:B--2---:R-:W-:-:S07]  /*12eb0*/  IADD3 R8, R8, -0x1, RZ ;  /* 0xffffffff08087810 */ /* 0x004fce0007ffe0ff */
.L_x_580:
[----:B------:R-:W-:Y:S02]  /*12ec0*/  ISETP.NE.U32.AND P0, PT, RZ, UR6, PT ;  /* 0x00000006ff007c0c */ /* 0x000fe4000bf05070 */
[----:B------:R-:W-:Y:S02]  /*12ed0*/  R2UR UR19, R20 ;  /* 0x00000000141372ca */ /* 0x000fe400000e0000 */
[----:B------:R-:W-:Y:S02]  /*12ee0*/  R2UR UR18, R3 ;  /* 0x00000000031272ca */ /* 0x000fe400000e0000 */
[----:B------:R-:W-:-:S09]  /*12ef0*/  ISETP.NE.AND.EX P0, PT, RZ, UR7, PT, P0 ;  /* 0x00000007ff007c0c */ /* 0x000fd2000bf05300 */
[----:B------:R-:W-:Y:S02]  /*12f00*/  USHF.L.U32 UR19, UR19, 0x8, URZ ;  /* 0x0000000813137899 */ /* 0x000fe4000800063f */
[----:B------:R-:W-:Y:S02]  /*12f10*/  USHF.L.U32 UR18, UR18, 0x7, URZ ;  /* 0x0000000712127899 */ /* 0x000fe4000800063f */
[----:B------:R-:W-:Y:S10]  /*12f20*/  @!P0 BRA `(.L_x_525) ;  /* 0x00000000002c8947 */ /* 0x000ff40003800000 */
[----:B------:R-:W-:-:S04]  /*12f30*/  ISETP.NE.U32.AND P1, PT, RZ, UR4, PT ;  /* 0x00000004ff007c0c */ /* 0x000fc8000bf25070 */
[----:B------:R-:W-:-:S13]  /*12f40*/  ISETP.NE.AND.EX P1, PT, RZ, UR5, PT, P1 ;  /* 0x00000005ff007c0c */ /* 0x000fda000bf25310 */
[----:B------:R-:W-:Y:S05]  /*12f50*/  @!P1 BRA `(.L_x_526) ;  /* 0x0000000000189947 */ /* 0x000fea0003800000 */
[----:B------:R-:W1:Y:S01]  /*12f60*/  LDC.64 R4, c[0x0][0x588] ;  /* 0x00016200ff047b82 */ /* 0x000e620000000a00 */
[----:B------:R-:W-:-:S04]  /*12f70*/  IMAD R3, R13, UR6, RZ ;  /* 0x000000060d037c24 */ /* 0x000fc8000f8e02ff */
[----:B-1----:R-:W-:-:S05]  /*12f80*/  IMAD.WIDE R4, R3, 0x4, R4 ;  /* 0x0000000403047825 */ /* 0x002fca00078e0204 */
[----:B---3-5:R1:W5:Y:S01]  /*12f90*/  LDG.E R12, desc[UR42][R4.64] ;  /* 0x0000002a040c7981 */ /* 0x028362000c1e1900 */
[----:B------:R-:W-:Y:S01]  /*12fa0*/  MOV R10, 0x1 ;  /* 0x00000001000a7802 */ /* 0x000fe20000000f00 */
[----:B------:R-:W-:Y:S06]  /*12fb0*/  BRA `(.L_x_525) ;  /* 0x0000000000087947 */ /* 0x000fec0003800000 */
.L_x_526:
[----:B---3-5:R-:W2:Y:S01]  /*12fc0*/  LDC R12, c[0x0][0x580] ;  /* 0x00016000ff0c7b82 */ /* 0x028ea20000000800 */
[----:B------:R-:W-:-:S07]  /*12fd0*/  MOV R10, 0x1 ;  /* 0x00000001000a7802 */ /* 0x000fce0000000f00 */
.L_x_525:
[----:B------:R-:W-:Y:S05]  /*12fe0*/  @!P0 BRA `(.L_x_527) ;  /* 0x00000000001c8947 */ /* 0x000fea0003800000 */
[----:B------:R-:W-:-:S13]  /*12ff0*/  LOP3.LUT P2, RZ, R10, 0xff, RZ, 0xc0, !PT ;  /* 0x000000ff0aff7812 */ /* 0x000fda000784c0ff */
[----:B-1----:R-:W1:Y:S02]  /*13000*/  @!P2 LDC.64 R4, c[0x0][0x588] ;  /* 0x00016200ff04ab82 */ /* 0x002e640000000a00 */
[----:B-1----:R-:W-:-:S04]  /*13010*/  @!P2 ISETP.NE.U32.AND P0, PT, R4, RZ, PT ;  /* 0x000000ff0400a20c */ /* 0x002fc80003f05070 */
[----:B------:R-:W-:Y:S02]  /*13020*/  @!P2 ISETP.NE.AND.EX P1, PT, R5, RZ, PT, P0 ;  /* 0x000000ff0500a20c */ /* 0x000fe40003f25300 */
[----:B--23-5:R-:W-:Y:S02]  /*13030*/  @P2 FSETP.EQ.AND P0, PT, R12, RZ, PT ;  /* 0x000000ff0c00220b */ /* 0x02cfe40003f02000 */
[----:B------:R-:W-:Y:S01]  /*13040*/  @!P2 PLOP3.LUT P0, PT, P1, PT, PT, 0x8, 0x0 ;  /* 0x000000000000a81c */ /* 0x000fe20000f0e170 */
[----:B------:R-:W-:-:S12]  /*13050*/  BRA `(.L_x_528) ;  /* 0x0000000000047947 */ /* 0x000fd80003800000 */
.L_x_527:
[----:B--23-5:R-:W-:-:S13]  /*13060*/  FSETP.EQ.AND P0, PT, R12, RZ, PT ;  /* 0x000000ff0c00720b */ /* 0x02cfda0003f02000 */
.L_x_528:
[----:B------:R-:W-:Y:S02]  /*13070*/  ISETP.NE.AND P2, PT, R11, 0x3, PT ;  /* 0x000000030b00780c */ /* 0x000fe40003f45270 */
[----:B------:R-:W-:-:S04]  /*13080*/  ELECT P1, URZ, PT ;  /* 0x00000000003f782f */ /* 0x000fc80003820000 */
[----:B------:R-:W-:-:S07]  /*13090*/  PLOP3.LUT P0, PT, P1, P0, PT, 0x20, 0x0 ;  /* 0x000000000000781c */ /* 0x000fce0000f00470 */
[----:B------:R-:W-:Y:S06]  /*130a0*/  @!P2 BRA `(.L_x_529) ;  /* 0x000000000004a947 */ /* 0x000fec0003800000 */
[----:B------:R-:W-:Y:S01]  /*130b0*/  BPT.TRAP 0x1 ;  /* 0x000000040000795c */ /* 0x000fe20000300000 */
.L_x_529:
[----:B------:R-:W2:Y:S01]  /*130c0*/  S2UR UR37, SR_CgaCtaId ;  /* 0x00000000002579c3 */ /* 0x000ea20000008800 */
[----:B------:R-:W-:Y:S01]  /*130d0*/  UMOV UR13, 0x400 ;  /* 0x00000400000d7882 */ /* 0x000fe20000000000 */
[----:B------:R-:W-:-:S04]  /*130e0*/  MOV R3, 0x1 ;  /* 0x0000000100037802 */ /* 0x000fc80000000f00 */
[----:B------:R-:W-:Y:S01]  /*130f0*/  SHF.L.U32 R3, R3, 0x1f, RZ ;  /* 0x0000001f03037819 */ /* 0x000fe200000006ff */
[----:B--2---:R-:W-:-:S09]  /*13100*/  ULEA UR13, UR37, UR13, 0x18 ;  /* 0x0000000d250d7291 */ /* 0x004fd2000f8ec03f */
[----:B------:R-:W2:Y:S02]  /*13110*/  SYNCS.PHASECHK.TRANS64.TRYWAIT P1, [UR13+0x60], R3 ;  /* 0x00006003ff0075a7 */ /* 0x000ea4000802014d */
[----:B--2---:R-:W-:Y:S05]  /*13120*/  @!P1 BRA `(.L_x_530) ;  /* 0x0000002400d09947 */ /* 0x004fea0003800000 */
.L_x_615:
[----:B------:R-:W-:Y:S04]  /*13130*/  BSSY B0, `(.L_x_531) ;  /* 0x000000e000007945 */ /* 0x000fe80003800000 */
[----:B------:R-:W-:Y:S05]  /*13140*/  @!P0 BRA `(.L_x_532) ;  /* 0x0000000000308947 */ /* 0x000fea0003800000 */
[----:B------:R-:W-:Y:S01]  /*13150*/  R2UR UR20, R13 ;  /* 0x000000000d1472ca */ /* 0x000fe200000e0000 */
[----:B------:R-:W-:Y:S02]  /*13160*/  UIADD3 UR8, UP0, UR22, 0x3f0, URZ ;  /* 0x000003f016087890 */ /* 0x000fe4000ff1e03f */
[----:B------:R-:W-:Y:S02]  /*13170*/  UIADD3 UR16, UR13, 0x200, URZ ;  /* 0x000002000d107890 */ /* 0x000fe4000fffe03f */
[----:B------:R-:W-:Y:S02]  /*13180*/  UIADD3 UR17, UR13, 0x40, URZ ;  /* 0x000000400d117890 */ /* 0x000fe4000fffe03f */
[----:B------:R-:W-:Y:S01]  /*13190*/  UIADD3.X UR9, URZ, UR23, URZ, UP0, !UPT ;  /* 0x000000173f097290 */ /* 0x000fe200087fe43f */
[----:B------:R-:W-:Y:S01]  /*131a0*/  UMOV UR10, 0x0 ;  /* 0x00000000000a7882 */ /* 0x000fe20000000000 */
[----:B------:R-:W-:-:S07]  /*131b0*/  UMOV UR11, 0x10000000 ;  /* 0x10000000000b7882 */ /* 0x000fce0000000000 */
[----:B------:R2:W-:Y:S02]  /*131c0*/  UTMALDG.3D [UR16], [UR8], desc[UR10] ;  /* 0x00000a10080075b4 */ /* 0x0005e40008011000 */
[----:B--2---:R-:W-:Y:S05]  /*131d0*/  @!P2 BRA `(.L_x_533) ;  /* 0x000000000004a947 */ /* 0x004fea0003800000 */
[----:B------:R-:W-:Y:S01]  /*131e0*/  BPT.TRAP 0x1 ;  /* 0x000000040000795c */ /* 0x000fe20000300000 */
.L_x_533:
[----:B-1----:R-:W1:Y:S02]  /*131f0*/  LDC R4, c[0x0][0x800] ;  /* 0x00020000ff047b82 */ /* 0x002e640000000800 */
[----:B-1----:R2:W-:Y:S02]  /*13200*/  SYNCS.ARRIVE.TRANS64.RED.A0TR RZ, [UR13+0x40], R4 ;  /* 0x00004004ffff79a7 */ /* 0x0025e4000830040d */
.L_x_532:
[----:B------:R-:W-:Y:S05]  /*13210*/  BSYNC B0 ;  /* 0x0000000000007941 */ /* 0x000fea0003800000 */
.L_x_531:
[----:B------:R-:W-:Y:S05]  /*13220*/  @!P2 BRA `(.L_x_534) ;  /* 0x000000000004a947 */ /* 0x000fea0003800000 */
[----:B------:R-:W-:Y:S01]  /*13230*/  BPT.TRAP 0x1 ;  /* 0x000000040000795c */ /* 0x000fe20000300000 */
.L_x_534:
[----:B------:R-:W-:-:S04]  /*13240*/  UIADD3 UR33, UR13, 0x40, URZ ;  /* 0x000000400d217890 */ /* 0x000fc8000fffe03f */
[----:B------:R-:W-:-:S09]  /*13250*/  UPRMT UR16, UR37, 0x654, UR33 ;  /* 0x0000065425107896 */ /* 0x000fd20008000021 */
[----:B------:R-:W-:Y:S01]  /*13260*/  SYNCS.ARRIVE.TRANS64.RED.A1T0 RZ, [UR16], RZ ;  /* 0x000000ffffff79a7 */ /* 0x000fe20008100410 */
[----:B------:R-:W-:Y:S05]  /*13270*/  @!P2 BRA `(.L_x_535) ;  /* 0x000000000004a947 */ /* 0x000fea0003800000 */
[----:B------:R-:W-:Y:S01]  /*13280*/  BPT.TRAP 0x1 ;  /* 0x000000040000795c */ /* 0x000fe20000300000 */
.L_x_535:
[----:B------:R-:W3:Y:S02]  /*13290*/  SYNCS.PHASECHK.TRANS64.TRYWAIT P1, [UR13+0x68], R3 ;  /* 0x00006803ff0075a7 */ /* 0x000ee4000802014d */
[----:B---3--:R-:W-:Y:S05]  /*132a0*/  @!P1 BRA `(.L_x_536) ;  /* 0x0000002400889947 */ /* 0x008fea0003800000 */
.L_x_616:
[----:B------:R-:W-:Y:S04]  /*132b0*/  BSSY B0, `(.L_x_537) ;  /* 0x0000010000007945 */ /* 0x000fe80003800000 */
[----:B------:R-:W-:Y:S05]  /*132c0*/  @!P0 BRA `(.L_x_538) ;  /* 0x0000000000388947 */ /* 0x000fea0003800000 */
[----:B------:R-:W-:Y:S01]  /*132d0*/  UIADD3 UR20, UP0, UR22, 0x3f0, URZ ;  /* 0x000003f016147890 */ /* 0x000fe2000ff1e03f */
[----:B------:R-:W-:Y:S01]  /*132e0*/  R2UR UR12, R13 ;  /* 0x000000000d0c72ca */ /* 0x000fe200000e0000 */
[----:B------:R-:W-:Y:S02]  /*132f0*/  UIADD3 UR11, UR19, 0x80, URZ ;  /* 0x00000080130b7890 */ /* 0x000fe4000fffe03f */
[----:B------:R-:W-:Y:S02]  /*13300*/  UIADD3 UR8, UR13, 0x2200, URZ ;  /* 0x000022000d087890 */ /* 0x000fe4000fffe03f */
[----:B------:R-:W-:Y:S02]  /*13310*/  UIADD3 UR9, UR13, 0x48, URZ ;  /* 0x000000480d097890 */ /* 0x000fe4000fffe03f */
[----:B------:R-:W-:Y:S01]  /*13320*/  UIADD3.X UR21, URZ, UR23, URZ, UP0, !UPT ;  /* 0x000000173f157290 */ /* 0x000fe200087fe43f */
[----:B------:R-:W-:Y:S01]  /*13330*/  UMOV UR24, 0x0 ;  /* 0x0000000000187882 */ /* 0x000fe20000000000 */
[----:B------:R-:W-:Y:S01]  /*13340*/  UMOV UR25, 0x10000000 ;  /* 0x1000000000197882 */ /* 0x000fe20000000000 */
[----:B------:R-:W-:-:S06]  /*13350*/  UMOV UR10, UR18 ;  /* 0x00000012000a7c82 */ /* 0x000fcc0008000000 */
[----:B------:R3:W-:Y:S02]  /*13360*/  UTMALDG.3D [UR8], [UR20], desc[UR24] ;  /* 0x00001808140075b4 */ /* 0x0007e40008011000 */
[----:B---3--:R-:W-:Y:S05]  /*13370*/  @!P2 BRA `(.L_x_539) ;  /* 0x000000000004a947 */ /* 0x008fea0003800000 */
[----:B------:R-:W-:Y:S01]  /*13380*/  BPT.TRAP 0x1 ;  /* 0x000000040000795c */ /* 0x000fe20000300000 */
.L_x_539:
[----:B-12---:R-:W1:Y:S02]  /*13390*/  LDC R4, c[0x0][0x800] ;  /* 0x00020000ff047b82 */ /* 0x006e640000000800 */
[----:B-1----:R3:W-:Y:S02]  /*133a0*/  SYNCS.ARRIVE.TRANS64.RED.A0TR RZ, [UR13+0x48], R4 ;  /* 0x00004804ffff79a7 */ /* 0x0027e4000830040d */
.L_x_538:
[----:B------:R-:W-:Y:S05]  /*133b0*/  BSYNC B0 ;  /* 0x0000000000007941 */ /* 0x000fea0003800000 */
.L_x_537:
[----:B------:R-:W-:Y:S05]  /*133c0*/  @!P2 BRA `(.L_x_540) ;  /* 0x000000000004a947 */ /* 0x000fea0003800000 */
[----:B------:R-:W-:Y:S01]  /*133d0*/  BPT.TRAP 0x1 ;  /* 0x000000040000795c */ /* 0x000fe20000300000 */
.L_x_540:
[----:B------:R-:W-:Y:S02]  /*133e0*/  UIADD3 UR25, UR13, 0x48, URZ ;  /* 0x000000480d197890 */ /* 0x000fe4000fffe03f */
[----:B------:R-:W-:Y:S02]  /*133f0*/  UIADD3 UR10, UR18, 0x20, URZ ;  /* 0x00000020120a7890 */ /* 0x000fe4000fffe03f */
[----:B------:R-:W-:-:S09]  /*13400*/  UPRMT UR20, UR37, 0x654, UR25 ;  /* 0x0000065425147896 */ /* 0x000fd20008000019 */
[----:B------:R-:W-:Y:S01]  /*13410*/  SYNCS.ARRIVE.TRANS64.RED.A1T0 RZ, [UR20], RZ ;  /* 0x000000ffffff79a7 */ /* 0x000fe20008100414 */
[----:B------:R-:W-:Y:S05]  /*13420*/  @!P2 BRA `(.L_x_541) ;  /* 0x000000000004a947 */ /* 0x000fea0003800000 */
[----:B------:R-:W-:Y:S01]  /*13430*/  BPT.TRAP 0x1 ;  /* 0x000000040000795c */ /* 0x000fe20000300000 */
.L_x_541:
[----:B------:R-:W4:Y:S02]  /*13440*/  SYNCS.PHASECHK.TRANS64.TRYWAIT P1, [UR13+0x70], R3 ;  /* 0x00007003ff0075a7 */ /* 0x000f24000802014d */
[----:B----4-:R-:W-:Y:S05]  /*13450*/  @!P1 BRA `(.L_x_542) ;  /* 0x0000002400349947 */ /* 0x010fea0003800000 */
.L_x_617:
        /* <DEDUP_REMOVED lines=8> */
[----:B------:R-:W-:Y:S01]  /*134e0*/  UMOV UR29, 0x10000000 ;  /* 0x10000000001d7882 */ /* 0x000fe20000000000 */
[----:B------:R-:W-:-:S06]  /*134f0*/  UMOV UR11, UR19 ;  /* 0x00000013000b7c82 */ /* 0x000fcc0008000000 */
[----:B------:R4:W-:Y:S02]  /*13500*/  UTMALDG.3D [UR8], [UR26], desc[UR28] ;  /* 0x00001c081a0075b4 */ /* 0x0009e40008011000 */
[----:B----4-:R-:W-:Y:S05]  /*13510*/  @!P2 BRA `(.L_x_545) ;  /* 0x000000000004a947 */ /* 0x010fea0003800000 */
[----:B------:R-:W-:Y:S01]  /*13520*/  BPT.TRAP 0x1 ;  /* 0x000000040000795c */ /* 0x000fe20000300000 */
.L_x_545:
[----:B-123--:R-:W1:Y:S02]  /*13530*/  LDC R4, c[0x0][0x800] ;  /* 0x00020000ff047b82 */ /* 0x00ee640000000800 */
[----:B-1----:R4:W-:Y:S02]  /*13540*/  SYNCS.ARRIVE.TRANS64.RED.A0TR RZ, [UR13+0x50], R4 ;  /* 0x00005004ffff79a7 */ /* 0x0029e4000830040d */
.L_x_544:
[----:B------:R-:W-:Y:S05]  /*13550*/  BSYNC B0 ;  /* 0x0000000000007941 */ /* 0x000fea0003800000 */
.L_x_543:
[----:B------:R-:W-:Y:S05]  /*13560*/  @!P2 BRA `(.L_x_546) ;  /* 0x000000000004a947 */ /* 0x000fea0003800000 */
[----:B------:R-:W-:Y:S01]  /*13570*/  BPT.TRAP 0x1 ;  /* 0x000000040000795c */ /* 0x000fe20000300000 */
.L_x_546:
[----:B------:R-:W-:-:S04]  /*13580*/  UIADD3 UR17, UR13, 0x50, URZ ;  /* 0x000000500d117890 */ /* 0x000fc8000fffe03f */
[----:B------:R-:W-:-:S09]  /*13590*/  UPRMT UR21, UR37, 0x654, UR17 ;  /* 0x0000065425157896 */ /* 0x000fd20008000011 */
[----:B------:R-:W-:Y:S01]  /*135a0*/  SYNCS.ARRIVE.TRANS64.RED.A1T0 RZ, [UR21], RZ ;  /* 0x000000ffffff79a7 */ /* 0x000fe20008100415 */
[----:B------:R-:W-:Y:S05]  /*135b0*/  @!P2 BRA `(.L_x_547) ;  /* 0x000000000004a947 */ /* 0x000fea0003800000 */
[----:B------:R-:W-:Y:S01]  /*135c0*/  BPT.TRAP 0x1 ;  /* 0x000000040000795c */ /* 0x000fe20000300000 */
.L_x_547:
[----:B------:R-:W5:Y:S02]  /*135d0*/  SYNCS.PHASECHK.TRANS64.TRYWAIT P1, [UR13+0x78], R3 ;  /* 0x00007803ff0075a7 */ /* 0x000f64000802014d */
[----:B-----5:R-:W-:Y:S05]  /*135e0*/  @!P1 BRA `(.L_x_548) ;  /* 0x0000002000e89947 */ /* 0x020fea0003800000 */
.L_x_618:
        /* <DEDUP_REMOVED lines=9> */
[----:B------:R-:W-:-:S07]  /*13680*/  UMOV UR29, 0x10000000 ;  /* 0x10000000001d7882 */ /* 0x000fce0000000000 */
[----:B------:R1:W-:Y:S02]  /*13690*/  UTMALDG.3D [UR8], [UR26], desc[UR28] ;  /* 0x00001c081a0075b4 */ /* 0x0003e40008011000 */
[----:B-1----:R-:W-:Y:S05]  /*136a0*/  @!P2 BRA `(.L_x_551) ;  /* 0x000000000004a947 */ /* 0x002fea0003800000 */
[----:B------:R-:W-:Y:S01]  /*136b0*/  BPT.TRAP 0x1 ;  /* 0x000000040000795c */ /* 0x000fe20000300000 */
.L_x_551:
[----:B------:R-:W1:Y:S02]  /*136c0*/  LDC R3, c[0x0][0x800] ;  /* 0x00020000ff037b82 */ /* 0x000e640000000800 */
[----:B-1----:R1:W-:Y:S02]  /*136d0*/  SYNCS.ARRIVE.TRANS64.RED.A0TR RZ, [UR13+0x58], R3 ;  /* 0x00005803ffff79a7 */ /* 0x0023e4000830040d */
.L_x_550:
[----:B------:R-:W-:Y:S05]  /*136e0*/  BSYNC B0 ;  /* 0x0000000000007941 */ /* 0x000fea0003800000 */
.L_x_549:
[----:B------:R-:W-:Y:S05]  /*136f0*/  @!P2 BRA `(.L_x_552) ;  /* 0x000000000004a947 */ /* 0x000fea0003800000 */
[----:B------:R-:W-:Y:S01]  /*13700*/  BPT.TRAP 0x1 ;  /* 0x000000040000795c */ /* 0x000fe20000300000 */
.L_x_552:
[----:B------:R-:W-:Y:S02]  /*13710*/  UIADD3 UR9, UR13, 0x58, URZ ;  /* 0x000000580d097890 */ /* 0x000fe4000fffe03f */
[----:B------:R-:W-:Y:S02]  /*13720*/  UIADD3 UR34, UR18, 0x40, URZ ;  /* 0x0000004012227890 */ /* 0x000fe4000fffe03f */
[----:B------:R-:W-:-:S09]  /*13730*/  UPRMT UR29, UR37, 0x654, UR9 ;  /* 0x00000654251d7896 */ /* 0x000fd20008000009 */
[----:B------:R-:W-:Y:S01]  /*13740*/  SYNCS.ARRIVE.TRANS64.RED.A1T0 RZ, [UR29], RZ ;  /* 0x000000ffffff79a7 */ /* 0x000fe2000810041d */
[----:B------:R-:W-:Y:S05]  /*13750*/  @!P2 BRA `(.L_x_553) ;  /* 0x000000000004a947 */ /* 0x000fea0003800000 */
[----:B------:R-:W-:Y:S01]  /*13760*/  BPT.TRAP 0x1 ;  /* 0x000000040000795c */ /* 0x000fe20000300000 */
.L_x_553:
[----:B-1----:R-:W-:-:S04]  /*13770*/  SHF.L.U32 R3, RZ, 0x1f, RZ ;  /* 0x0000001fff037819 */ /* 0x002fc800000006ff */
[----:B------:R-:W1:Y:S02]  /*13780*/  SYNCS.PHASECHK.TRANS64.TRYWAIT P1, [UR13+0x60], R3 ;  /* 0x00006003ff0075a7 */ /* 0x000e64000802014d */
[----:B-1----:R-:W-:Y:S05]  /*13790*/  @!P1 BRA `(.L_x_554) ;  /* 0x0000002000949947 */ /* 0x002fea0003800000 */
.L_x_619:
[----:B------:R-:W-:Y:S04]  /*137a0*/  BSSY B0, `(.L_x_555) ;  /* 0x000000e000007945 */ /* 0x000fe80003800000 */
[----:B------:R-:W-:Y:S05]  /*137b0*/  @!P0 BRA `(.L_x_556) ;  /* 0x0000000000308947 */ /* 0x000fea0003800000 */
[----:B------:R-:W-:Y:S01]  /*137c0*/  R2UR UR36, R13 ;  /* 0x000000000d2472ca */ /* 0x000fe200000e0000 */
[----:B------:R-:W-:Y:S02]  /*137d0*/  UIADD3 UR10, UP0, UR22, 0x3f0, URZ ;  /* 0x000003f0160a7890 */ /* 0x000fe4000ff1e03f */
[----:B------:R-:W-:Y:S02]  /*137e0*/  UIADD3 UR32, UR13, 0x200, URZ ;  /* 0x000002000d207890 */ /* 0x000fe4000fffe03f */
[----:B------:R-:W-:Y:S01]  /*137f0*/  UIADD3.X UR11, URZ, UR23, URZ, UP0, !UPT ;  /* 0x000000173f0b7290 */ /* 0x000fe200087fe43f */
[----:B------:R-:W-:Y:S01]  /*13800*/  UMOV UR26, 0x0 ;  /* 0x00000000001a7882 */ /* 0x000fe20000000000 */
[----:B------:R-:W-:Y:S01]  /*13810*/  UMOV UR27, 0x10000000 ;  /* 0x10000000001b7882 */ /* 0x000fe20000000000 */
[----:B------:R-:W-:-:S06]  /*13820*/  UMOV UR35, UR19 ;  /* 0x0000001300237c82 */ /* 0x000fcc0008000000 */
[----:B------:R1:W-:Y:S02]  /*13830*/  UTMALDG.3D [UR32], [UR10], desc[UR26] ;  /* 0x00001a200a0075b4 */ /* 0x0003e40008011000 */
[----:B-1----:R-:W-:Y:S05]  /*13840*/  @!P2 BRA `(.L_x_557) ;  /* 0x000000000004a947 */ /* 0x002fea0003800000 */
[----:B------:R-:W-:Y:S01]  /*13850*/  BPT.TRAP 0x1 ;  /* 0x000000040000795c */ /* 0x000fe20000300000 */
.L_x_557:
[----:B--234-:R-:W1:Y:S02]  /*13860*/  LDC R4, c[0x0][0x800] ;  /* 0x00020000ff047b82 */ /* 0x01ce640000000800 */
[----:B-1----:R1:W-:Y:S02]  /*13870*/  SYNCS.ARRIVE.TRANS64.RED.A0TR RZ, [UR13+0x40], R4 ;  /* 0x00004004ffff79a7 */ /* 0x0023e4000830040d */
.L_x_556:
[----:B------:R-:W-:Y:S05]  /*13880*/  BSYNC B0 ;  /* 0x0000000000007941 */ /* 0x000fea0003800000 */
.L_x_555:
[----:B------:R-:W-:Y:S05]  /*13890*/  @!P2 BRA `(.L_x_558) ;  /* 0x000000000004a947 */ /* 0x000fea0003800000 */
[----:B------:R-:W-:Y:S01]  /*138a0*/  BPT.TRAP 0x1 ;  /* 0x000000040000795c */ /* 0x000fe20000300000 */
.L_x_558:
[----:B------:R-:W-:Y:S01]  /*138b0*/  SYNCS.ARRIVE.TRANS64.RED.A1T0 RZ, [UR16], RZ ;  /* 0x000000ffffff79a7 */ /* 0x000fe20008100410 */
[----:B------:R-:W-:Y:S05]  /*138c0*/  @!P2 BRA `(.L_x_559) ;  /* 0x000000000004a947 */ /* 0x000fea0003800000 */
[----:B------:R-:W-:Y:S01]  /*138d0*/  BPT.TRAP 0x1 ;  /* 0x000000040000795c */ /* 0x000fe20000300000 */
.L_x_559:
[----:B------:R-:W5:Y:S02]  /*138e0*/  SYNCS.PHASECHK.TRANS64.TRYWAIT P1, [UR13+0x68], R3 ;  /* 0x00006803ff0075a7 */ /* 0x000f64000802014d */
[----:B-----5:R-:W-:Y:S05]  /*138f0*/  @!P1 BRA `(.L_x_560) ;  /* 0x0000002000549947 */ /* 0x020fea0003800000 */
.L_x_620:
        /* <DEDUP_REMOVED lines=13> */
.L_x_563:
[----:B--234-:R-:W1:Y:S02]  /*139d0*/  LDC R4, c[0x0][0x800] ;  /* 0x00020000ff047b82 */ /* 0x01ce640000000800 */
[----:B-1----:R1:W-:Y:S02]  /*139e0*/  SYNCS.ARRIVE.TRANS64.RED.A0TR RZ, [UR13+0x48], R4 ;  /* 0x00004804ffff79a7 */ /* 0x0023e4000830040d */
.L_x_562:
[----:B------:R-:W-:Y:S05]  /*139f0*/  BSYNC B0 ;  /* 0x0000000000007941 */ /* 0x000fea0003800000 */
.L_x_561:
[----:B------:R-:W-:Y:S05]  /*13a00*/  @!P2 BRA `(.L_x_564) ;  /* 0x000000000004a947 */ /* 0x000fea0003800000 */
[----:B------:R-:W-:Y:S01]  /*13a10*/  BPT.TRAP 0x1 ;  /* 0x000000040000795c */ /* 0x000fe20000300000 */
.L_x_564:
[----:B------:R-:W-:Y:S01]  /*13a20*/  SYNCS.ARRIVE.TRANS64.RED.A1T0 RZ, [UR20], RZ ;  /* 0x000000ffffff79a7 */ /* 0x000fe20008100414 */
[----:B------:R-:W-:Y:S01]  /*13a30*/  UIADD3 UR18, UR18, 0x60, URZ ;  /* 0x0000006012127890 */ /* 0x000fe2000fffe03f */
[----:B------:R-:W-:Y:S11]  /*13a40*/  @!P2 BRA `(.L_x_565) ;  /* 0x000000000004a947 */ /* 0x000ff60003800000 */
[----:B------:R-:W-:Y:S01]  /*13a50*/  BPT.TRAP 0x1 ;  /* 0x000000040000795c */ /* 0x000fe20000300000 */
.L_x_565:
[----:B------:R-:W5:Y:S02]  /*13a60*/  SYNCS.PHASECHK.TRANS64.TRYWAIT P1, [UR13+0x70], R3 ;  /* 0x00007003ff0075a7 */ /* 0x000f64000802014d */
[----:B-----5:R-:W-:Y:S05]  /*13a70*/  @!P1 BRA `(.L_x_566) ;  /* 0x00000020000c9947 */ /* 0x020fea0003800000 */
.L_x_621:
[----:B------:R-:W-:Y:S04]  /*13a80*/  BSSY B0, `(.L_x_567) ;  /* 0x000000d000007945 */ /* 0x000fe80003800000 */
[----:B------:R-:W-:Y:S05]  /*13a90*/  @!P0 BRA `(.L_x_568) ;  /* 0x00000000002c8947 */ /* 0x000fea0003800000 */
[----:B------:R-:W-:Y:S01]  /*13aa0*/  R2UR UR20, R13 ;  /* 0x000000000d1472ca */ /* 0x000fe200000e0000 */
[----:B------:R-:W-:Y:S02]  /*13ab0*/  UIADD3 UR10, UP0, UR22, 0x3f0, URZ ;  /* 0x000003f0160a7890 */ /* 0x000fe4000ff1e03f */
[----:B------:R-:W-:Y:S02]  /*13ac0*/  UIADD3 UR16, UR13, 0x4200, URZ ;  /* 0x000042000d107890 */ /* 0x000fe4000fffe03f */
[----:B------:R-:W-:Y:S01]  /*13ad0*/  UIADD3.X UR11, URZ, UR23, URZ, UP0, !UPT ;  /* 0x000000173f0b7290 */ /* 0x000fe200087fe43f */
[----:B------:R-:W-:Y:S01]  /*13ae0*/  UMOV UR24, 0x0 ;  /* 0x0000000000187882 */ /* 0x000fe20000000000 */
[----:B------:R-:W-:-:S07]  /*13af0*/  UMOV UR25, 0x10000000 ;  /* 0x1000000000197882 */ /* 0x000fce0000000000 */
[----:B------:R1:W-:Y:S02]  /*13b00*/  UTMALDG.3D [UR16], [UR10], desc[UR24] ;  /* 0x000018100a0075b4 */ /* 0x0003e40008011000 */
[----:B-1----:R-:W-:Y:S05]  /*13b10*/  @!P2 BRA `(.L_x_569) ;  /* 0x000000000004a947 */ /* 0x002fea0003800000 */
[----:B------:R-:W-:Y:S01]  /*13b20*/  BPT.TRAP 0x1 ;  /* 0x000000040000795c */ /* 0x000fe20000300000 */
.L_x_569:
[----:B--234-:R-:W1:Y:S02]  /*13b30*/  LDC R4, c[0x0][0x800] ;  /* 0x00020000ff047b82 */ /* 0x01ce640000000800 */
[----:B-1----:R1:W-:Y:S02]  /*13b40*/  SYNCS.ARRIVE.TRANS64.RED.A0TR RZ, [UR13+0x50], R4 ;  /* 0x00005004ffff79a7 */ /* 0x0023e4000830040d */
.L_x_568:
[----:B------:R-:W-:Y:S05]  /*13b50*/  BSYNC B0 ;  /* 0x0000000000007941 */ /* 0x000fea0003800000 */
.L_x_567:
[----:B------:R-:W-:Y:S05]  /*13b60*/  @!P2 BRA `(.L_x_570) ;  /* 0x000000000004a947 */ /* 0x000fea0003800000 */
[----:B------:R-:W-:Y:S01]  /*13b70*/  BPT.TRAP 0x1 ;  /* 0x000000040000795c */ /* 0x000fe20000300000 */
.L_x_570:
[----:B------:R-:W-:Y:S01]  /*13b80*/  SYNCS.ARRIVE.TRANS64.RED.A1T0 RZ, [UR21], RZ ;  /* 0x000000ffffff79a7 */ /* 0x000fe20008100415 */
[----:B------:R-:W-:Y:S05]  /*13b90*/  @!P2 BRA `(.L_x_571) ;  /* 0x000000000004a947 */ /* 0x000fea0003800000 */
[----:B------:R-:W-:Y:S01]  /*13ba0*/  BPT.TRAP 0x1 ;  /* 0x000000040000795c */ /* 0x000fe20000300000 */
.L_x_571:
[----:B------:R-:W5:Y:S02]  /*13bb0*/  SYNCS.PHASECHK.TRANS64.TRYWAIT P1, [UR13+0x78], R3 ;  /* 0x00007803ff0075a7 */ /* 0x000f64000802014d */
[----:B-----5:R-:W-:Y:S05]  /*13bc0*/  @!P1 BRA `(.L_x_572) ;  /* 0x0000001c00d09947 */ /* 0x020fea0003800000 */
.L_x_622:
        /* <DEDUP_REMOVED lines=13> */
.L_x_575:
[----:B------:R-:W1:Y:S02]  /*13ca0*/  LDC R3, c[0x0][0x800] ;  /* 0x00020000ff037b82 */ /* 0x000e640000000800 */
[----:B-1----:R1:W-:Y:S02]  /*13cb0*/  SYNCS.ARRIVE.TRANS64.RED.A0TR RZ, [UR13+0x58], R3 ;  /* 0x00005803ffff79a7 */ /* 0x0023e4000830040d */
.L_x_574:
[----:B------:R-:W-:Y:S05]  /*13cc0*/  BSYNC B0 ;  /* 0x0000000000007941 */ /* 0x000fea0003800000 */
.L_x_573:
[----:B------:R-:W-:Y:S05]  /*13cd0*/  @!P2 BRA `(.L_x_576) ;  /* 0x000000000004a947 */ /* 0x000fea0003800000 */
[----:B------:R-:W-:Y:S01]  /*13ce0*/  BPT.TRAP 0x1 ;  /* 0x000000040000795c */ /* 0x000fe20000300000 */
.L_x_576:
[----:B------:R-:W-:Y:S01]  /*13cf0*/  IADD3 R2, P0, R2, UR40, RZ ;  /* 0x0000002802027c10 */ /* 0x000fe2000ff1e0ff */
[----:B------:R-:W-:Y:S01]  /*13d00*/  SYNCS.ARRIVE.TRANS64.RED.A1T0 RZ, [UR29], RZ ;  /* 0x000000ffffff79a7 */ /* 0x000fe2000810041d */
[----:B-1234-:R-:W-:Y:S02]  /*13d10*/  PRMT R4, RZ, 0x7610, R4 ;  /* 0x00007610ff047816 */ /* 0x01efe40000000004 */
[----:B------:R-:W-:Y:S02]  /*13d20*/  IADD3.X R16, R16, UR38, RZ, P0, !PT ;  /* 0x0000002610107c10 */ /* 0x000fe400087fe4ff */
[----:B------:R-:W-:Y:S02]  /*13d30*/  ISETP.GE.U32.AND P0, PT, R2, UR14, PT ;  /* 0x0000000e02007c0c */ /* 0x000fe4000bf06070 */
[----:B------:R-:W-:Y:S02]  /*13d40*/  MOV R20, 0xffffffff ;  /* 0xffffffff00147802 */ /* 0x000fe40000000f00 */
[----:B------:R-:W-:-:S02]  /*13d50*/  ISETP.GE.U32.AND.EX P0, PT, R16, UR15, PT, P0 ;  /* 0x0000000f10007c0c */ /* 0x000fc4000bf06100 */
[----:B------:R-:W-:Y:S02]  /*13d60*/  MOV R3, 0xffffffff ;  /* 0xffffffff00037802 */ /* 0x000fe40000000f00 */
[----:B------:R-:W-:-:S09]  /*13d70*/  MOV R13, 0xffffffff ;  /* 0xffffffff000d7802 */ /* 0x000fd20000000f00 */
[----:B------:R-:W-:Y:S05]  /*13d80*/  @P0 BRA `(.L_x_577) ;  /* 0x0000000400580947 */ /* 0x000fea0003800000 */
[----:B------:R-:W1:Y:S01]  /*13d90*/  S2R R17, SR_CTAID.X ;  /* 0x0000000000117919 */ /* 0x000e620000002500 */
[----:B------:R-:W2:Y:S01]  /*13da0*/  LDC.64 R14, c[0x0][0x8d0] ;  /* 0x00023400ff0e7b82 */ /* 0x000ea20000000a00 */
[----:B------:R-:W-:Y:S01]  /*13db0*/  ULDC UR8, c[0x0][0x150] ;  /* 0x0000540000087ab9 */ /* 0x000fe20000000800 */
[----:B------:R-:W-:Y:S01]  /*13dc0*/  MOV R7, R2 ;  /* 0x0000000200077202 */ /* 0x000fe20000000f00 */
[----:B------:R-:W3:Y:S01]  /*13dd0*/  S2R R3, SR_CTAID.Y ;  /* 0x0000000000037919 */ /* 0x000ee20000002600 */
[----:B------:R-:W-:-:S04]  /*13de0*/  MOV R21, R16 ;  /* 0x0000001000157202 */ /* 0x000fc80000000f00 */
[----:B------:R-:W4:Y:S08]  /*13df0*/  LDC R20, c[0x0][0x144] ;  /* 0x00005100ff147b82 */ /* 0x000f300000000800 */
[----:B------:R-:W4:Y:S01]  /*13e00*/  LDC R18, c[0x0][0x8d8] ;  /* 0x00023600ff127b82 */ /* 0x000f220000000800 */
[----:B--2---:R-:W-:-:S04]  /*13e10*/  ISETP.NE.U32.AND P0, PT, R14, RZ, PT ;  /* 0x000000ff0e00720c */ /* 0x004fc80003f05070 */
[----:B------:R-:W-:Y:S02]  /*13e20*/  ISETP.NE.AND.EX P0, PT, R15, RZ, PT, P0 ;  /* 0x000000ff0f00720c */ /* 0x000fe40003f05300 */
[----:B-1----:R-:W-:Y:S02]  /*13e30*/  I2FP.F32.U32 R4, R17 ;  /* 0x0000001100047245 */ /* 0x002fe40000201000 */
[----:B---3--:R-:W-:-:S03]  /*13e40*/  I2FP.F32.U32 R23, R3 ;  /* 0x0000000300177245 */ /* 0x008fc60000201000 */
[----:B------:R-:W-:-:S04]  /*13e50*/  FMUL R4, R4, UR8 ;  /* 0x0000000804047c20 */ /* 0x000fc80008400000 */
[----:B------:R1:W2:Y:S02]  /*13e60*/  F2I.U32.TRUNC.NTZ R13, R4 ;  /* 0x00000004000d7305 */ /* 0x0002a4000020f000 */
[----:B----4-:R-:W-:Y:S05]  /*13e70*/  @!P0 BRA `(.L_x_578) ;  /* 0x0000000000308947 */ /* 0x010fea0003800000 */
[----:B------:R-:W3:Y:S02]  /*13e80*/  LDC R5, c[0x0][0x8dc] ;  /* 0x00023700ff057b82 */ /* 0x000ee40000000800 */
[----:B---3--:R-:W-:-:S04]  /*13e90*/  IADD3 R5, P0, R2, R5, RZ ;  /* 0x0000000502057210 */ /* 0x008fc80007f1e0ff */
[----:B------:R-:W-:-:S05]  /*13ea0*/  IADD3.X R21, RZ, R16, RZ, P0, !PT ;  /* 0x00000010ff157210 */ /* 0x000fca00007fe4ff */
[----:B------:R-:W-:-:S04]  /*13eb0*/  IMAD.WIDE.U32 R6, R21, R14, RZ ;  /* 0x0000000e15067225 */ /* 0x000fc800078e00ff */
[----:B------:R-:W-:-:S04]  /*13ec0*/  IMAD.WIDE.U32 R6, P0, R5, R15, R6 ;  /* 0x0000000f05067225 */ /* 0x000fc80007800006 */
[----:B-1----:R-:W-:Y:S01]  /*13ed0*/  IMAD.WIDE.U32 R4, R5, R14, RZ ;  /* 0x0000000e05047225 */ /* 0x002fe200078e00ff */
[----:B------:R-:W-:-:S04]  /*13ee0*/  MOV R4, R7 ;  /* 0x0000000700047202 */ /* 0x000fc80000000f00 */
[----:B------:R-:W-:Y:S01]  /*13ef0*/  IADD3 RZ, P1, R5, R6, RZ ;  /* 0x0000000605ff7210 */ /* 0x000fe20007f3e0ff */
[----:B------:R-:W-:-:S04]  /*13f00*/  IMAD.X R5, RZ, RZ, RZ, P0 ;  /* 0x000000ffff057224 */ /* 0x000fc800000e06ff */
[----:B------:R-:W-:-:S03]  /*13f10*/  IMAD.WIDE.U32.X R4, R21, R15, R4, P1 ;  /* 0x0000000f15047225 */ /* 0x000fc600008e0404 */
[----:B------:R-:W-:Y:S02]  /*13f20*/  MOV R7, R4 ;  /* 0x0000000400077202 */ /* 0x000fe40000000f00 */
[----:B------:R-:W-:-:S07]  /*13f30*/  MOV R21, R5 ;  /* 0x0000000500157202 */ /* 0x000fce0000000f00 */
.L_x_578:
[----:B------:R-:W-:Y:S01]  /*13f40*/  ULDC UR8, c[0x0][0x154] ;  /* 0x0000550000087ab9 */ /* 0x000fe20000000800 */
[----:B------:R-:W3:Y:S01]  /*13f50*/  LDC R14, c[0x0][0x148] ;  /* 0x00005200ff0e7b82 */ /* 0x000ee20000000800 */
[----:B------:R-:W-:Y:S01]  /*13f60*/  FMUL R23, R23, UR8 ;  /* 0x0000000817177c20 */ /* 0x000fe20008400000 */
[----:B------:R-:W-:Y:S02]  /*13f70*/  ISETP.NE.AND P2, PT, R22, 0x1, PT ;  /* 0x000000011600780c */ /* 0x000fe40003f45270 */
[----:B--2---:R-:W-:Y:S02]  /*13f80*/  IADD3 R6, -R13, RZ, RZ ;  /* 0x000000ff0d067210 */ /* 0x004fe40007ffe1ff */
[----:B------:R-:W-:Y:S01]  /*13f90*/  SHF.R.U64 R13, R7, R18, R21 ;  /* 0x00000012070d7219 */ /* 0x000fe20000001215 */
[----:B------:R-:W2:Y:S01]  /*13fa0*/  F2I.U32.TRUNC.NTZ R23, R23 ;  /* 0x0000001700177305 */ /* 0x000ea2000020f000 */
[----:B-1----:R-:W1:Y:S01]  /*13fb0*/  LDC.64 R4, c[0x0][0x8c8] ;  /* 0x00023200ff047b82 */ /* 0x002e620000000a00 */
[----:B------:R-:W-:Y:S01]  /*13fc0*/  IMAD R17, R20, R6, R17 ;  /* 0x0000000614117224 */ /* 0x000fe200078e0211 */
[----:B------:R-:W-:-:S02]  /*13fd0*/  SHF.R.U32.HI R18, RZ, R18, R21 ;  /* 0x00000012ff127219 */ /* 0x000fc40000011615 */
[----:B------:R-:W-:-:S04]  /*13fe0*/  IADD3 R21, P0, RZ, -R13, RZ ;  /* 0x8000000dff157210 */ /* 0x000fc80007f1e0ff */
[----:B------:R-:W4:Y:S01]  /*13ff0*/  LDC R20, c[0x0][0x8c0] ;  /* 0x00023000ff147b82 */ /* 0x000f220000000800 */
[----:B------:R-:W-:Y:S02]  /*14000*/  IADD3.X R7, RZ, ~R18, RZ, P0, !PT ;  /* 0x80000012ff077210 */ /* 0x000fe400007fe4ff */
[----:B--2---:R-:W-:-:S05]  /*14010*/  IADD3 R15, -R23, RZ, RZ ;  /* 0x000000ff170f7210 */ /* 0x004fca0007ffe1ff */
[----:B------:R-:W2:Y:S01]  /*14020*/  LDC R23, c[0x0][0x8b0] ;  /* 0x00022c00ff177b82 */ /* 0x000ea20000000800 */
[----:B---3--:R-:W-:Y:S01]  /*14030*/  @P2 IMAD R17, R14, R15, R3 ;  /* 0x0000000f0e112224 */ /* 0x008fe200078e0203 */
[----:B------:R-:W-:-:S06]  /*14040*/  MOV R3, R16 ;  /* 0x0000001000037202 */ /* 0x000fcc0000000f00 */
[----:B------:R-:W3:Y:S01]  /*14050*/  LDC.64 R14, c[0x0][0x8e8] ;  /* 0x00023a00ff0e7b82 */ /* 0x000ee20000000a00 */
[----:B-1----:R-:W-:-:S04]  /*14060*/  IMAD R6, R7, R4, RZ ;  /* 0x0000000407067224 */ /* 0x002fc800078e02ff */
[C---:B------:R-:W-:Y:S02]  /*14070*/  IMAD R7, R21.reuse, R5, R6 ;  /* 0x0000000515077224 */ /* 0x040fe400078e0206 */
[----:B------:R-:W-:Y:S01]  /*14080*/  IMAD.WIDE.U32 R4, R21, R4, R2 ;  /* 0x0000000415047225 */ /* 0x000fe200078e0002 */
[----:B------:R-:W1:Y:S04]  /*14090*/  LDC R6, c[0x0][0x900] ;  /* 0x00024000ff067b82 */ /* 0x000e680000000800 */
[----:B------:R-:W-:-:S04]  /*140a0*/  IADD3 R3, R5, R7, RZ ;  /* 0x0000000705037210 */ /* 0x000fc80007ffe0ff */
[-CC-:B----4-:R-:W-:Y:S01]  /*140b0*/  SHF.R.U64 R21, R4, R20.reuse, R3.reuse ;  /* 0x0000001404157219 */ /* 0x190fe20000001203 */
[----:B------:R-:W4:Y:S01]  /*140c0*/  LDC R25, c[0x0][0x8f0] ;  /* 0x00023c00ff197b82 */ /* 0x000f220000000800 */
[----:B------:R-:W-:-:S04]  /*140d0*/  SHF.R.U32.HI R4, RZ, R20, R3 ;  /* 0x00000014ff047219 */ /* 0x000fc80000011603 */
[-CC-:B--2---:R-:W-:Y:S02]  /*140e0*/  SHF.R.U64 R24, R21, R23.reuse, R4.reuse ;  /* 0x0000001715187219 */ /* 0x184fe40000001204 */
[----:B---3--:R-:W-:Y:S01]  /*140f0*/  ISETP.NE.U32.AND P0, PT, R14, RZ, PT ;  /* 0x000000ff0e00720c */ /* 0x008fe20003f05070 */
[----:B------:R-:W2:Y:S01]  /*14100*/  LDC R20, c[0x0][0x8e0] ;  /* 0x00023800ff147b82 */ /* 0x000ea20000000800 */
[----:B------:R-:W-:Y:S02]  /*14110*/  SHF.R.U32.HI R5, RZ, R23, R4 ;  /* 0x00000017ff057219 */ /* 0x000fe40000011604 */
[----:B------:R-:W-:Y:S02]  /*14120*/  ISETP.NE.AND.EX P0, PT, R15, RZ, PT, P0 ;  /* 0x000000ff0f00720c */ /* 0x000fe40003f05300 */
[----:B-1----:R-:W-:-:S03]  /*14130*/  SHF.R.U64 R23, R24, R6, R5 ;  /* 0x0000000618177219 */ /* 0x002fc60000001205 */
[----:B------:R-:W1:Y:S01]  /*14140*/  LDC R18, c[0x0][0x8b8] ;  /* 0x00022e00ff127b82 */ /* 0x000e620000000800 */
[----:B------:R-:W-:Y:S02]  /*14150*/  SHF.R.U32.HI R27, RZ, R6, R5 ;  /* 0x00000006ff1b7219 */ /* 0x000fe40000011605 */
[----:B------:R-:W-:Y:S02]  /*14160*/  MOV R4, R23 ;  /* 0x0000001700047202 */ /* 0x000fe40000000f00 */
[----:B------:R-:W-:-:S03]  /*14170*/  MOV R5, R27 ;  /* 0x0000001b00057202 */ /* 0x000fc60000000f00 */
[----:B------:R-:W3:Y:S01]  /*14180*/  LDC R3, c[0x0][0x8a8] ;  /* 0x00022a00ff037b82 */ /* 0x000ee20000000800 */
[----:B----4-:R-:W-:Y:S05]  /*14190*/  @!P0 BRA `(.L_x_579) ;  /* 0x0000000000288947 */ /* 0x010fea0003800000 */
[----:B------:R-:W4:Y:S02]  /*141a0*/  LDC R4, c[0x0][0x8f4] ;  /* 0x00023d00ff047b82 */ /* 0x000f240000000800 */
[----:B----4-:R-:W-:-:S04]  /*141b0*/  IADD3 R5, P0, R23, R4, RZ ;  /* 0x0000000417057210 */ /* 0x010fc80007f1e0ff */
[----:B------:R-:W-:-:S05]  /*141c0*/  IADD3.X R27, RZ, R27, RZ, P0, !PT ;  /* 0x0000001bff1b7210 */ /* 0x000fca00007fe4ff */
[----:B------:R-:W-:-:S04]  /*141d0*/  IMAD.WIDE.U32 R6, R27, R14, RZ ;  /* 0x0000000e1b067225 */ /* 0x000fc800078e00ff */
[----:B------:R-:W-:-:S04]  /*141e0*/  IMAD.WIDE.U32 R6, P0, R5, R15, R6 ;  /* 0x0000000f05067225 */ /* 0x000fc80007800006 */
[----:B------:R-:W-:-:S04]  /*141f0*/  IMAD.WIDE.U32 R4, R5, R14, RZ ;  /* 0x0000000e05047225 */ /* 0x000fc800078e00ff */
[----:B------:R-:W-:Y:S01]  /*14200*/  IMAD.MOV.U32 R4, RZ, RZ, R7 ;  /* 0x000000ffff047224 */ /* 0x000fe200078e0007 */
[----:B------:R-:W-:Y:S02]  /*14210*/  IADD3 RZ, P1, R5, R6, RZ ;  /* 0x0000000605ff7210 */ /* 0x000fe40007f3e0ff */
[----:B------:R-:W-:-:S03]  /*14220*/  IADD3.X R5, RZ, RZ, RZ, P0, !PT ;  /* 0x000000ffff057210 */ /* 0x000fc600007fe4ff */
[----:B------:R-:W-:-:S08]  /*14230*/  IMAD.WIDE.U32.X R4, R27, R15, R4, P1 ;  /* 0x0000000f1b047225 */ /* 0x000fd000008e0404 */
.L_x_579:
[----:B------:R-:W-:Y:S02]  /*14240*/  SHF.R.U64 R25, R4, R25, R5 ;  /* 0x0000001904197219 */ /* 0x000fe40000001205 */
[----:B------:R-:W-:Y:S02]  /*14250*/  LOP3.LUT R5, R24, R9, RZ, 0xc0, !PT ;  /* 0x0000000918057212 */ /* 0x000fe400078ec0ff */
[----:B------:R-:W-:Y:S02]  /*14260*/  IADD3 R4, -R25, RZ, RZ ;  /* 0x000000ff19047210 */ /* 0x000fe40007ffe1ff */
[----:B------:R-:W-:Y:S01]  /*14270*/  LOP3.LUT R21, R21, R8, RZ, 0xc0, !PT ;  /* 0x0000000815157212 */ /* 0x000fe200078ec0ff */
[----:B------:R-:W-:Y:S02]  /*14280*/  IMAD R5, R0, R25, R5 ;  /* 0x0000001900057224 */ /* 0x000fe400078e0205 */
[----:B--2---:R-:W-:Y:S01]  /*14290*/  IMAD R20, R4, R20, R23 ;  /* 0x0000001404147224 */ /* 0x004fe200078e0217 */
[----:B------:R-:W-:Y:S01]  /*142a0*/  MOV R4, 0x1 ;  /* 0x0000000100047802 */ /* 0x000fe20000000f00 */
[----:B-1----:R-:W-:-:S02]  /*142b0*/  IMAD R17, R5, R18, R17 ;  /* 0x0000001205117224 */ /* 0x002fc400078e0211 */
[----:B---3--:R-:W-:-:S05]  /*142c0*/  IMAD R20, R20, R3, R21 ;  /* 0x0000000314147224 */ /* 0x008fca00078e0215 */
[----:B------:R-:W-:Y:S02]  /*142d0*/  SEL R3, R20, R17, !P2 ;  /* 0x0000001114037207 */ /* 0x000fe40005000000 */
[----:B------:R-:W-:-:S07]  /*142e0*/  SEL R20, R17, R20, !P2 ;  /* 0x0000001411147207 */ /* 0x000fce0005000000 */
.L_x_577:
[----:B------:R-:W-:-:S13]  /*142f0*/  LOP3.LUT P0, RZ, R4, 0xff, RZ, 0xc0, !PT ;  /* 0x000000ff04ff7812 */ /* 0x000fda000780c0ff */
[----:B------:R-:W-:Y:S05]  /*14300*/  @P0 BRA `(.L_x_580) ;  /* 0xffffffe800ec0947 */ /* 0x000fea000383ffff */
.L_x_524:
[----:B------:R-:W-:-:S13]  /*14310*/  ELECT P0, URZ, PT ;  /* 0x00000000003f782f */ /* 0x000fda0003800000 */
[----:B------:R-:W-:Y:S05]  /*14320*/  @!P0 BRA `(.L_x_14) ;  /* 0x0000001000608947 */ /* 0x000fea0003800000 */
[----:B------:R-:W-:-:S04]  /*14330*/  LOP3.LUT R19, R19, 0x2, RZ, 0xfc, !PT ;  /* 0x0000000213137812 */ /* 0x000fc800078efcff */
[----:B------:R-:W-:-:S13]  /*14340*/  ISETP.NE.AND P1, PT, R19, 0x3, PT ;  /* 0x000000031300780c */ /* 0x000fda0003f25270 */
[----:B------:R-:W-:Y:S05]  /*14350*/  @!P1 BRA `(.L_x_581) ;  /* 0x0000000000049947 */ /* 0x000fea0003800000 */
[----:B-1----:R-:W-:Y:S01]  /*14360*/  BPT.TRAP 0x1 ;  /* 0x000000040000795c */ /* 0x002fe20000300000 */
.L_x_581:
[----:B-1----:R-:W-:Y:S02]  /*14370*/  MOV R0, 0x400 ;  /* 0x0000040000007802 */ /* 0x002fe40000000f00 */
[----:B------:R-:W-:Y:S02]  /*14380*/  MOV R3, UR37 ;  /* 0x0000002500037c02 */ /* 0x000fe40008000f00 */
[----:B------:R-:W-:Y:S02]  /*14390*/  MOV R2, 0x1 ;  /* 0x0000000100027802 */ /* 0x000fe40000000f00 */
[----:B------:R-:W-:Y:S02]  /*143a0*/  LEA R0, R3, R0, 0x18 ;  /* 0x0000000003007211 */ /* 0x000fe400078ec0ff */
[----:B------:R-:W-:-:S04]  /*143b0*/  SHF.L.U32 R3, R2, 0x1f, RZ ;  /* 0x0000001f02037819 */ /* 0x000fc800000006ff */
[----:B------:R-:W1:Y:S02]  /*143c0*/  SYNCS.PHASECHK.TRANS64.TRYWAIT P0, [R0+URZ+0x60], R3 ;  /* 0x00006003000075a7 */ /* 0x000e64000800017f */
[----:B-1----:R-:W-:Y:S05]  /*143d0*/  @!P0 BRA `(.L_x_582) ;  /* 0x0000001400e48947 */ /* 0x002fea0003800000 */
.L_x_623:
[----:B------:R-:W-:Y:S05]  /*143e0*/  @!P1 BRA `(.L_x_583) ;  /* 0x0000000000049947 */ /* 0x000fea0003800000 */
[----:B------:R-:W-:Y:S01]  /*143f0*/  BPT.TRAP 0x1 ;  /* 0x000000040000795c */ /* 0x000fe20000300000 */
.L_x_583:
[----:B------:R-:W4:Y:S02]  /*14400*/  SYNCS.PHASECHK.TRANS64.TRYWAIT P0, [R0+URZ+0x68], R3 ;  /* 0x00006803000075a7 */ /* 0x000f24000800017f */
[----:B----4-:R-:W-:Y:S05]  /*14410*/  @!P0 BRA `(.L_x_584) ;  /* 0x0000001400e88947 */ /* 0x010fea0003800000 */
.L_x_624:
[----:B------:R-:W-:Y:S05]  /*14420*/  @!P1 BRA `(.L_x_585) ;  /* 0x0000000000049947 */ /* 0x000fea0003800000 */
[----:B------:R-:W-:Y:S01]  /*14430*/  BPT.TRAP 0x1 ;  /* 0x000000040000795c */ /* 0x000fe20000300000 */
.L_x_585:
[----:B------:R-:W1:Y:S02]  /*14440*/  SYNCS.PHASECHK.TRANS64.TRYWAIT P0, [R0+URZ+0x70], R3 ;  /* 0x00007003000075a7 */ /* 0x000e64000800017f */
[----:B-1----:R-:W-:Y:S05]  /*14450*/  @!P0 BRA `(.L_x_586) ;  /* 0x0000001400ec8947 */ /* 0x002fea0003800000 */
.L_x_625:
[----:B------:R-:W-:Y:S05]  /*14460*/  @!P1 BRA `(.L_x_587) ;  /* 0x0000000000049947 */ /* 0x000fea0003800000 */
[----:B------:R-:W-:Y:S01]  /*14470*/  BPT.TRAP 0x1 ;  /* 0x000000040000795c */ /* 0x000fe20000300000 */
.L_x_587:
[----:B----4-:R-:W-:-:S04]  /*14480*/  MOV R3, 0x1 ;  /* 0x0000000100037802 */ /* 0x010fc80000000f00 */
[----:B------:R-:W-:-:S07]  /*14490*/  SHF.L.U32 R3, R3, 0x1f, RZ ;  /* 0x0000001f03037819 */ /* 0x000fce00000006ff */
.L_x_588:
[----:B-1----:R1:W4:Y:S02]  /*144a0*/  SYNCS.PHASECHK.TRANS64.TRYWAIT P0, [R0+URZ+0x78], R3 ;  /* 0x00007803000075a7 */ /* 0x002324000800017f */
[----:B----4-:R-:W-:Y:S05]  /*144b0*/  @!P0 NANOSLEEP.SYNCS 0x989680 ;  /* 0x009896800000895d */ /* 0x010fea0003900000 */
[----:B------:R-:W4:Y:S02]  /*144c0*/  @!P0 SYNCS.PHASECHK.TRANS64 P0, [R0+URZ+0x78], R3 ;  /* 0x00007803000085a7 */ /* 0x000f24000800007f */
[----:B----4-:R-:W-:Y:S05]  /*144d0*/  @P0 BRA `(.L_x_14) ;  /* 0x0000000c00f40947 */ /* 0x010fea0003800000 */
[----:B------:R-:W-:Y:S05]  /*144e0*/  BRA `(.L_x_588) ;  /* 0xfffffffc00ec7947 */ /* 0x000fea000383ffff */
.L_x_519:
[----:B------:R-:W-:Y:S02]  /*144f0*/  LOP3.LUT P0, RZ, R10, 0xff, RZ, 0xc0, !PT ;  /* 0x000000ff0aff7812 */ /* 0x000fe4000780c0ff */
[----:B------:R-:W-:Y:S02]  /*14500*/  MOV R11, 0x1 ;  /* 0x00000001000b7802 */ /* 0x000fe40000000f00 */
[----:B------:R-:W-:-:S09]  /*14510*/  MOV R10, RZ ;  /* 0x000000ff000a7202 */ /* 0x000fd20000000f00 */
[----:B------:R-:W-:Y:S05]  /*14520*/  @!P0 BRA `(.L_x_589) ;  /* 0x0000000c002c8947 */ /* 0x000fea0003800000 */
[----:B------:R-:W2:Y:S01]  /*14530*/  LDC R0, c[0x0][0x28c] ;  /* 0x0000a300ff007b82 */ /* 0x000ea20000000800 */
[----:B------:R-:W-:Y:S01]  /*14540*/  ULDC UR7, c[0x0][0x900] ;  /* 0x0002400000077ab9 */ /* 0x000fe20000000800 */
[----:B------:R-:W-:Y:S01]  /*14550*/  UMOV UR8, 0xffffffff ;  /* 0xffffffff00087882 */ /* 0x000fe20000000000 */
[----:B------:R-:W-:Y:S01]  /*14560*/  BSSY B0, `(.L_x_589) ;  /* 0x00000c7000007945 */ /* 0x000fe20003800000 */
[----:B-1----:R-:W-:Y:S01]  /*14570*/  USHF.L.U32 UR4, UR37, 0x6, URZ ;  /* 0x0000000625047899 */ /* 0x002fe2000800063f */
[----:B------:R-:W-:Y:S01]  /*14580*/  MOV R8, 0x1 ;  /* 0x0000000100087802 */ /* 0x000fe20000000f00 */
[----:B------:R-:W-:Y:S01]  /*14590*/  USHF.L.U32 UR5, UR37, 0xc, URZ ;  /* 0x0000000c25057899 */ /* 0x000fe2000800063f */
[----:B------:R-:W-:Y:S01]  /*145a0*/  LOP3.LUT R12, R17, 0x2, RZ, 0xfc, !PT ;  /* 0x00000002110c7812 */ /* 0x000fe200078efcff */
[----:B------:R-:W-:Y:S01]  /*145b0*/  USHF.L.U32 UR8, UR8, UR7, URZ ;  /* 0x0000000708087299 */ /* 0x000fe2000800063f */
[----:B------:R-:W-:Y:S01]  /*145c0*/  MOV R11, 0x1 ;  /* 0x00000001000b7802 */ /* 0x000fe20000000f00 */
[----:B------:R-:W-:Y:S01]  /*145d0*/  ULDC UR6, c[0x0][0x8a8] ;  /* 0x00022a0000067ab9 */ /* 0x000fe20000000800 */
[----:B------:R-:W-:Y:S01]  /*145e0*/  MOV R10, RZ ;  /* 0x000000ff000a7202 */ /* 0x000fe20000000f00 */
[----:B------:R-:W-:Y:S01]  /*145f0*/  UMOV UR9, 0x1 ;  /* 0x0000000100097882 */ /* 0x000fe20000000000 */
[----:B------:R-:W-:-:S02]  /*14600*/  ULOP3.LUT UR4, UR4, 0x40, URZ, 0xc0, !UPT ;  /* 0x0000004004047892 */ /* 0x000fc4000f8ec03f */
[----:B------:R-:W-:Y:S02]  /*14610*/  ULOP3.LUT UR5, UR5, 0x1000, URZ, 0xc0, !UPT ;  /* 0x0000100005057892 */ /* 0x000fe4000f8ec03f */
[----:B------:R-:W-:Y:S02]  /*14620*/  UIADD3 UR17, UR6, -0x1, URZ ;  /* 0xffffffff06117890 */ /* 0x000fe4000fffe03f */
[----:B------:R-:W-:Y:S02]  /*14630*/  USHF.L.U32 UR19, UR9, UR7, URZ ;  /* 0x0000000709137299 */ /* 0x000fe4000800063f */
[----:B------:R-:W-:Y:S01]  /*14640*/  ULOP3.LUT UR18, URZ, UR8, URZ, 0x33, !UPT ;  /* 0x000000083f127292 */ /* 0x000fe2000f8e333f */
[----:B------:R-:W-:Y:S01]  /*14650*/  ULDC.64 UR22, c[0x0][0x198] ;  /* 0x0000660000167ab9 */ /* 0x000fe20000000a00 */
[----:B--2---:R-:W-:-:S04]  /*14660*/  IADD3 R0, R0, 0x3f, RZ ;  /* 0x0000003f00007810 */ /* 0x004fc80007ffe0ff */
[----:B------:R-:W-:-:S04]  /*14670*/  SHF.R.S32.HI R5, RZ, 0x1f, R0 ;  /* 0x0000001fff057819 */ /* 0x000fc80000011400 */
[----:B------:R-:W-:-:S04]  /*14680*/  LEA.HI R5, R5, R0, RZ, 0x6 ;  /* 0x0000000005057211 */ /* 0x000fc800078f30ff */
[----:B------:R-:W-:-:S04]  /*14690*/  SHF.R.S32.HI R9, RZ, 0x6, R5 ;  /* 0x00000006ff097819 */ /* 0x000fc80000011405 */
[----:B------:R-:W-:-:S07]  /*146a0*/  IADD3 R0, R9, 0x1, RZ ;  /* 0x0000000109007810 */ /* 0x000fce0007ffe0ff */
.L_x_600:
[----:B------:R-:W-:-:S03]  /*146b0*/  UMOV UR6, 0xffffffff ;  /* 0xffffffff00067882 */ /* 0x000fc60000000000 */
[----:B------:R-:W-:Y:S05]  /*146c0*/  BRA.DIV UR6, `(.L_x_590) ;  /* 0x0000001606647947 */ /* 0x000fea000b800000 */
[----:B------:R-:W-:-:S13]  /*146d0*/  ELECT P6, URZ, PT ;  /* 0x00000000003f782f */ /* 0x000fda00038c0000 */
.L_x_628:
[----:B------:R-:W1:Y:S01]  /*146e0*/  LDC R4, c[0x0][0x28c] ;  /* 0x0000a300ff047b82 */ /* 0x000e620000000800 */
[----:B------:R-:W-:Y:S01]  /*146f0*/  BSSY B1, `(.L_x_591) ;  /* 0x0000038000017945 */ /* 0x000fe20003800000 */
[----:B-1----:R-:W-:-:S13]  /*14700*/  ISETP.LT.OR P6, PT, R4, 0x1, !P6 ;  /* 0x000000010400780c */ /* 0x002fda00077c1670 */
[----:B------:R-:W-:Y:S05]  /*14710*/  @P6 BRA `(.L_x_592) ;  /* 0x0000000000d46947 */ /* 0x000fea0003800000 */
[----:B------:R-:W-:Y:S01]  /*14720*/  LEA R14, R3, UR4, 0x7 ;  /* 0x00000004030e7c11 */ /* 0x000fe2000f8e38ff */
[----:B------:R-:W-:Y:S01]  /*14730*/  IMAD.SHL.U32 R20, R20, 0x100, RZ ;  /* 0x0000010014147824 */ /* 0x000fe200078e00ff */
[----:B------:R-:W-:Y:S02]  /*14740*/  MOV R19, RZ ;  /* 0x000000ff00137202 */ /* 0x000fe40000000f00 */
[----:B------:R-:W-:Y:S02]  /*14750*/  MOV R3, R0 ;  /* 0x0000000000037202 */ /* 0x000fe40000000f00 */
[----:B------:R-:W-:Y:S02]  /*14760*/  MOV R4, R11 ;  /* 0x0000000b00047202 */ /* 0x000fe40000000f00 */
[----:B------:R-:W-:-:S07]  /*14770*/  MOV R5, R10 ;  /* 0x0000000a00057202 */ /* 0x000fce0000000f00 */
.L_x_595:
[----:B------:R-:W1:Y:S01]  /*14780*/  S2R R7, SR_CgaCtaId ;  /* 0x0000000000077919 */ /* 0x000e620000008800 */
[----:B------:R-:W-:Y:S02]  /*14790*/  MOV R6, 0x400 ;  /* 0x0000040000067802 */ /* 0x000fe40000000f00 */
[----:B------:R-:W-:Y:S02]  /*147a0*/  LOP3.LUT P1, RZ, R18, 0x7f, RZ, 0xc0, !PT ;  /* 0x0000007f12ff7812 */ /* 0x000fe4000782c0ff */
[----:B-1----:R-:W-:Y:S02]  /*147b0*/  LEA R24, R7, R6, 0x18 ;  /* 0x0000000607187211 */ /* 0x002fe400078ec0ff */
[----:B------:R-:W-:-:S09]  /*147c0*/  SHF.L.U32 R6, R4, 0x1f, RZ ;  /* 0x0000001f04067819 */ /* 0x000fd200000006ff */
[----:B------:R-:W1:Y:S01]  /*147d0*/  @!P1 LDC R7, c[0x0][0x500] ;  /* 0x00014000ff079b82 */ /* 0x000e620000000800 */
[----:B------:R-:W-:-:S04]  /*147e0*/  LEA R15, R5, R24, 0x3 ;  /* 0x00000018050f7211 */ /* 0x000fc800078e18ff */
[----:B------:R-:W2:Y:S02]  /*147f0*/  SYNCS.PHASECHK.TRANS64.TRYWAIT P0, [R15+URZ+0x20], R6 ;  /* 0x000020060f0075a7 */ /* 0x000ea4000800017f */
[----:B--2---:R-:W-:Y:S05]  /*14800*/  @!P0 BRA `(.L_x_593) ;  /* 0x0000001400348947 */ /* 0x004fea0003800000 */
.L_x_629:
[----:B--2---:R-:W-:Y:S01]  /*14810*/  PRMT R6, R12, 0x9910, RZ ;  /* 0x000099100c067816 */ /* 0x004fe200000000ff */
[----:B-1----:R1:W-:Y:S03]  /*14820*/  @!P1 SYNCS.ARRIVE.TRANS64 RZ, [R15+URZ], R7 ;  /* 0x000000070fff99a7 */ /* 0x0023e6000800003f */
[----:B------:R-:W-:-:S13]  /*14830*/  ISETP.NE.AND P0, PT, R6, 0x2, PT ;  /* 0x000000020600780c */ /* 0x000fda0003f05270 */
[----:B-1----:R-:W-:Y:S05]  /*14840*/  @P0 BRA `(.L_x_594) ;  /* 0x0000000000040947 */ /* 0x002fea0003800000 */
[----:B------:R-:W-:Y:S01]  /*14850*/  BPT.TRAP 0x1 ;  /* 0x000000040000795c */ /* 0x000fe20000300000 */
.L_x_594:
[C---:B------:R-:W-:Y:S01]  /*14860*/  LEA R6, R5.reuse, UR5, 0xd ;  /* 0x0000000505067c11 */ /* 0x040fe2000f8e68ff */
[----:B------:R-:W-:Y:S01]  /*14870*/  UIADD3 UR6, UP0, UR22, 0xf0, URZ ;  /* 0x000000f016067890 */ /* 0x000fe2000ff1e03f */
[-C--:B------:R-:W-:Y:S01]  /*14880*/  LEA R7, R5, R24.reuse, 0xf ;  /* 0x0000001805077211 */ /* 0x080fe200078e78ff */
[----:B------:R-:W-:Y:S01]  /*14890*/  UIADD3 UR24, UP1, UR22, 0x1f0, URZ ;  /* 0x000001f016187890 */ /* 0x000fe2000ff3e03f */
[----:B------:R-:W-:Y:S01]  /*148a0*/  LEA R6, R6, R24, 0x1 ;  /* 0x0000001806067211 */ /* 0x000fe200078e08ff */
[----:B------:R-:W-:Y:S01]  /*148b0*/  UMOV UR14, 0x0 ;  /* 0x00000000000e7882 */ /* 0x000fe20000000000 */
[----:B------:R-:W-:Y:S01]  /*148c0*/  R2UR UR7, R7 ;  /* 0x00000000070772ca */ /* 0x000fe200000e0000 */
[----:B------:R-:W-:Y:S01]  /*148d0*/  UIADD3.X UR25, URZ, UR23, URZ, UP1, !UPT ;  /* 0x000000173f197290 */ /* 0x000fe20008ffe43f */
[----:B------:R-:W-:Y:S01]  /*148e0*/  R2UR UR8, R6 ;  /* 0x00000000060872ca */ /* 0x000fe200000e0000 */
[----:B------:R-:W-:Y:S01]  /*148f0*/  UMOV UR15, 0x10000000 ;  /* 0x10000000000f7882 */ /* 0x000fe20000000000 */
[----:B------:R-:W-:Y:S01]  /*14900*/  R2UR UR9, R15 ;  /* 0x000000000f0972ca */ /* 0x000fe200000e0000 */
[----:B------:R-:W-:Y:S01]  /*14910*/  UMOV UR21, 0x30000 ;  /* 0x0003000000157882 */ /* 0x000fe20000000000 */
[----:B------:R-:W-:-:S02]  /*14920*/  R2UR UR11, R20 ;  /* 0x00000000140b72ca */ /* 0x000fc400000e0000 */
[----:B------:R-:W-:Y:S02]  /*14930*/  R2UR UR10, R19 ;  /* 0x00000000130a72ca */ /* 0x000fe400000e0000 */
[----:B------:R-:W-:Y:S02]  /*14940*/  R2UR UR12, R13 ;  /* 0x000000000d0c72ca */ /* 0x000fe400000e0000 */
[----:B------:R-:W-:Y:S01]  /*14950*/  IADD3 R3, R3, -0x1, RZ ;  /* 0xffffffff03037810 */ /* 0x000fe20007ffe0ff */
[----:B------:R-:W-:Y:S01]  /*14960*/  UIADD3 UR13, UR7, 0x8400, URZ ;  /* 0x00008400070d7890 */ /* 0x000fe2000fffe03f */
[----:B------:R-:W-:Y:S01]  /*14970*/  R2UR UR20, R14 ;  /* 0x000000000e1472ca */ /* 0x000fe200000e0000 */
[----:B------:R-:W-:Y:S01]  /*14980*/  UIADD3.X UR7, URZ, UR23, URZ, UP0, !UPT ;  /* 0x000000173f077290 */ /* 0x000fe200087fe43f */
[----:B------:R-:W-:Y:S01]  /*14990*/  ISETP.GT.AND P1, PT, R3, 0x1, PT ;  /* 0x000000010300780c */ /* 0x000fe20003f24270 */
[----:B------:R-:W-:Y:S01]  /*149a0*/  UIADD3 UR16, UR8, 0x28400, URZ ;  /* 0x0002840008107890 */ /* 0x000fe2000fffe03f */
[----:B------:R-:W-:-:S02]  /*149b0*/  IADD3 R5, R5, 0x1, RZ ;  /* 0x0000000105057810 */ /* 0x000fc40007ffe0ff */
[----:B------:R-:W-:Y:S01]  /*149c0*/  UMOV UR8, UR13 ;  /* 0x0000000d00087c82 */ /* 0x000fe20008000000 */
[----:B------:R-:W-:Y:S02]  /*149d0*/  IADD3 R19, R19, 0x40, RZ ;  /* 0x0000004013137810 */ /* 0x000fe40007ffe0ff */
[C---:B------:R-:W-:Y:S01]  /*149e0*/  ISETP.NE.AND P0, PT, R5.reuse, 0x4, PT ;  /* 0x000000040500780c */ /* 0x040fe20003f05270 */
[----:B------:R1:W-:Y:S03]  /*149f0*/  UTMALDG.3D [UR8], [UR6], desc[UR14] ;  /* 0x00000e08060075b4 */ /* 0x0003e60008011000 */
[----:B------:R-:W-:Y:S02]  /*14a00*/  SEL R7, RZ, 0x1, P0 ;  /* 0x00000001ff077807 */ /* 0x000fe40000000000 */
[----:B------:R-:W-:Y:S02]  /*14a10*/  SEL R5, R5, RZ, P0 ;  /* 0x000000ff05057207 */ /* 0x000fe40000000000 */
[----:B------:R-:W-:Y:S01]  /*14a20*/  LOP3.LUT R4, R4, R7, RZ, 0x3c, !PT ;  /* 0x0000000704047212 */ /* 0x000fe200078e3cff */
[----:B-1----:R-:W-:Y:S01]  /*14a30*/  UMOV UR8, UR16 ;  /* 0x0000001000087c82 */ /* 0x002fe20008000000 */
[----:B------:R-:W-:-:S02]  /*14a40*/  UMOV UR11, UR20 ;  /* 0x00000014000b7c82 */ /* 0x000fc40008000000 */
[----:B------:R1:W-:Y:S02]  /*14a50*/  UTMALDG.3D.MULTICAST [UR8], [UR24], UR21, desc[UR14] ;  /* 0x00000e08180073b4 */ /* 0x0003e40008011815 */
[----:B-1----:R-:W-:Y:S05]  /*14a60*/  @P1 BRA `(.L_x_595) ;  /* 0xfffffffc00441947 */ /* 0x002fea000383ffff */
.L_x_592:
[----:B------:R-:W-:Y:S05]  /*14a70*/  BSYNC B1 ;  /* 0x0000000000017941 */ /* 0x000fea0003800000 */
.L_x_591:
[----:B------:R-:W-:Y:S01]  /*14a80*/  LOP3.LUT P1, RZ, R8, 0xff, RZ, 0xc0, !PT ;  /* 0x000000ff08ff7812 */ /* 0x000fe2000782c0ff */
[----:B------:R-:W-:Y:S01]  /*14a90*/  ULDC.64 UR6, c[0x0][0x8f8] ;  /* 0x00023e0000067ab9 */ /* 0x000fe20000000a00 */
[C---:B------:R-:W-:Y:S01]  /*14aa0*/  IADD3 R10, R9.reuse, R10, RZ ;  /* 0x0000000a090a7210 */ /* 0x040fe20007ffe0ff */
[----:B------:R-:W-:Y:S01]  /*14ab0*/  BSSY B1, `(.L_x_596) ;  /* 0x000006f000017945 */ /* 0x000fe20003800000 */
[----:B------:R-:W-:Y:S02]  /*14ac0*/  IADD3 R2, P2, R2, UR40, RZ ;  /* 0x0000002802027c10 */ /* 0x000fe4000ff5e0ff */
[----:B------:R-:W-:Y:S02]  /*14ad0*/  ISETP.GT.U32.AND P0, PT, R10, 0x3, PT ;  /* 0x000000030a00780c */ /* 0x000fe40003f04070 */
[----:B------:R-:W-:Y:S02]  /*14ae0*/  SHF.R.U32.HI R3, RZ, 0x2, R10 ;  /* 0x00000002ff037819 */ /* 0x000fe4000001160a */
[----:B------:R-:W-:-:S02]  /*14af0*/  ISETP.LT.U32.AND P0, PT, R9, 0x4, P0 ;  /* 0x000000040900780c */ /* 0x000fc40000701070 */
[----:B------:R-:W-:Y:S01]  /*14b00*/  IADD3.X R16, R16, UR38, RZ, P2, !PT ;  /* 0x0000002610107c10 */ /* 0x000fe200097fe4ff */
[----:B------:R-:W1:Y:S01]  /*14b10*/  @P1 S2R R5, SR_CgaCtaId ;  /* 0x0000000000051919 */ /* 0x000e620000008800 */
[----:B------:R-:W-:Y:S02]  /*14b20*/  @P1 MOV R4, 0x400 ;  /* 0x0000040000041802 */ /* 0x000fe40000000f00 */
[----:B------:R-:W-:Y:S02]  /*14b30*/  ISETP.GE.U32.AND P2, PT, R2, UR6, PT ;  /* 0x0000000602007c0c */ /* 0x000fe4000bf46070 */
[----:B------:R-:W-:Y:S02]  /*14b40*/  LOP3.LUT R3, R3, 0x1, RZ, 0xc0, !PT ;  /* 0x0000000103037812 */ /* 0x000fe400078ec0ff */
[----:B------:R-:W-:Y:S02]  /*14b50*/  MOV R20, 0xffffffff ;  /* 0xffffffff00147802 */ /* 0x000fe40000000f00 */
[----:B------:R-:W-:-:S02]  /*14b60*/  MOV R13, 0xffffffff ;  /* 0xffffffff000d7802 */ /* 0x000fc40000000f00 */
[----:B------:R-:W-:Y:S02]  /*14b70*/  LOP3.LUT R10, R10, 0x3, RZ, 0xc0, !PT ;  /* 0x000000030a0a7812 */ /* 0x000fe400078ec0ff */
[----:B------:R-:W-:Y:S02]  /*14b80*/  PRMT R8, RZ, 0x7610, R8 ;  /* 0x00007610ff087816 */ /* 0x000fe40000000008 */
[----:B-1----:R-:W-:-:S04]  /*14b90*/  @P1 LEA R4, R5, R4, 0x18 ;  /* 0x0000000405041211 */ /* 0x002fc800078ec0ff */
[----:B------:R1:W-:Y:S01]  /*14ba0*/  @P1 SYNCS.ARRIVE.TRANS64.A1T0 RZ, [R4+URZ+0x88], RZ ;  /* 0x000088ff04ff19a7 */ /* 0x0003e2000810003f */
[----:B------:R-:W-:-:S04]  /*14bb0*/  ISETP.NE.U32.AND P1, PT, R3, 0x1, PT ;  /* 0x000000010300780c */ /* 0x000fc80003f25070 */
[----:B------:R-:W-:Y:S02]  /*14bc0*/  ISETP.GT.U32.AND P1, PT, R9, 0x3, !P1 ;  /* 0x000000030900780c */ /* 0x000fe40004f24070 */
[----:B-1----:R-:W-:Y:S02]  /*14bd0*/  SEL R4, RZ, 0x1, !P0 ;  /* 0x00000001ff047807 */ /* 0x002fe40004000000 */
[----:B------:R-:W-:Y:S02]  /*14be0*/  ISETP.GE.U32.AND.EX P0, PT, R16, UR7, PT, P2 ;  /* 0x0000000710007c0c */ /* 0x000fe4000bf06120 */
[----:B------:R-:W-:-:S04]  /*14bf0*/  SEL R3, RZ, 0x1, !P1 ;  /* 0x00000001ff037807 */ /* 0x000fc80004800000 */
[--C-:B------:R-:W-:Y:S01]  /*14c00*/  LOP3.LUT R11, R3, R11, R4.reuse, 0x96, !PT ;  /* 0x0000000b030b7212 */ /* 0x100fe200078e9604 */
[----:B------:R-:W-:Y:S01]  /*14c10*/  IMAD.MOV.U32 R3, RZ, RZ, -0x1 ;  /* 0xffffffffff037424 */ /* 0x000fe200078e00ff */
[----:B------:R-:W-:-:S05]  /*14c20*/  PRMT R4, RZ, 0x7610, R4 ;  /* 0x00007610ff047816 */ /* 0x000fca0000000004 */
[----:B------:R-:W-:Y:S05]  /*14c30*/  @P0 BRA `(.L_x_597) ;  /* 0x0000000400580947 */ /* 0x000fea0003800000 */
[----:B------:R-:W1:Y:S01]  /*14c40*/  S2R R15, SR_CTAID.X ;  /* 0x00000000000f7919 */ /* 0x000e620000002500 */
[----:B------:R-:W-:Y:S01]  /*14c50*/  ULDC.64 UR6, c[0x0][0x8d0] ;  /* 0x0002340000067ab9 */ /* 0x000fe20000000a00 */
[----:B------:R-:W2:Y:S01]  /*14c60*/  LDC R20, c[0x0][0x144] ;  /* 0x00005100ff147b82 */ /* 0x000ea20000000800 */
[----:B------:R-:W-:Y:S01]  /*14c70*/  ISETP.NE.U32.AND P0, PT, RZ, UR6, PT ;  /* 0x00000006ff007c0c */ /* 0x000fe2000bf05070 */
[----:B------:R-:W3:Y:S01]  /*14c80*/  S2R R13, SR_CTAID.Y ;  /* 0x00000000000d7919 */ /* 0x000ee20000002600 */
[----:B------:R-:W-:Y:S01]  /*14c90*/  ULDC UR8, c[0x0][0x150] ;  /* 0x0000540000087ab9 */ /* 0x000fe20000000800 */
[----:B------:R-:W-:Y:S01]  /*14ca0*/  ULDC UR9, c[0x0][0x8d8] ;  /* 0x0002360000097ab9 */ /* 0x000fe20000000800 */
[----:B------:R-:W-:Y:S02]  /*14cb0*/  ISETP.NE.AND.EX P0, PT, RZ, UR7, PT, P0 ;  /* 0x00000007ff007c0c */ /* 0x000fe4000bf05300 */
[----:B------:R-:W-:Y:S02]  /*14cc0*/  MOV R4, R2 ;  /* 0x0000000200047202 */ /* 0x000fe40000000f00 */
[----:B------:R-:W-:-:S02]  /*14cd0*/  MOV R5, R16 ;  /* 0x0000001000057202 */ /* 0x000fc40000000f00 */
[----:B-1----:R-:W-:-:S05]  /*14ce0*/  I2FP.F32.U32 R3, R15 ;  /* 0x0000000f00037245 */ /* 0x002fca0000201000 */
[----:B------:R-:W-:Y:S02]  /*14cf0*/  FMUL R19, R3, UR8 ;  /* 0x0000000803137c20 */ /* 0x000fe40008400000 */
[----:B---3--:R-:W-:Y:S05]  /*14d00*/  @!P0 BRA `(.L_x_598) ;  /* 0x0000000000288947 */ /* 0x008fea0003800000 */
[----:B------:R-:W-:Y:S02]  /*14d10*/  ULDC UR8, c[0x0][0x8dc] ;  /* 0x0002370000087ab9 */ /* 0x000fe40000000800 */
[----:B------:R-:W-:-:S04]  /*14d20*/  IADD3 R5, P0, R2, UR8, RZ ;  /* 0x0000000802057c10 */ /* 0x000fc8000ff1e0ff */
[----:B------:R-:W-:-:S05]  /*14d30*/  IADD3.X R3, RZ, R16, RZ, P0, !PT ;  /* 0x00000010ff037210 */ /* 0x000fca00007fe4ff */
[----:B------:R-:W-:-:S04]  /*14d40*/  IMAD.WIDE.U32 R6, R3, UR6, RZ ;  /* 0x0000000603067c25 */ /* 0x000fc8000f8e00ff */
[----:B------:R-:W-:-:S04]  /*14d50*/  IMAD.WIDE.U32 R6, P0, R5, UR7, R6 ;  /* 0x0000000705067c25 */ /* 0x000fc8000f800006 */
[----:B------:R-:W-:Y:S01]  /*14d60*/  IMAD.WIDE.U32 R4, R5, UR6, RZ ;  /* 0x0000000605047c25 */ /* 0x000fe2000f8e00ff */
[----:B------:R-:W-:-:S04]  /*14d70*/  MOV R4, R7 ;  /* 0x0000000700047202 */ /* 0x000fc80000000f00 */
[----:B------:R-:W-:Y:S02]  /*14d80*/  IADD3 RZ, P1, R5, R6, RZ ;  /* 0x0000000605ff7210 */ /* 0x000fe40007f3e0ff */
[----:B------:R-:W-:-:S03]  /*14d90*/  IADD3.X R5, RZ, RZ, RZ, P0, !PT ;  /* 0x000000ffff057210 */ /* 0x000fc600007fe4ff */
[----:B------:R-:W-:-:S08]  /*14da0*/  IMAD.WIDE.U32.X R4, R3, UR7, R4, P1 ;  /* 0x0000000703047c25 */ /* 0x000fd000088e0404 */
.L_x_598:
[--C-:B------:R-:W-:Y:S01]  /*14db0*/  SHF.R.U64 R14, R4, UR9, R5.reuse ;  /* 0x00000009040e7c19 */ /* 0x100fe20008001205 */
[----:B------:R-:W1:Y:S01]  /*14dc0*/  F2I.U32.TRUNC.NTZ R19, R19 ;  /* 0x0000001300137305 */ /* 0x000e62000020f000 */
[----:B------:R-:W-:Y:S01]  /*14dd0*/  SHF.R.U32.HI R3, RZ, UR9, R5 ;  /* 0x00000009ff037c19 */ /* 0x000fe20008011605 */
[----:B------:R-:W-:Y:S01]  /*14de0*/  ULDC.64 UR6, c[0x0][0x8c8] ;  /* 0x0002320000067ab9 */ /* 0x000fe20000000a00 */
[----:B------:R-:W-:Y:S01]  /*14df0*/  IADD3 R7, P0, RZ, -R14, RZ ;  /* 0x8000000eff077210 */ /* 0x000fe20007f1e0ff */
[----:B------:R-:W-:-:S03]  /*14e00*/  ULDC.64 UR8, c[0x0][0x8e8] ;  /* 0x00023a0000087ab9 */ /* 0x000fc60000000a00 */
[----:B------:R-:W-:Y:S02]  /*14e10*/  IADD3.X R3, RZ, ~R3, RZ, P0, !PT ;  /* 0x80000003ff037210 */ /* 0x000fe400007fe4ff */
[----:B------:R-:W-:-:S03]  /*14e20*/  ISETP.NE.U32.AND P0, PT, RZ, UR8, PT ;  /* 0x00000008ff007c0c */ /* 0x000fc6000bf05070 */
[----:B------:R-:W-:Y:S01]  /*14e30*/  IMAD R6, R3, UR6, RZ ;  /* 0x0000000603067c24 */ /* 0x000fe2000f8e02ff */
[----:B------:R-:W-:Y:S02]  /*14e40*/  MOV R3, R16 ;  /* 0x0000001000037202 */ /* 0x000fe40000000f00 */
[----:B------:R-:W-:Y:S01]  /*14e50*/  ISETP.NE.AND.EX P0, PT, RZ, UR9, PT, P0 ;  /* 0x00000009ff007c0c */ /* 0x000fe2000bf05300 */
[----:B------:R-:W-:Y:S01]  /*14e60*/  IMAD.WIDE.U32 R4, R7, UR6, R2 ;  /* 0x0000000607047c25 */ /* 0x000fe2000f8e0002 */
[----:B------:R-:W-:-:S03]  /*14e70*/  ULDC UR6, c[0x0][0x8c0] ;  /* 0x0002300000067ab9 */ /* 0x000fc60000000800 */
[----:B------:R-:W-:Y:S01]  /*14e80*/  IMAD R3, R7, UR7, R6 ;  /* 0x0000000707037c24 */ /* 0x000fe2000f8e0206 */
[----:B-1----:R-:W-:Y:S01]  /*14e90*/  IADD3 R6, -R19, RZ, RZ ;  /* 0x000000ff13067210 */ /* 0x002fe20007ffe1ff */
[----:B------:R-:W-:-:S03]  /*14ea0*/  ULDC UR7, c[0x0][0x154] ;  /* 0x0000550000077ab9 */ /* 0x000fc60000000800 */
[----:B------:R-:W-:Y:S01]  /*14eb0*/  IADD3 R5, R5, R3, RZ ;  /* 0x0000000305057210 */ /* 0x000fe20007ffe0ff */
[----:B--2---:R-:W-:Y:S01]  /*14ec0*/  IMAD R3, R20, R6, R15 ;  /* 0x0000000614037224 */ /* 0x004fe200078e020f */
[----:B------:R-:W-:Y:S01]  /*14ed0*/  I2FP.F32.U32 R6, R13 ;  /* 0x0000000d00067245 */ /* 0x000fe20000201000 */
[----:B------:R-:W1:Y:S01]  /*14ee0*/  LDC R20, c[0x0][0x148] ;  /* 0x00005200ff147b82 */ /* 0x000e620000000800 */
[--C-:B------:R-:W-:Y:S02]  /*14ef0*/  SHF.R.U64 R15, R4, UR6, R5.reuse ;  /* 0x00000006040f7c19 */ /* 0x100fe40008001205 */
[----:B------:R-:W-:Y:S01]  /*14f00*/  SHF.R.U32.HI R4, RZ, UR6, R5 ;  /* 0x00000006ff047c19 */ /* 0x000fe20008011605 */
[----:B------:R-:W-:Y:S01]  /*14f10*/  FMUL R6, R6, UR7 ;  /* 0x0000000706067c20 */ /* 0x000fe20008400000 */
[----:B------:R-:W-:Y:S02]  /*14f20*/  ULDC UR6, c[0x0][0x8b0] ;  /* 0x00022c0000067ab9 */ /* 0x000fe40000000800 */
[--C-:B------:R-:W-:Y:S01]  /*14f30*/  SHF.R.U64 R21, R15, UR6, R4.reuse ;  /* 0x000000060f157c19 */ /* 0x100fe20008001204 */
[----:B------:R2:W3:Y:S01]  /*14f40*/  F2I.U32.TRUNC.NTZ R24, R6 ;  /* 0x0000000600187305 */ /* 0x0004e2000020f000 */
[----:B------:R-:W-:Y:S01]  /*14f50*/  SHF.R.U32.HI R4, RZ, UR6, R4 ;  /* 0x00000006ff047c19 */ /* 0x000fe20008011604 */
[----:B------:R-:W-:-:S03]  /*14f60*/  ULDC UR6, c[0x0][0x900] ;  /* 0x0002400000067ab9 */ /* 0x000fc60000000800 */
[--C-:B------:R-:W-:Y:S02]  /*14f70*/  SHF.R.U64 R19, R21, UR6, R4.reuse ;  /* 0x0000000615137c19 */ /* 0x100fe40008001204 */
[----:B------:R-:W-:Y:S02]  /*14f80*/  SHF.R.U32.HI R23, RZ, UR6, R4 ;  /* 0x00000006ff177c19 */ /* 0x000fe40008011604 */
[----:B------:R-:W-:Y:S02]  /*14f90*/  MOV R4, R19 ;  /* 0x0000001300047202 */ /* 0x000fe40000000f00 */
[----:B------:R-:W-:Y:S01]  /*14fa0*/  MOV R5, R23 ;  /* 0x0000001700057202 */ /* 0x000fe20000000f00 */
[----:B--2---:R-:W-:Y:S06]  /*14fb0*/  @!P0 BRA `(.L_x_599) ;  /* 0x0000000000288947 */ /* 0x004fec0003800000 */
[----:B------:R-:W-:Y:S02]  /*14fc0*/  ULDC UR6, c[0x0][0x8f4] ;  /* 0x00023d0000067ab9 */ /* 0x000fe40000000800 */
[----:B------:R-:W-:-:S05]  /*14fd0*/  IADD3 R5, P0, R19, UR6, RZ ;  /* 0x0000000613057c10 */ /* 0x000fca000ff1e0ff */
[----:B------:R-:W-:-:S04]  /*14fe0*/  IMAD.X R23, RZ, RZ, R23, P0 ;  /* 0x000000ffff177224 */ /* 0x000fc800000e0617 */
[----:B------:R-:W-:-:S04]  /*14ff0*/  IMAD.WIDE.U32 R6, R23, UR8, RZ ;  /* 0x0000000817067c25 */ /* 0x000fc8000f8e00ff */
[----:B------:R-:W-:-:S04]  /*15000*/  IMAD.WIDE.U32 R6, P0, R5, UR9, R6 ;  /* 0x0000000905067c25 */ /* 0x000fc8000f800006 */
[----:B------:R-:W-:Y:S01]  /*15010*/  IMAD.WIDE.U32 R4, R5, UR8, RZ ;  /* 0x0000000805047c25 */ /* 0x000fe2000f8e00ff */
[----:B------:R-:W-:-:S04]  /*15020*/  MOV R4, R7 ;  /* 0x0000000700047202 */ /* 0x000fc80000000f00 */
[----:B------:R-:W-:Y:S02]  /*15030*/  IADD3 RZ, P1, R5, R6, RZ ;  /* 0x0000000605ff7210 */ /* 0x000fe40007f3e0ff */
[----:B------:R-:W-:-:S03]  /*15040*/  IADD3.X R5, RZ, RZ, RZ, P0, !PT ;  /* 0x000000ffff057210 */ /* 0x000fc600007fe4ff */
[----:B------:R-:W-:-:S08]  /*15050*/  IMAD.WIDE.U32.X R4, R23, UR9, R4, P1 ;  /* 0x0000000917047c25 */ /* 0x000fd000088e0404 */
.L_x_599:
[----:B------:R-:W-:Y:S01]  /*15060*/  ISETP.NE.AND P0, PT, R22, 0x1, PT ;  /* 0x000000011600780c */ /* 0x000fe20003f05270 */
[----:B------:R-:W-:Y:S01]  /*15070*/  ULDC UR6, c[0x0][0x8f0] ;  /* 0x00023c0000067ab9 */ /* 0x000fe20000000800 */
[----:B---3--:R-:W-:Y:S01]  /*15080*/  IADD3 R24, -R24, RZ, RZ ;  /* 0x000000ff18187210 */ /* 0x008fe20007ffe1ff */
[----:B------:R-:W-:Y:S01]  /*15090*/  ULDC UR7, c[0x0][0x8b8] ;  /* 0x00022e0000077ab9 */ /* 0x000fe20000000800 */
[----:B------:R-:W-:Y:S01]  /*150a0*/  SHF.R.U64 R4, R4, UR6, R5 ;  /* 0x0000000604047c19 */ /* 0x000fe20008001205 */
[----:B------:R-:W-:Y:S01]  /*150b0*/  ULDC UR6, c[0x0][0x8e0] ;  /* 0x0002380000067ab9 */ /* 0x000fe20000000800 */
[----:B------:R-:W-:Y:S02]  /*150c0*/  LOP3.LUT R21, R21, UR18, RZ, 0xc0, !PT ;  /* 0x0000001215157c12 */ /* 0x000fe4000f8ec0ff */
[----:B------:R-:W-:-:S05]  /*150d0*/  IADD3 R6, -R4, RZ, RZ ;  /* 0x000000ff04067210 */ /* 0x000fca0007ffe1ff */
[----:B-1----:R-:W-:Y:S01]  /*150e0*/  @P0 IMAD R3, R20, R24, R13 ;  /* 0x0000001814030224 */ /* 0x002fe200078e020d */
[----:B------:R-:W-:Y:S01]  /*150f0*/  MOV R13, R14 ;  /* 0x0000000e000d7202 */ /* 0x000fe20000000f00 */
[----:B------:R-:W-:Y:S01]  /*15100*/  IMAD R20, R4, UR19, R21 ;  /* 0x0000001304147c24 */ /* 0x000fe2000f8e0215 */
[----:B------:R-:W-:Y:S01]  /*15110*/  LOP3.LUT R4, R15, UR17, RZ, 0xc0, !PT ;  /* 0x000000110f047c12 */ /* 0x000fe2000f8ec0ff */
[----:B------:R-:W-:Y:S01]  /*15120*/  IMAD R19, R6, UR6, R19 ;  /* 0x0000000606137c24 */ /* 0x000fe2000f8e0213 */
[----:B------:R-:W-:Y:S01]  /*15130*/  ULDC UR6, c[0x0][0x8a8] ;  /* 0x00022a0000067ab9 */ /* 0x000fe20000000800 */
[----:B------:R-:W-:Y:S01]  /*15140*/  IMAD R20, R20, UR7, R3 ;  /* 0x0000000714147c24 */ /* 0x000fe2000f8e0203 */
[----:B------:R-:W-:Y:S01]  /*15150*/  MOV R3, 0x1 ;  /* 0x0000000100037802 */ /* 0x000fe20000000f00 */
[----:B------:R-:W-:-:S03]  /*15160*/  IMAD R19, R19, UR6, R4 ;  /* 0x0000000613137c24 */ /* 0x000fc6000f8e0204 */
[----:B------:R-:W-:Y:S02]  /*15170*/  PRMT R4, R3, 0x7610, R4 ;  /* 0x0000761003047816 */ /* 0x000fe40000000004 */
[----:B------:R-:W-:Y:S02]  /*15180*/  SEL R3, R19, R20, !P0 ;  /* 0x0000001413037207 */ /* 0x000fe40004000000 */
[----:B------:R-:W-:-:S07]  /*15190*/  SEL R20, R20, R19, !P0 ;  /* 0x0000001314147207 */ /* 0x000fce0004000000 */
.L_x_597:
[----:B------:R-:W-:Y:S05]  /*151a0*/  BSYNC B1 ;  /* 0x0000000000017941 */ /* 0x000fea0003800000 */
.L_x_596:
[----:B------:R-:W-:-:S13]  /*151b0*/  LOP3.LUT P0, RZ, R4, 0xff, RZ, 0xc0, !PT ;  /* 0x000000ff04ff7812 */ /* 0x000fda000780c0ff */
[----:B------:R-:W-:Y:S05]  /*151c0*/  @P0 BRA `(.L_x_600) ;  /* 0xfffffff400380947 */ /* 0x000fea000383ffff */
[----:B------:R-:W-:Y:S05]  /*151d0*/  BSYNC B0 ;  /* 0x0000000000007941 */ /* 0x000fea0003800000 */
.L_x_589:
[----:B------:R-:W-:-:S03]  /*151e0*/  UMOV UR6, 0xffffffff ;  /* 0xffffffff00067882 */ /* 0x000fc60000000000 */
[----:B------:R-:W-:Y:S05]  /*151f0*/  BRA.DIV UR6, `(.L_x_601) ;  /* 0x0000000a06cc7947 */ /* 0x000fea000b800000 */
[----:B------:R-:W-:-:S13]  /*15200*/  ELECT P6, URZ, PT ;  /* 0x00000000003f782f */ /* 0x000fda00038c0000 */
.L_x_632:
[----:B------:R-:W-:Y:S05]  /*15210*/  @!P6 BRA `(.L_x_14) ;  /* 0x0000000000a4e947 */ /* 0x000fea0003800000 */
[----:B------:R-:W-:-:S04]  /*15220*/  LOP3.LUT R17, R17, 0x2, RZ, 0xfc, !PT ;  /* 0x0000000211117812 */ /* 0x000fc800078efcff */
[----:B------:R-:W-:-:S13]  /*15230*/  ISETP.NE.AND P0, PT, R17, 0x3, PT ;  /* 0x000000031100780c */ /* 0x000fda0003f05270 */
[----:B------:R-:W-:Y:S05]  /*15240*/  @!P0 BRA `(.L_x_602) ;  /* 0x0000000000048947 */ /* 0x000fea0003800000 */
[----:B-1----:R-:W-:Y:S01]  /*15250*/  BPT.TRAP 0x1 ;  /* 0x000000040000795c */ /* 0x002fe20000300000 */
.L_x_602:
[----:B------:R-:W2:Y:S01]  /*15260*/  S2R R3, SR_CgaCtaId ;  /* 0x0000000000037919 */ /* 0x000ea20000008800 */
[----:B------:R-:W-:Y:S02]  /*15270*/  MOV R0, 0x400 ;  /* 0x0000040000007802 */ /* 0x000fe40000000f00 */
[----:B------:R-:W-:Y:S02]  /*15280*/  SHF.L.U32 R2, R11, 0x1f, RZ ;  /* 0x0000001f0b027819 */ /* 0x000fe400000006ff */
[----:B--2---:R-:W-:-:S04]  /*15290*/  LEA R3, R3, R0, 0x18 ;  /* 0x0000000003037211 */ /* 0x004fc800078ec0ff */
[----:B------:R-:W-:-:S04]  /*152a0*/  IADD3 R3, R3, 0x20, RZ ;  /* 0x0000002003037810 */ /* 0x000fc80007ffe0ff */
[C---:B------:R-:W-:Y:S02]  /*152b0*/  LEA R5, R10.reuse, R3, 0x3 ;  /* 0x000000030a057211 */ /* 0x040fe400078e18ff */
[----:B------:R-:W-:Y:S02]  /*152c0*/  IADD3 R10, R10, 0x1, RZ ;  /* 0x000000010a0a7810 */ /* 0x000fe40007ffe0ff */
[----:B------:R-:W2:Y:S02]  /*152d0*/  SYNCS.PHASECHK.TRANS64.TRYWAIT P0, [R5+URZ], R2 ;  /* 0x00000002050075a7 */ /* 0x000ea4000800017f */
[----:B------:R-:W-:-:S04]  /*152e0*/  ISETP.NE.AND P1, PT, R10, 0x4, PT ;  /* 0x000000040a00780c */ /* 0x000fc80003f25270 */
[----:B------:R-:W-:Y:S02]  /*152f0*/  SEL R0, RZ, 0x1, P1 ;  /* 0x00000001ff007807 */ /* 0x000fe40000800000 */
[----:B------:R-:W-:Y:S02]  /*15300*/  SEL R10, R10, RZ, P1 ;  /* 0x000000ff0a0a7207 */ /* 0x000fe40000800000 */
[----:B------:R-:W-:Y:S02]  /*15310*/  LOP3.LUT R11, R11, R0, RZ, 0x3c, !PT ;  /* 0x000000000b0b7212 */ /* 0x000fe400078e3cff */
[----:B------:R-:W-:Y:S02]  /*15320*/  LEA R7, R10, R3, 0x3 ;  /* 0x000000030a077211 */ /* 0x000fe400078e18ff */
[----:B------:R-:W-:Y:S01]  /*15330*/  SHF.L.U32 R4, R11, 0x1f, RZ ;  /* 0x0000001f0b047819 */ /* 0x000fe200000006ff */
[----:B--2---:R-:W-:Y:S06]  /*15340*/  @!P0 BRA `(.L_x_603) ;  /* 0x0000000800988947 */ /* 0x004fec0003800000 */
.L_x_633:
[----:B------:R-:W3:Y:S01]  /*15350*/  SYNCS.PHASECHK.TRANS64.TRYWAIT P0, [R7+URZ], R4 ;  /* 0x00000004070075a7 */ /* 0x000ee2000800017f */
[----:B------:R-:W-:-:S04]  /*15360*/  IADD3 R0, R10, 0x1, RZ ;  /* 0x000000010a007810 */ /* 0x000fc80007ffe0ff */
[----:B------:R-:W-:-:S04]  /*15370*/  ISETP.NE.AND P1, PT, R0, 0x4, PT ;  /* 0x000000040000780c */ /* 0x000fc80003f25270 */
[----:B--2---:R-:W-:Y:S02]  /*15380*/  SEL R2, RZ, 0x1, P1 ;  /* 0x00000001ff027807 */ /* 0x004fe40000800000 */
[----:B------:R-:W-:Y:S02]  /*15390*/  SEL R0, R0, RZ, P1 ;  /* 0x000000ff00007207 */ /* 0x000fe40000800000 */
[----:B------:R-:W-:Y:S02]  /*153a0*/  LOP3.LUT R11, R11, R2, RZ, 0x3c, !PT ;  /* 0x000000020b0b7212 */ /* 0x000fe400078e3cff */
[----:B------:R-:W-:Y:S02]  /*153b0*/  LEA R6, R0, R3, 0x3 ;  /* 0x0000000300067211 */ /* 0x000fe400078e18ff */
[----:B------:R-:W-:Y:S01]  /*153c0*/  SHF.L.U32 R5, R11, 0x1f, RZ ;  /* 0x0000001f0b057819 */ /* 0x000fe200000006ff */
[----:B---3--:R-:W-:Y:S06]  /*153d0*/  @!P0 BRA `(.L_x_604) ;  /* 0x0000000800888947 */ /* 0x008fec0003800000 */
.L_x_634:
[----:B------:R-:W3:Y:S01]  /*153e0*/  SYNCS.PHASECHK.TRANS64.TRYWAIT P0, [R6+URZ], R5 ;  /* 0x00000005060075a7 */ /* 0x000ee2000800017f */
[----:B------:R-:W-:-:S05]  /*153f0*/  VIADD R0, R0, 0x1 ;  /* 0x0000000100007836 */ /* 0x000fca0000000000 */
[----:B------:R-:W-:-:S04]  /*15400*/  ISETP.NE.AND P1, PT, R0, 0x4, PT ;  /* 0x000000040000780c */ /* 0x000fc80003f25270 */
[----:B------:R-:W-:Y:S02]  /*15410*/  SEL R2, RZ, 0x1, P1 ;  /* 0x00000001ff027807 */ /* 0x000fe40000800000 */
[----:B------:R-:W-:Y:S02]  /*15420*/  SEL R0, R0, RZ, P1 ;  /* 0x000000ff00007207 */ /* 0x000fe40000800000 */
[----:B------:R-:W-:Y:S01]  /*15430*/  LOP3.LUT R2, R11, R2, RZ, 0x3c, !PT ;  /* 0x000000020b027212 */ /* 0x000fe200078e3cff */
[----:B---3--:R-:W-:Y:S06]  /*15440*/  @!P0 BRA `(.L_x_605) ;  /* 0x0000000800808947 */ /* 0x008fec0003800000 */
.L_x_635:
[----:B------:R-:W-:Y:S02]  /*15450*/  LEA R3, R0, R3, 0x3 ;  /* 0x0000000300037211 */ /* 0x000fe400078e18ff */
[----:B------:R-:W-:-:S07]  /*15460*/  SHF.L.U32 R0, R2, 0x1f, RZ ;  /* 0x0000001f02007819 */ /* 0x000fce00000006ff */
.L_x_606:
[----:B----4-:R4:W1:Y:S02]  /*15470*/  SYNCS.PHASECHK.TRANS64.TRYWAIT P0, [R3+URZ], R0 ;  /* 0x00000000030075a7 */ /* 0x010864000800017f */
[----:B-1----:R-:W-:Y:S05]  /*15480*/  @!P0 NANOSLEEP.SYNCS 0x989680 ;  /* 0x009896800000895d */ /* 0x002fea0003900000 */
[----:B------:R-:W1:Y:S02]  /*15490*/  @!P0 SYNCS.PHASECHK.TRANS64 P0, [R3+URZ], R0 ;  /* 0x00000000030085a7 */ /* 0x000e64000800007f */
[----:B-1----:R-:W-:Y:S05]  /*154a0*/  @!P0 BRA `(.L_x_606) ;  /* 0xfffffffc00f08947 */ /* 0x002fea000383ffff */
.L_x_14:
[----:B-1----:R-:W-:Y:S05]  /*154b0*/  BSYNC B6 ;  /* 0x0000000000067941 */ /* 0x002fea0003800000 */
.L_x_12:
[----:B------:R-:W-:Y:S05]  /*154c0*/  EXIT ;  /* 0x000000000000794d */ /* 0x000fea0003800000 */
.L_x_27:
[----:B----4-:R4:W1:Y:S02]  /*154d0*/  SYNCS.PHASECHK.TRANS64.TRYWAIT P1, [R3+URZ], R0 ;  /* 0x00000000030075a7 */ /* 0x010864000802017f */
[----:B-1----:R-:W-:Y:S05]  /*154e0*/  @!P1 NANOSLEEP.SYNCS 0x989680 ;  /* 0x009896800000995d */ /* 0x002fea0003900000 */
[----:B------:R-:W1:Y:S02]  /*154f0*/  @!P1 SYNCS.PHASECHK.TRANS64 P1, [R3+URZ], R0 ;  /* 0x00000000030095a7 */ /* 0x000e64000802007f */
[----:B-1----:R-:W-:Y:S05]  /*15500*/  @!P1 BRA `(.L_x_27) ;  /* 0xfffffffc00f09947 */ /* 0x002fea000383ffff */
[----:B------:R-:W-:Y:S05]  /*15510*/  BRA `(.L_x_26) ;  /* 0xfffffec400307947 */ /* 0x000fea000383ffff */
.L_x_32:
[----:B--2---:R-:W-:-:S04]  /*15520*/  MOV R5, UR7 ;  /* 0x0000000700057c02 */ /* 0x004fc80008000f00 */
[----:B------:R2:W3:Y:S03]  /*15530*/  SYNCS.PHASECHK.TRANS64.TRYWAIT P1, [R5+URZ], R4 ;  /* 0x00000004050075a7 */ /* 0x0004e6000802017f */
[----:B---3--:R-:W-:Y:S05]  /*15540*/  @!P1 NANOSLEEP.SYNCS 0x989680 ;  /* 0x009896800000995d */ /* 0x008fea0003900000 */
[----:B------:R-:W3:Y:S02]  /*15550*/  @!P1 SYNCS.PHASECHK.TRANS64 P1, [R5+URZ], R4 ;  /* 0x00000004050095a7 */ /* 0x000ee4000802007f */
[----:B---3--:R-:W-:Y:S05]  /*15560*/  @!P1 BRA `(.L_x_32) ;  /* 0xfffffffc00ec9947 */ /* 0x008fea000383ffff */
[----:B------:R-:W-:Y:S05]  /*15570*/  BRA `(.L_x_31) ;  /* 0xfffffec800547947 */ /* 0x000fea000383ffff */
.L_x_53:
[----:B-1----:R-:W-:-:S04]  /*15580*/  MOV R3, UR52 ;  /* 0x0000003400037c02 */ /* 0x002fc80008000f00 */
[----:B------:R1:W2:Y:S03]  /*15590*/  SYNCS.PHASECHK.TRANS64.TRYWAIT P2, [R3+URZ+0x40], R0 ;  /* 0x00004000030075a7 */ /* 0x0002a6000804017f */
[----:B--2---:R-:W-:Y:S05]  /*155a0*/  @!P2 NANOSLEEP.SYNCS 0x989680 ;  /* 0x009896800000a95d */ /* 0x004fea0003900000 */
[----:B------:R-:W2:Y:S02]  /*155b0*/  @!P2 SYNCS.PHASECHK.TRANS64 P2, [R3+URZ+0x40], R0 ;  /* 0x000040000300a5a7 */ /* 0x000ea4000804007f */
[----:B--2---:R-:W-:Y:S05]  /*155c0*/  @!P2 BRA `(.L_x_53) ;  /* 0xfffffffc00eca947 */ /* 0x004fea000383ffff */
[----:B------:R-:W-:Y:S05]  /*155d0*/  BRA `(.L_x_607) ;  /* 0xfffffed400707947 */ /* 0x000fea000383ffff */
.L_x_112:
[----:B-1----:R1:W2:Y:S02]  /*155e0*/  SYNCS.PHASECHK.TRANS64.TRYWAIT P2, [R14+URZ+0x40], R15 ;  /* 0x0000400f0e0075a7 */ /* 0x0022a4000804017f */
[----:B--2---:R-:W-:Y:S05]  /*155f0*/  @!P2 NANOSLEEP.SYNCS 0x989680 ;  /* 0x009896800000a95d */ /* 0x004fea0003900000 */
[----:B------:R-:W2:Y:S02]  /*15600*/  @!P2 SYNCS.PHASECHK.TRANS64 P2, [R14+URZ+0x40], R15 ;  /* 0x0000400f0e00a5a7 */ /* 0x000ea4000804007f */
[----:B--2---:R-:W-:Y:S05]  /*15610*/  @!P2 BRA `(.L_x_112) ;  /* 0xfffffffc00f0a947 */ /* 0x004fea000383ffff */
[----:B------:R-:W-:Y:S05]  /*15620*/  BRA `(.L_x_608) ;  /* 0xfffffef4005c7947 */ /* 0x000fea000383ffff */
.L_x_169:
[----:B-1----:R1:W2:Y:S02]  /*15630*/  SYNCS.PHASECHK.TRANS64.TRYWAIT P2, [R0+URZ+0x40], R3 ;  /* 0x00004003000075a7 */ /* 0x0022a4000804017f */
[----:B--2---:R-:W-:Y:S05]  /*15640*/  @!P2 NANOSLEEP.SYNCS 0x989680 ;  /* 0x009896800000a95d */ /* 0x004fea0003900000 */
[----:B------:R-:W2:Y:S02]  /*15650*/  @!P2 SYNCS.PHASECHK.TRANS64 P2, [R0+URZ+0x40], R3 ;  /* 0x000040030000a5a7 */ /* 0x000ea4000804007f */
[----:B--2---:R-:W-:Y:S05]  /*15660*/  @!P2 BRA `(.L_x_169) ;  /* 0xfffffffc00f0a947 */ /* 0x004fea000383ffff */
[----:B------:R-:W-:Y:S05]  /*15670*/  BRA `(.L_x_609) ;  /* 0xffffff1000cc7947 */ /* 0x000fea000383ffff */
.L_x_226:
[----:B-1----:R1:W2:Y:S02]  /*15680*/  SYNCS.PHASECHK.TRANS64.TRYWAIT P2, [R3+URZ+0x40], R0 ;  /* 0x00004000030075a7 */ /* 0x0022a4000804017f */
[----:B--2---:R-:W-:Y:S05]  /*15690*/  @!P2 NANOSLEEP.SYNCS 0x989680 ;  /* 0x009896800000a95d */ /* 0x004fea0003900000 */
[----:B------:R-:W2:Y:S02]  /*156a0*/  @!P2 SYNCS.PHASECHK.TRANS64 P2, [R3+URZ+0x40], R0 ;  /* 0x000040000300a5a7 */ /* 0x000ea4000804007f */
[----:B--2---:R-:W-:Y:S05]  /*156b0*/  @!P2 BRA `(.L_x_226) ;  /* 0xfffffffc00f0a947 */ /* 0x004fea000383ffff */
[----:B------:R-:W-:Y:S05]  /*156c0*/  BRA `(.L_x_610) ;  /* 0xffffff3000447947 */ /* 0x000fea000383ffff */
.L_x_283:
[----:B-1----:R1:W2:Y:S02]  /*156d0*/  SYNCS.PHASECHK.TRANS64.TRYWAIT P2, [R0+URZ+0x40], R3 ;  /* 0x00004003000075a7 */ /* 0x0022a4000804017f */
[----:B--2---:R-:W-:Y:S05]  /*156e0*/  @!P2 NANOSLEEP.SYNCS 0x989680 ;  /* 0x009896800000a95d */ /* 0x004fea0003900000 */
[----:B------:R-:W2:Y:S02]  /*156f0*/  @!P2 SYNCS.PHASECHK.TRANS64 P2, [R0+URZ+0x40], R3 ;  /* 0x000040030000a5a7 */ /* 0x000ea4000804007f */
[----:B--2---:R-:W-:Y:S05]  /*15700*/  @!P2 BRA `(.L_x_283) ;  /* 0xfffffffc00f0a947 */ /* 0x004fea000383ffff */
[----:B------:R-:W-:Y:S05]  /*15710*/  BRA `(.L_x_611) ;  /* 0xffffff4c00c07947 */ /* 0x000fea000383ffff */
.L_x_340:
[----:B-1----:R1:W2:Y:S02]  /*15720*/  SYNCS.PHASECHK.TRANS64.TRYWAIT P2, [R0+URZ+0x40], R3 ;  /* 0x00004003000075a7 */ /* 0x0022a4000804017f */
[----:B--2---:R-:W-:Y:S05]  /*15730*/  @!P2 NANOSLEEP.SYNCS 0x989680 ;  /* 0x009896800000a95d */ /* 0x004fea0003900000 */
[----:B------:R-:W2:Y:S02]  /*15740*/  @!P2 SYNCS.PHASECHK.TRANS64 P2, [R0+URZ+0x40], R3 ;  /* 0x000040030000a5a7 */ /* 0x000ea4000804007f */
[----:B--2---:R-:W-:Y:S05]  /*15750*/  @!P2 BRA `(.L_x_340) ;  /* 0xfffffffc00f0a947 */ /* 0x004fea000383ffff */
[----:B------:R-:W-:Y:S05]  /*15760*/  BRA `(.L_x_612) ;  /* 0xffffff6c00307947 */ /* 0x000fea000383ffff */
.L_x_397:
[----:B--2---:R2:W3:Y:S02]  /*15770*/  SYNCS.PHASECHK.TRANS64.TRYWAIT P2, [R0+URZ+0x40], R3 ;  /* 0x00004003000075a7 */ /* 0x0044e4000804017f */
[----:B---3--:R-:W-:Y:S05]  /*15780*/  @!P2 NANOSLEEP.SYNCS 0x989680 ;  /* 0x009896800000a95d */ /* 0x008fea0003900000 */
[----:B------:R-:W3:Y:S02]  /*15790*/  @!P2 SYNCS.PHASECHK.TRANS64 P2, [R0+URZ+0x40], R3 ;  /* 0x000040030000a5a7 */ /* 0x000ee4000804007f */
[----:B---3--:R-:W-:Y:S05]  /*157a0*/  @!P2 BRA `(.L_x_397) ;  /* 0xfffffffc00f0a947 */ /* 0x008fea000383ffff */
[----:B------:R-:W-:Y:S05]  /*157b0*/  BRA `(.L_x_613) ;  /* 0xffffff8800a07947 */ /* 0x000fea000383ffff */
.L_x_454:
[----:B--2---:R2:W3:Y:S02]  /*157c0*/  SYNCS.PHASECHK.TRANS64.TRYWAIT P2, [R3+URZ+0x40], R24 ;  /* 0x00004018030075a7 */ /* 0x0044e4000804017f */
[----:B---3--:R-:W-:Y:S05]  /*157d0*/  @!P2 NANOSLEEP.SYNCS 0x989680 ;  /* 0x009896800000a95d */ /* 0x008fea0003900000 */
[----:B------:R-:W3:Y:S02]  /*157e0*/  @!P2 SYNCS.PHASECHK.TRANS64 P2, [R3+URZ+0x40], R24 ;  /* 0x000040180300a5a7 */ /* 0x000ee4000804007f */
[----:B---3--:R-:W-:Y:S05]  /*157f0*/  @!P2 BRA `(.L_x_454) ;  /* 0xfffffffc00f0a947 */ /* 0x008fea000383ffff */
[----:B------:R-:W-:Y:S05]  /*15800*/  BRA `(.L_x_614) ;  /* 0xffffffa800107947 */ /* 0x000fea000383ffff */
.L_x_521:
[----:B-1----:R-:W-:-:S04]  /*15810*/  MOV R7, UR4 ;  /* 0x0000000400077c02 */ /* 0x002fc80008000f00 */
[----:B------:R1:W2:Y:S03]  /*15820*/  SYNCS.PHASECHK.TRANS64.TRYWAIT P0, [R7+URZ+0x88], R0 ;  /* 0x00008800070075a7 */ /* 0x0002a6000800017f */
[----:B--2---:R-:W-:Y:S05]  /*15830*/  @!P0 NANOSLEEP.SYNCS 0x989680 ;  /* 0x009896800000895d */ /* 0x004fea0003900000 */
[----:B------:R-:W2:Y:S02]  /*15840*/  @!P0 SYNCS.PHASECHK.TRANS64 P0, [R7+URZ+0x88], R0 ;  /* 0x00008800070085a7 */ /* 0x000ea4000800007f */
[----:B--2---:R-:W-:Y:S05]  /*15850*/  @!P0 BRA `(.L_x_521) ;  /* 0xfffffffc00ec8947 */ /* 0x004fea000383ffff */
[----:B------:R-:W-:Y:S05]  /*15860*/  BRA `(.L_x_520) ;  /* 0xffffffd400307947 */ /* 0x000fea000383ffff */
.L_x_530:
[----:B-1----:R-:W-:-:S04]  /*15870*/  MOV R4, UR13 ;  /* 0x0000000d00047c02 */ /* 0x002fc80008000f00 */
[----:B------:R1:W2:Y:S03]  /*15880*/  SYNCS.PHASECHK.TRANS64.TRYWAIT P1, [R4+URZ+0x60], R3 ;  /* 0x00006003040075a7 */ /* 0x0002a6000802017f */
[----:B--2---:R-:W-:Y:S05]  /*15890*/  @!P1 NANOSLEEP.SYNCS 0x989680 ;  /* 0x009896800000995d */ /* 0x004fea0003900000 */
[----:B------:R-:W2:Y:S02]  /*158a0*/  @!P1 SYNCS.PHASECHK.TRANS64 P1, [R4+URZ+0x60], R3 ;  /* 0x00006003040095a7 */ /* 0x000ea4000802007f */
[----:B--2---:R-:W-:Y:S05]  /*158b0*/  @!P1 BRA `(.L_x_530) ;  /* 0xfffffffc00ec9947 */ /* 0x004fea000383ffff */
[----:B------:R-:W-:Y:S05]  /*158c0*/  BRA `(.L_x_615) ;  /* 0xffffffd800187947 */ /* 0x000fea000383ffff */
.L_x_536:
[----:B-12---:R-:W-:-:S04]  /*158d0*/  MOV R4, UR13 ;  /* 0x0000000d00047c02 */ /* 0x006fc80008000f00 */
[----:B------:R1:W2:Y:S03]  /*158e0*/  SYNCS.PHASECHK.TRANS64.TRYWAIT P1, [R4+URZ+0x68], R3 ;  /* 0x00006803040075a7 */ /* 0x0002a6000802017f */
[----:B--2---:R-:W-:Y:S05]  /*158f0*/  @!P1 NANOSLEEP.SYNCS 0x989680 ;  /* 0x009896800000995d */ /* 0x004fea0003900000 */
[----:B------:R-:W2:Y:S02]  /*15900*/  @!P1 SYNCS.PHASECHK.TRANS64 P1, [R4+URZ+0x68], R3 ;  /* 0x00006803040095a7 */ /* 0x000ea4000802007f */
[----:B--2---:R-:W-:Y:S05]  /*15910*/  @!P1 BRA `(.L_x_536) ;  /* 0xfffffffc00ec9947 */ /* 0x004fea000383ffff */
[----:B------:R-:W-:Y:S05]  /*15920*/  BRA `(.L_x_616) ;  /* 0xffffffd800607947 */ /* 0x000fea000383ffff */
.L_x_542:
[----:B-123--:R-:W-:-:S04]  /*15930*/  MOV R4, UR13 ;  /* 0x0000000d00047c02 */ /* 0x00efc80008000f00 */
[----:B------:R1:W2:Y:S03]  /*15940*/  SYNCS.PHASECHK.TRANS64.TRYWAIT P1, [R4+URZ+0x70], R3 ;  /* 0x00007003040075a7 */ /* 0x0002a6000802017f */
[----:B--2---:R-:W-:Y:S05]  /*15950*/  @!P1 NANOSLEEP.SYNCS 0x989680 ;  /* 0x009896800000995d */ /* 0x004fea0003900000 */
[----:B------:R-:W2:Y:S02]  /*15960*/  @!P1 SYNCS.PHASECHK.TRANS64 P1, [R4+URZ+0x70], R3 ;  /* 0x00007003040095a7 */ /* 0x000ea4000802007f */
[----:B--2---:R-:W-:Y:S05]  /*15970*/  @!P1 BRA `(.L_x_542) ;  /* 0xfffffffc00ec9947 */ /* 0x004fea000383ffff */
[----:B------:R-:W-:Y:S05]  /*15980*/  BRA `(.L_x_617) ;  /* 0xffffffd800b47947 */ /* 0x000fea000383ffff */
.L_x_548:
[----:B-1234-:R-:W-:-:S04]  /*15990*/  MOV R4, UR13 ;  /* 0x0000000d00047c02 */ /* 0x01efc80008000f00 */
[----:B------:R1:W2:Y:S03]  /*159a0*/  SYNCS.PHASECHK.TRANS64.TRYWAIT P1, [R4+URZ+0x78], R3 ;  /* 0x00007803040075a7 */ /* 0x0002a6000802017f */
[----:B--2---:R-:W-:Y:S05]  /*159b0*/  @!P1 NANOSLEEP.SYNCS 0x989680 ;  /* 0x009896800000995d */ /* 0x004fea0003900000 */
[----:B------:R-:W2:Y:S02]  /*159c0*/  @!P1 SYNCS.PHASECHK.TRANS64 P1, [R4+URZ+0x78], R3 ;  /* 0x00007803040095a7 */ /* 0x000ea4000802007f */
[----:B--2---:R-:W-:Y:S05]  /*159d0*/  @!P1 BRA `(.L_x_548) ;  /* 0xfffffffc00ec9947 */ /* 0x004fea000383ffff */
[----:B------:R-:W-:Y:S05]  /*159e0*/  BRA `(.L_x_618) ;  /* 0xffffffdc00007947 */ /* 0x000fea000383ffff */
.L_x_554:
[----:B-1234-:R-:W-:-:S04]  /*159f0*/  MOV R4, UR13 ;  /* 0x0000000d00047c02 */ /* 0x01efc80008000f00 */
[----:B------:R1:W2:Y:S03]  /*15a00*/  SYNCS.PHASECHK.TRANS64.TRYWAIT P1, [R4+URZ+0x60], R3 ;  /* 0x00006003040075a7 */ /* 0x0002a6000802017f */
[----:B--2---:R-:W-:Y:S05]  /*15a10*/  @!P1 NANOSLEEP.SYNCS 0x989680 ;  /* 0x009896800000995d */ /* 0x004fea0003900000 */
[----:B------:R-:W2:Y:S02]  /*15a20*/  @!P1 SYNCS.PHASECHK.TRANS64 P1, [R4+URZ+0x60], R3 ;  /* 0x00006003040095a7 */ /* 0x000ea4000802007f */
[----:B--2---:R-:W-:Y:S05]  /*15a30*/  @!P1 BRA `(.L_x_554) ;  /* 0xfffffffc00ec9947 */ /* 0x004fea000383ffff */
[----:B------:R-:W-:Y:S05]  /*15a40*/  BRA `(.L_x_619) ;  /* 0xffffffdc00547947 */ /* 0x000fea000383ffff */
.L_x_560:
[----:B-1234-:R-:W-:-:S04]  /*15a50*/  MOV R4, UR13 ;  /* 0x0000000d00047c02 */ /* 0x01efc80008000f00 */
[----:B------:R1:W2:Y:S03]  /*15a60*/  SYNCS.PHASECHK.TRANS64.TRYWAIT P1, [R4+URZ+0x68], R3 ;  /* 0x00006803040075a7 */ /* 0x0002a6000802017f */
[----:B--2---:R-:W-:Y:S05]  /*15a70*/  @!P1 NANOSLEEP.SYNCS 0x989680 ;  /* 0x009896800000995d */ /* 0x004fea0003900000 */
[----:B------:R-:W2:Y:S02]  /*15a80*/  @!P1 SYNCS.PHASECHK.TRANS64 P1, [R4+URZ+0x68], R3 ;  /* 0x00006803040095a7 */ /* 0x000ea4000802007f */
[----:B--2---:R-:W-:Y:S05]  /*15a90*/  @!P1 BRA `(.L_x_560) ;  /* 0xfffffffc00ec9947 */ /* 0x004fea000383ffff */
[----:B------:R-:W-:Y:S05]  /*15aa0*/  BRA `(.L_x_620) ;  /* 0xffffffdc00947947 */ /* 0x000fea000383ffff */
.L_x_566:
[----:B-1234-:R-:W-:-:S04]  /*15ab0*/  MOV R4, UR13 ;  /* 0x0000000d00047c02 */ /* 0x01efc80008000f00 */
[----:B------:R1:W2:Y:S03]  /*15ac0*/  SYNCS.PHASECHK.TRANS64.TRYWAIT P1, [R4+URZ+0x70], R3 ;  /* 0x00007003040075a7 */ /* 0x0002a6000802017f */
[----:B--2---:R-:W-:Y:S05]  /*15ad0*/  @!P1 NANOSLEEP.SYNCS 0x989680 ;  /* 0x009896800000995d */ /* 0x004fea0003900000 */
[----:B------:R-:W2:Y:S02]  /*15ae0*/  @!P1 SYNCS.PHASECHK.TRANS64 P1, [R4+URZ+0x70], R3 ;  /* 0x00007003040095a7 */ /* 0x000ea4000802007f */
[----:B--2---:R-:W-:Y:S05]  /*15af0*/  @!P1 BRA `(.L_x_566) ;  /* 0xfffffffc00ec9947 */ /* 0x004fea000383ffff */
[----:B------:R-:W-:Y:S05]  /*15b00*/  BRA `(.L_x_621) ;  /* 0xffffffdc00dc7947 */ /* 0x000fea000383ffff */
.L_x_572:
[----:B-1234-:R-:W-:-:S04]  /*15b10*/  MOV R4, UR13 ;  /* 0x0000000d00047c02 */ /* 0x01efc80008000f00 */
[----:B------:R1:W2:Y:S03]  /*15b20*/  SYNCS.PHASECHK.TRANS64.TRYWAIT P1, [R4+URZ+0x78], R3 ;  /* 0x00007803040075a7 */ /* 0x0002a6000802017f */
[----:B--2---:R-:W-:Y:S05]  /*15b30*/  @!P1 NANOSLEEP.SYNCS 0x989680 ;  /* 0x009896800000995d */ /* 0x004fea0003900000 */
[----:B------:R-:W2:Y:S02]  /*15b40*/  @!P1 SYNCS.PHASECHK.TRANS64 P1, [R4+URZ+0x78], R3 ;  /* 0x00007803040095a7 */ /* 0x000ea4000802007f */
[----:B--2---:R-:W-:Y:S05]  /*15b50*/  @!P1 BRA `(.L_x_572) ;  /* 0xfffffffc00ec9947 */ /* 0x004fea000383ffff */
[----:B------:R-:W-:Y:S05]  /*15b60*/  BRA `(.L_x_622) ;  /* 0xffffffe000187947 */ /* 0x000fea000383ffff */
.L_x_582:
[----:B-1----:R1:W4:Y:S02]  /*15b70*/  SYNCS.PHASECHK.TRANS64.TRYWAIT P0, [R0+URZ+0x60], R3 ;  /* 0x00006003000075a7 */ /* 0x002324000800017f */
[----:B----4-:R-:W-:Y:S05]  /*15b80*/  @!P0 NANOSLEEP.SYNCS 0x989680 ;  /* 0x009896800000895d */ /* 0x010fea0003900000 */
[----:B------:R-:W4:Y:S02]  /*15b90*/  @!P0 SYNCS.PHASECHK.TRANS64 P0, [R0+URZ+0x60], R3 ;  /* 0x00006003000085a7 */ /* 0x000f24000800007f */
[----:B----4-:R-:W-:Y:S05]  /*15ba0*/  @!P0 BRA `(.L_x_582) ;  /* 0xfffffffc00f08947 */ /* 0x010fea000383ffff */
[----:B------:R-:W-:Y:S05]  /*15bb0*/  BRA `(.L_x_623) ;  /* 0xffffffe800087947 */ /* 0x000fea000383ffff */
.L_x_584:
[----:B----4-:R4:W1:Y:S02]  /*15bc0*/  SYNCS.PHASECHK.TRANS64.TRYWAIT P0, [R0+URZ+0x68], R3 ;  /* 0x00006803000075a7 */ /* 0x010864000800017f */
[----:B-1----:R-:W-:Y:S05]  /*15bd0*/  @!P0 NANOSLEEP.SYNCS 0x989680 ;  /* 0x009896800000895d */ /* 0x002fea0003900000 */
[----:B------:R-:W1:Y:S02]  /*15be0*/  @!P0 SYNCS.PHASECHK.TRANS64 P0, [R0+URZ+0x68], R3 ;  /* 0x00006803000085a7 */ /* 0x000e64000800007f */
[----:B-1----:R-:W-:Y:S05]  /*15bf0*/  @!P0 BRA `(.L_x_584) ;  /* 0xfffffffc00f08947 */ /* 0x002fea000383ffff */
[----:B------:R-:W-:Y:S05]  /*15c00*/  BRA `(.L_x_624) ;  /* 0xffffffe800047947 */ /* 0x000fea000383ffff */
.L_x_586:
[----:B------:R1:W1:Y:S02]  /*15c10*/  SYNCS.PHASECHK.TRANS64.TRYWAIT P0, [R0+URZ+0x70], R3 ;  /* 0x00007003000075a7 */ /* 0x000264000800017f */
[----:B-1----:R-:W-:Y:S05]  /*15c20*/  @!P0 NANOSLEEP.SYNCS 0x989680 ;  /* 0x009896800000895d */ /* 0x002fea0003900000 */
[----:B------:R-:W1:Y:S02]  /*15c30*/  @!P0 SYNCS.PHASECHK.TRANS64 P0, [R0+URZ+0x70], R3 ;  /* 0x00007003000085a7 */ /* 0x000e64000800007f */
[----:B-1----:R-:W-:Y:S05]  /*15c40*/  @!P0 BRA `(.L_x_586) ;  /* 0xfffffffc00f08947 */ /* 0x002fea000383ffff */
[----:B------:R-:W-:Y:S05]  /*15c50*/  BRA `(.L_x_625) ;  /* 0xffffffe800007947 */ /* 0x000fea000383ffff */
.L_x_590:
[----:B------:R-:W-:Y:S01]  /*15c60*/  BSSY B1, `(.L_x_626) ;  /* 0x0000006000017945 */ /* 0x000fe20003800000 */
[----:B------:R-:W-:-:S07]  /*15c70*/  IMAD.MOV.U32 R15, RZ, RZ, -0x1 ;  /* 0xffffffffff0f7424 */ /* 0x000fce00078e00ff */
[----:B------:R-:W-:Y:S05]  /*15c80*/  WARPSYNC.COLLECTIVE R15, `(.L_x_627) ;  /* 0x000000000f0c7348 */ /* 0x000fea0003c00000 */
[----:B------:R-:W-:Y:S02]  /*15c90*/  ELECT P6, UR62, PT ;  /* 0x00000000003e782f */ /* 0x000fe400038c0000 */
[----:B------:R-:W-:Y:S01]  /*15ca0*/  MOV R14, UR62 ;  /* 0x0000003e000e7c02 */ /* 0x000fe20008000f00 */
[----:B------:R-:W-:Y:S10]  /*15cb0*/  ENDCOLLECTIVE ;  /* 0x000000000000791b */ /* 0x000ff40003800000 */
.L_x_627:
[----:B------:R-:W-:Y:S05]  /*15cc0*/  BSYNC B1 ;  /* 0x0000000000017941 */ /* 0x000fea0003800000 */
.L_x_626:
[----:B------:R-:W-:Y:S05]  /*15cd0*/  BRA `(.L_x_628) ;  /* 0xffffffe800807947 */ /* 0x000fea000383ffff */
.L_x_593:
[----:B--2---:R2:W3:Y:S02]  /*15ce0*/  SYNCS.PHASECHK.TRANS64.TRYWAIT P0, [R15+URZ+0x20], R6 ;  /* 0x000020060f0075a7 */ /* 0x0044e4000800017f */
[----:B---3--:R-:W-:Y:S05]  /*15cf0*/  @!P0 NANOSLEEP.SYNCS 0x989680 ;  /* 0x009896800000895d */ /* 0x008fea0003900000 */
[----:B------:R-:W3:Y:S02]  /*15d00*/  @!P0 SYNCS.PHASECHK.TRANS64 P0, [R15+URZ+0x20], R6 ;  /* 0x000020060f0085a7 */ /* 0x000ee4000800007f */
[----:B---3--:R-:W-:Y:S05]  /*15d10*/  @!P0 BRA `(.L_x_593) ;  /* 0xfffffffc00f08947 */ /* 0x008fea000383ffff */
[----:B------:R-:W-:Y:S05]  /*15d20*/  BRA `(.L_x_629) ;  /* 0xffffffe800b87947 */ /* 0x000fea000383ffff */
.L_x_601:
[----:B------:R-:W-:Y:S01]  /*15d30*/  BSSY B0, `(.L_x_630) ;  /* 0x0000006000007945 */ /* 0x000fe20003800000 */
[----:B------:R-:W-:-:S07]  /*15d40*/  MOV R15, 0xffffffff ;  /* 0xffffffff000f7802 */ /* 0x000fce0000000f00 */
[----:B-1----:R-:W-:Y:S05]  /*15d50*/  WARPSYNC.COLLECTIVE R15, `(.L_x_631) ;  /* 0x000000000f0c7348 */ /* 0x002fea0003c00000 */
[----:B------:R-:W-:Y:S02]  /*15d60*/  ELECT P6, UR62, PT ;  /* 0x00000000003e782f */ /* 0x000fe400038c0000 */
[----:B------:R-:W-:Y:S01]  /*15d70*/  MOV R14, UR62 ;  /* 0x0000003e000e7c02 */ /* 0x000fe20008000f00 */
[----:B-1----:R-:W-:Y:S10]  /*15d80*/  ENDCOLLECTIVE ;  /* 0x000000000000791b */ /* 0x002ff40003800000 */
.L_x_631:
[----:B------:R-:W-:Y:S05]  /*15d90*/  BSYNC B0 ;  /* 0x0000000000007941 */ /* 0x000fea0003800000 */
.L_x_630:
[----:B------:R-:W-:Y:S05]  /*15da0*/  BRA `(.L_x_632) ;  /* 0xfffffff400187947 */ /* 0x000fea000383ffff */
.L_x_603:
[----:B--2---:R2:W3:Y:S02]  /*15db0*/  SYNCS.PHASECHK.TRANS64.TRYWAIT P0, [R5+URZ], R2 ;  /* 0x00000002050075a7 */ /* 0x0044e4000800017f */
[----:B---3--:R-:W-:Y:S05]  /*15dc0*/  @!P0 NANOSLEEP.SYNCS 0x989680 ;  /* 0x009896800000895d */ /* 0x008fea0003900000 */
[----:B------:R-:W3:Y:S02]  /*15dd0*/  @!P0 SYNCS.PHASECHK.TRANS64 P0, [R5+URZ], R2 ;  /* 0x00000002050085a7 */ /* 0x000ee4000800007f */
[----:B---3--:R-:W-:Y:S05]  /*15de0*/  @!P0 BRA `(.L_x_603) ;  /* 0xfffffffc00f08947 */ /* 0x008fea000383ffff */
[----:B------:R-:W-:Y:S05]  /*15df0*/  BRA `(.L_x_633) ;  /* 0xfffffff400547947 */ /* 0x000fea000383ffff */
.L_x_604:
[----:B--2---:R2:W3:Y:S02]  /*15e00*/  SYNCS.PHASECHK.TRANS64.TRYWAIT P0, [R7+URZ], R4 ;  /* 0x00000004070075a7 */ /* 0x0044e4000800017f */
[----:B---3--:R-:W-:Y:S05]  /*15e10*/  @!P0 NANOSLEEP.SYNCS 0x989680 ;  /* 0x009896800000895d */ /* 0x008fea0003900000 */
[----:B------:R-:W3:Y:S02]  /*15e20*/  @!P0 SYNCS.PHASECHK.TRANS64 P0, [R7+URZ], R4 ;  /* 0x00000004070085a7 */ /* 0x000ee4000800007f */
[----:B---3--:R-:W-:Y:S05]  /*15e30*/  @!P0 BRA `(.L_x_604) ;  /* 0xfffffffc00f08947 */ /* 0x008fea000383ffff */
[----:B------:R-:W-:Y:S05]  /*15e40*/  BRA `(.L_x_634) ;  /* 0xfffffff400647947 */ /* 0x000fea000383ffff */
.L_x_605:
[----:B---3--:R3:W4:Y:S02]  /*15e50*/  SYNCS.PHASECHK.TRANS64.TRYWAIT P0, [R6+URZ], R5 ;  /* 0x00000005060075a7 */ /* 0x008724000800017f */
[----:B----4-:R-:W-:Y:S05]  /*15e60*/  @!P0 NANOSLEEP.SYNCS 0x989680 ;  /* 0x009896800000895d */ /* 0x010fea0003900000 */
[----:B------:R-:W4:Y:S02]  /*15e70*/  @!P0 SYNCS.PHASECHK.TRANS64 P0, [R6+URZ], R5 ;  /* 0x00000005060085a7 */ /* 0x000f24000800007f */
[----:B----4-:R-:W-:Y:S05]  /*15e80*/  @!P0 BRA `(.L_x_605) ;  /* 0xfffffffc00f08947 */ /* 0x010fea000383ffff */
[----:B------:R-:W-:Y:S05]  /*15e90*/  BRA `(.L_x_635) ;  /* 0xfffffff4006c7947 */ /* 0x000fea000383ffff */
        .weak           $__internal_0_$__cuda_sm20_rcp_rn_f32_slowpath
        .type           $__internal_0_$__cuda_sm20_rcp_rn_f32_slowpath,@function
        .size           $__internal_0_$__cuda_sm20_rcp_rn_f32_slowpath,(.L_x_641 - $__internal_0_$__cuda_sm20_rcp_rn_f32_slowpath)
$__internal_0_$__cuda_sm20_rcp_rn_f32_slowpath:
[----:B------:R-:W-:Y:S01]  /*15ea0*/  SHF.L.U32 R3, R0, 0x1, RZ ;  /* 0x0000000100037819 */ /* 0x000fe200000006ff */
[----:B------:R-:W-:Y:S03]  /*15eb0*/  BSSY B0, `(.L_x_636) ;  /* 0x0000030000007945 */ /* 0x000fe60003800000 */
[----:B------:R-:W-:-:S04]  /*15ec0*/  SHF.R.U32.HI R3, RZ, 0x18, R3 ;  /* 0x00000018ff037819 */ /* 0x000fc80000011603 */
[----:B------:R-:W-:-:S13]  /*15ed0*/  ISETP.NE.U32.AND P2, PT, R3, RZ, PT ;  /* 0x000000ff0300720c */ /* 0x000fda0003f45070 */
[----:B------:R-:W-:Y:S05]  /*15ee0*/  @P2 BRA `(.L_x_637) ;  /* 0x0000000000282947 */ /* 0x000fea0003800000 */
[----:B------:R-:W-:-:S04]  /*15ef0*/  SHF.L.U32 R3, R0, 0x1, RZ ;  /* 0x0000000100037819 */ /* 0x000fc800000006ff */
[----:B------:R-:W-:-:S13]  /*15f00*/  ISETP.NE.AND P2, PT, R3, RZ, PT ;  /* 0x000000ff0300720c */ /* 0x000fda0003f45270 */
[----:B------:R-:W-:Y:S01]  /*15f10*/  @P2 FFMA R158, R0, 1.84467440737095516160e+19, RZ ;  /* 0x5f800000009e2823 */ /* 0x000fe200000000ff */
[----:B------:R-:W-:Y:S08]  /*15f20*/  @!P2 MUFU.RCP R15, R0 ;  /* 0x00000000000fa308 */ /* 0x000ff00000001000 */
[----:B------:R-:W1:Y:S02]  /*15f30*/  @P2 MUFU.RCP R3, R158 ;  /* 0x0000009e00032308 */ /* 0x000e640000001000 */
[----:B-1----:R-:W-:-:S04]  /*15f40*/  @P2 FFMA R101, R158, R3, -1 ;  /* 0xbf8000009e652423 */ /* 0x002fc80000000003 */
[----:B------:R-:W-:-:S04]  /*15f50*/  @P2 FADD.FTZ R162, -R101, -RZ ;  /* 0x800000ff65a22221 */ /* 0x000fc80000010100 */
[----:B------:R-:W-:-:S04]  /*15f60*/  @P2 FFMA R3, R3, R162, R3 ;  /* 0x000000a203032223 */ /* 0x000fc80000000003 */
[----:B------:R-:W-:Y:S01]  /*15f70*/  @P2 FFMA R15, R3, 1.84467440737095516160e+19, RZ ;  /* 0x5f800000030f2823 */ /* 0x000fe200000000ff */
[----:B------:R-:W-:Y:S06]  /*15f80*/  BRA `(.L_x_638) ;  /* 0x0000000000887947 */ /* 0x000fec0003800000 */
.L_x_637:
[----:B------:R-:W-:-:S04]  /*15f90*/  IADD3 R15, R3, -0xfd, RZ ;  /* 0xffffff03030f7810 */ /* 0x000fc80007ffe0ff */
[----:B------:R-:W-:-:S13]  /*15fa0*/  ISETP.GT.U32.AND P2, PT, R15, 0x1, PT ;  /* 0x000000010f00780c */ /* 0x000fda0003f44070 */
[----:B------:R-:W-:Y:S05]  /*15fb0*/  @P2 BRA `(.L_x_639) ;  /* 0x0000000000782947 */ /* 0x000fea0003800000 */
[----:B------:R-:W-:Y:S02]  /*15fc0*/  LOP3.LUT R165, R0, 0x7fffff, RZ, 0xc0, !PT ;  /* 0x007fffff00a57812 */ /* 0x000fe400078ec0ff */
[----:B------:R-:W-:Y:S02]  /*15fd0*/  MOV R162, 0x3 ;  /* 0x0000000300a27802 */ /* 0x000fe40000000f00 */
[----:B------:R-:W-:Y:S02]  /*15fe0*/  LOP3.LUT R165, R165, 0x3f800000, RZ, 0xfc, !PT ;  /* 0x3f800000a5a57812 */ /* 0x000fe400078efcff */
[----:B------:R-:W-:Y:S02]  /*15ff0*/  IADD3 R3, R3, -0xfc, RZ ;  /* 0xffffff0403037810 */ /* 0x000fe40007ffe0ff */
[----:B------:R-:W1:Y:S02]  /*16000*/  MUFU.RCP R158, R165 ;  /* 0x000000a5009e7308 */ /* 0x000e640000001000 */
[----:B-1----:R-:W-:-:S04]  /*16010*/  FFMA R161, R165, R158, -1 ;  /* 0xbf800000a5a17423 */ /* 0x002fc8000000009e */
[----:B------:R-:W-:-:S04]  /*16020*/  FADD.FTZ R161, -R161, -RZ ;  /* 0x800000ffa1a17221 */ /* 0x000fc80000010100 */
[CCC-:B------:R-:W-:Y:S01]  /*16030*/  FFMA.RM R101, R158.reuse, R161.reuse, R158.reuse ;  /* 0x000000a19e657223 */ /* 0x1c0fe2000000409e */
[----:B------:R-:W-:Y:S01]  /*16040*/  FFMA.RP R158, R158, R161, R158 ;  /* 0x000000a19e9e7223 */ /* 0x000fe2000000809e */
[----:B------:R-:W-:-:S03]  /*16050*/  SHF.L.U32 R161, R162, R15, RZ ;  /* 0x0000000fa2a17219 */ /* 0x000fc600000006ff */
[C---:B------:R-:W-:Y:S02]  /*16060*/  LOP3.LUT R163, R101.reuse, 0x7fffff, RZ, 0xc0, !PT ;  /* 0x007fffff65a37812 */ /* 0x040fe400078ec0ff */
[----:B------:R-:W-:Y:S02]  /*16070*/  FSETP.NEU.FTZ.AND P2, PT, R101, R158, PT ;  /* 0x0000009e6500720b */ /* 0x000fe40003f5d000 */
[----:B------:R-:W-:Y:S02]  /*16080*/  LOP3.LUT R158, R163, 0x800000, RZ, 0xfc, !PT ;  /* 0x00800000a39e7812 */ /* 0x000fe400078efcff */
[----:B------:R-:W-:Y:S02]  /*16090*/  SEL R101, RZ, 0xffffffff, !P2 ;  /* 0xffffffffff657807 */ /* 0x000fe40005000000 */
[----:B------:R-:W-:Y:S02]  /*160a0*/  LOP3.LUT R162, R161, R158, RZ, 0xc0, !PT ;  /* 0x0000009ea1a27212 */ /* 0x000fe400078ec0ff */
[----:B------:R-:W-:-:S02]  /*160b0*/  IADD3 R101, -R101, RZ, RZ ;  /* 0x000000ff65657210 */ /* 0x000fc40007ffe1ff */
[-C--:B------:R-:W-:Y:S02]  /*160c0*/  SHF.R.U32.HI R162, RZ, R15.reuse, R162 ;  /* 0x0000000fffa27219 */ /* 0x080fe400000116a2 */
[--C-:B------:R-:W-:Y:S02]  /*160d0*/  LOP3.LUT P3, RZ, R101, R15, R158.reuse, 0xf8, !PT ;  /* 0x0000000f65ff7212 */ /* 0x100fe4000786f89e */
[C---:B------:R-:W-:Y:S02]  /*160e0*/  LOP3.LUT P2, RZ, R162.reuse, 0x1, RZ, 0xc0, !PT ;  /* 0x00000001a2ff7812 */ /* 0x040fe4000784c0ff */
[----:B------:R-:W-:Y:S02]  /*160f0*/  LOP3.LUT P4, RZ, R162, 0x2, RZ, 0xc0, !PT ;  /* 0x00000002a2ff7812 */ /* 0x000fe4000788c0ff */
[----:B------:R-:W-:Y:S02]  /*16100*/  SHF.R.U32.HI R3, RZ, R3, R158 ;  /* 0x00000003ff037219 */ /* 0x000fe4000001169e */
[----:B------:R-:W-:-:S02]  /*16110*/  PLOP3.LUT P2, PT, P2, P3, P4, 0xe0, 0x0 ;  /* 0x000000000000781c */ /* 0x000fc40001747c40 */
[----:B------:R-:W-:Y:S02]  /*16120*/  LOP3.LUT P3, RZ, R0, 0x7fffff, RZ, 0xc0, !PT ;  /* 0x007fffff00ff7812 */ /* 0x000fe4000786c0ff */
[----:B------:R-:W-:-:S04]  /*16130*/  SEL R15, RZ, 0x1, !P2 ;  /* 0x00000001ff0f7807 */ /* 0x000fc80005000000 */
[----:B------:R-:W-:-:S04]  /*16140*/  IADD3 R15, -R15, RZ, RZ ;  /* 0x000000ff0f0f7210 */ /* 0x000fc80007ffe1ff */
[----:B------:R-:W-:-:S13]  /*16150*/  ISETP.GE.AND P2, PT, R15, RZ, PT ;  /* 0x000000ff0f00720c */ /* 0x000fda0003f46270 */
[----:B------:R-:W-:-:S04]  /*16160*/  @!P2 IADD3 R3, R3, 0x1, RZ ;  /* 0x000000010303a810 */ /* 0x000fc80007ffe0ff */
[----:B------:R-:W-:-:S04]  /*16170*/  @!P3 SHF.L.U32 R3, R3, 0x1, RZ ;  /* 0x000000010303b819 */ /* 0x000fc800000006ff */
[----:B------:R-:W-:Y:S01]  /*16180*/  LOP3.LUT R15, R3, 0x80000000, R0, 0xf8, !PT ;  /* 0x80000000030f7812 */ /* 0x000fe200078ef800 */
[----:B------:R-:W-:Y:S06]  /*16190*/  BRA `(.L_x_638) ;  /* 0x0000000000047947 */ /* 0x000fec0003800000 */
.L_x_639:
[----:B------:R1:W2:Y:S02]  /*161a0*/  MUFU.RCP R15, R0 ;  /* 0x00000000000f7308 */ /* 0x0002a40000001000 */
.L_x_638:
[----:B------:R-:W-:Y:S05]  /*161b0*/  BSYNC B0 ;  /* 0x0000000000007941 */ /* 0x000fea0003800000 */
.L_x_636:
[----:B-12---:R-:W-:Y:S02]  /*161c0*/  MOV R0, R15 ;  /* 0x0000000f00007202 */ /* 0x006fe40000000f00 */
[----:B------:R-:W-:-:S04]  /*161d0*/  MOV R15, 0x0 ;  /* 0x00000000000f7802 */ /* 0x000fc80000000f00 */
[----:B------:R-:W-:Y:S05]  /*161e0*/  RET.REL.NODEC R14 `(_ZN7cutlass13device_kernelINS_4gemm6kernel13GemmUniversalIN4cute5tupleIJiiiiEEENS1_10collective13CollectiveMmaINS1_34MainloopSm90TmaGmmaWarpSpecializedILi4ENS5_IJNS4_1CILi2EEENSA_ILi1EEESC_EEENS1_35KernelTmaWarpSpecializedCooperativeEEENS5_IJNSA_ILi256EEENSA_ILi128EEENSA_ILi64EEEEEENS_6half_tENS5_IJlSC_lEEESK_SL_NS4_8TiledMMAINS4_8MMA_AtomIJNS4_4SM904GMMA26MMA_64x128x16_F32F16F16_SSILNSP_5MajorE0ELSR_0ELNSP_7ScaleInE1ELSS_1EEEEEENS4_6LayoutISD_NS5_IJSC_NSA_ILi0EEESW_EEEEENS5_IJNS4_10UnderscoreESZ_SZ_EEEEENS4_13SM90_TMA_LOADENS4_14ComposedLayoutINS4_7SwizzleILi3ELi4ELi3EEENS4_18smem_ptr_flag_bitsILi16EEENSV_INS5_IJNSA_ILi8EEESI_EEENS5_IJSI_SC_EEEEEEEvNS4_8identityENS4_23SM90_TMA_LOAD_MULTICASTES1C_vS1D_EENS_8epilogue10collective18CollectiveEpilogueINS1G_22Sm90TmaWarpSpecializedILi4ELi2ELi16ELb1ELb0EEEJSJ_NS5_IJSH_NSA_ILi32EEEEEESK_SL_SK_SL_NS1G_6fusion15FusionCallbacksIS1K_NS1N_13LinCombEltActINS1G_6thread7SigmoidESK_fSK_fLNS_15FloatRoundStyleE2EEESJ_S1M_JEEES12_NS13_INS14_ILi2ELi4ELi3EEES17_NSV_INS5_IJS18_S1L_EEENS5_IJS1L_SC_EEEEEEENS4_17SM75_U32x4_LDSM_NENS4_14SM90_TMA_STOREES1Z_NS4_17SM90_U32x4_STSM_NENS4_9Copy_AtomIJS22_SK_EEEvEEEvvEEEEvNT_6ParamsE) ;  /* 0xfffffe9c0e847950 */ /* 0x000fea0003c3ffff */
.L_x_640:
[----:B------:R-:W-:-:S00]  /*161f0*/  BRA `(.L_x_640) ;  /* 0xfffffffc00fc7947 */ /* 0x000fc0000383ffff */
[----:B------:R-:W-:-:S00]  /*16200*/  NOP ;  /* 0x0000000000007918 */ /* 0x000fc00000000000 */
[----:B------:R-:W-:-:S00]  /*16210*/  NOP ;  /* 0x0000000000007918 */ /* 0x000fc00000000000 */
[----:B------:R-:W-:-:S00]  /*16220*/  NOP ;  /* 0x0000000000007918 */ /* 0x000fc00000000000 */
[----:B------:R-:W-:-:S00]  /*16230*/  NOP ;  /* 0x0000000000007918 */ /* 0x000fc00000000000 */
[----:B------:R-:W-:-:S00]  /*16240*/  NOP ;  /* 0x0000000000007918 */ /* 0x000fc00000000000 */
[----:B------:R-:W-:-:S00]  /*16250*/  NOP ;  /* 0x0000000000007918 */ /* 0x000fc00000000000 */
[----:B------:R-:W-:-:S00]  /*16260*/  NOP ;  /* 0x0000000000007918 */ /* 0x000fc00000000000 */
[----:B------:R-:W-:-:S00]  /*16270*/  NOP ;  /* 0x0000000000007918 */ /* 0x000fc00000000000 */
.L_x_641:


//--------------------- .nv.global.init           --------------------------
	.section	.nv.global.init,"aw",@progbits
.nv.global.init:
	.type		$str$22,@object
	.size		$str$22,($str$26 - $str$22)
$str$22:
        /*0000*/ 	.byte	0x6b, 0x5f, 0x74, 0x69, 0x6c, 0x65, 0x5f, 0x63, 0x6f, 0x75, 0x6e, 0x74, 0x20, 0x3e, 0x3d, 0x20
        /*0010*/ 	.byte	0x31, 0x00
	.type		$str$26,@object
	.size		$str$26,($str$27 - $str$26)
$str$26:
        /*0012*/ 	.byte	0x28, 0x61, 0x64, 0x64, 0x72, 0x65, 0x73, 0x73, 0x20, 0x26, 0x20, 0x6d, 0x61, 0x73, 0x6b, 0x29
        /*0022*/ 	.byte	0x20, 0x3d, 0x3d, 0x20, 0x30, 0x00
	.type		$str$27,@object
	.size		$str$27,($str$23 - $str$27)
$str$27:
        /*0028*/ 	.byte	0x2f, 0x74, 0x6d, 0x70, 0x2f, 0x63, 0x75, 0x74, 0x6c, 0x61, 0x73, 0x73, 0x5f, 0x73, 0x77, 0x65
        /*0038*/ 	.byte	0x65, 0x70, 0x5f, 0x73, 0x72, 0x63, 0x2f, 0x69, 0x6e, 0x63, 0x6c, 0x75, 0x64, 0x65, 0x2f, 0x63
        /*0048*/ 	.byte	0x75, 0x74, 0x65, 0x2f, 0x70, 0x6f, 0x69, 0x6e, 0x74, 0x65, 0x72, 0x5f, 0x66, 0x6c, 0x61, 0x67
        /*0058*/ 	.byte	0x67, 0x65, 0x64, 0x2e, 0x68, 0x70, 0x70, 0x00
	.type		$str$23,@object
	.size		$str$23,(__unnamed_2 - $str$23)
$str$23:
        /*0060*/ 	.byte	0x2f, 0x74, 0x6d, 0x70, 0x2f, 0x63, 0x75, 0x74, 0x6c, 0x61, 0x73, 0x73, 0x5f, 0x73, 0x77, 0x65
        /*0070*/ 	.byte	0x65, 0x70, 0x5f, 0x73, 0x72, 0x63, 0x2f, 0x69, 0x6e, 0x63, 0x6c, 0x75, 0x64, 0x65, 0x2f, 0x63
        /*0080*/ 	.byte	0x75, 0x74, 0x6c, 0x61, 0x73, 0x73, 0x2f, 0x67, 0x65, 0x6d, 0x6d, 0x2f, 0x63, 0x6f, 0x6c, 0x6c
        /*0090*/ 	.byte	0x65, 0x63, 0x74, 0x69, 0x76, 0x65, 0x2f, 0x73, 0x6d, 0x39, 0x30, 0x5f, 0x6d, 0x6d, 0x61, 0x5f
        /*00a0*/ 	.byte	0x74, 0x6d, 0x61, 0x5f, 0x67, 0x6d, 0x6d, 0x61, 0x5f, 0x73, 0x73, 0x5f, 0x77, 0x61, 0x72, 0x70
        /*00b0*/ 	.byte	0x73, 0x70, 0x65, 0x63, 0x69, 0x61, 0x6c, 0x69, 0x7a, 0x65, 0x64, 0x2e, 0x68, 0x70, 0x70, 0x00
	.type		__unnamed_2,@object
	.size		__unnamed_2,(__unnamed_1 - __unnamed_2)
__unnamed_2:
        /*00c0*/ 	.byte	0x61, 0x75, 0x74, 0x6f, 0x20, 0x63, 0x75, 0x74, 0x65, 0x3a, 0x3a, 0x61, 0x73, 0x5f, 0x70, 0x6f
        /* <DEDUP_REMOVED lines=27> */
        /*0280*/ 	.byte	0x36, 0x3e, 0x3e, 0x3e, 0x3e, 0x3e, 0x5d, 0x00
	.type		__unnamed_1,@object
	.size		__unnamed_1,(.L_0 - __unnamed_1)
__unnamed_1:
        /* <DEDUP_REMOVED lines=181> */
        /*0dd8*/ 	.byte	0x6e, 0x74, 0x69, 0x74, 0x79, 0x5d, 0x00
.L_0:


//--------------------- .nv.shared._ZN7cutlass13device_kernelINS_4gemm6kernel13GemmUniversalIN4cute5tupleIJiiiiEEENS1_10collective13CollectiveMmaINS1_34MainloopSm90TmaGmmaWarpSpecializedILi4ENS5_IJNS4_1CILi2EEENSA_ILi1EEESC_EEENS1_35KernelTmaWarpSpecializedCooperativeEEENS5_IJNSA_ILi256EEENSA_ILi128EEENSA_ILi64EEEEEENS_6half_tENS5_IJlSC_lEEESK_SL_NS4_8TiledMMAINS4_8MMA_AtomIJNS4_4SM904GMMA26MMA_64x128x16_F32F16F16_SSILNSP_5MajorE0ELSR_0ELNSP_7ScaleInE1ELSS_1EEEEEENS4_6LayoutISD_NS5_IJSC_NSA_ILi0EEESW_EEEEENS5_IJNS4_10UnderscoreESZ_SZ_EEEEENS4_13SM90_TMA_LOADENS4_14ComposedLayoutINS4_7SwizzleILi3ELi4ELi3EEENS4_18smem_ptr_flag_bitsILi16EEENSV_INS5_IJNSA_ILi8EEESI_EEENS5_IJSI_SC_EEEEEEEvNS4_8identityENS4_23SM90_TMA_LOAD_MULTICASTES1C_vS1D_EENS_8epilogue10collective18CollectiveEpilogueINS1G_22Sm90TmaWarpSpecializedILi4ELi2ELi16ELb1ELb0EEEJSJ_NS5_IJSH_NSA_ILi32EEEEEESK_SL_SK_SL_NS1G_6fusion15FusionCallbacksIS1K_NS1N_13LinCombEltActINS1G_6thread7SigmoidESK_fSK_fLNS_15FloatRoundStyleE2EEESJ_S1M_JEEES12_NS13_INS14_ILi2ELi4ELi3EEES17_NSV_INS5_IJS18_S1L_EEENS5_IJS1L_SC_EEEEEEENS4_17SM75_U32x4_LDSM_NENS4_14SM90_TMA_STOREES1Z_NS4_17SM90_U32x4_STSM_NENS4_9Copy_AtomIJS22_SK_EEEvEEEvvEEEEvNT_6ParamsE --------------------------
	.section	.nv.shared._ZN7cutlass13device_kernelINS_4gemm6kernel13GemmUniversalIN4cute5tupleIJiiiiEEENS1_10collective13CollectiveMmaINS1_34MainloopSm90TmaGmmaWarpSpecializedILi4ENS5_IJNS4_1CILi2EEENSA_ILi1EEESC_EEENS1_35KernelTmaWarpSpecializedCooperativeEEENS5_IJNSA_ILi256EEENSA_ILi128EEENSA_ILi64EEEEEENS_6half_tENS5_IJlSC_lEEESK_SL_NS4_8TiledMMAINS4_8MMA_AtomIJNS4_4SM904GMMA26MMA_64x128x16_F32F16F16_SSILNSP_5MajorE0ELSR_0ELNSP_7ScaleInE1ELSS_1EEEEEENS4_6LayoutISD_NS5_IJSC_NSA_ILi0EEESW_EEEEENS5_IJNS4_10UnderscoreESZ_SZ_EEEEENS4_13SM90_TMA_LOADENS4_14ComposedLayoutINS4_7SwizzleILi3ELi4ELi3EEENS4_18smem_ptr_flag_bitsILi16EEENSV_INS5_IJNSA_ILi8EEESI_EEENS5_IJSI_SC_EEEEEEEvNS4_8identityENS4_23SM90_TMA_LOAD_MULTICASTES1C_vS1D_EENS_8epilogue10collective18CollectiveEpilogueINS1G_22Sm90TmaWarpSpecializedILi4ELi2ELi16ELb1ELb0EEEJSJ_NS5_IJSH_NSA_ILi32EEEEEESK_SL_SK_SL_NS1G_6fusion15FusionCallbacksIS1K_NS1N_13LinCombEltActINS1G_6thread7SigmoidESK_fSK_fLNS_15FloatRoundStyleE2EEESJ_S1M_JEEES12_NS13_INS14_ILi2ELi4ELi3EEES17_NSV_INS5_IJS18_S1L_EEENS5_IJS1L_SC_EEEEEEENS4_17SM75_U32x4_LDSM_NENS4_14SM90_TMA_STOREES1Z_NS4_17SM90_U32x4_STSM_NENS4_9Copy_AtomIJS22_SK_EEEvEEEvvEEEEvNT_6ParamsE,"aw",@nobits
	.sectionflags	@""
	.align	16
	.zero		1024


//--------------------- .nv.shared.reserved.0     --------------------------
	.section	.nv.shared.reserved.0,"aw",@nobits
	.weak		__nv_reservedSMEM_offset_0_alias
	.size		__nv_reservedSMEM_offset_0_alias, 0, 0
	.other		__nv_reservedSMEM_offset_0_alias,@"STO_CUDA_RESERVED_SHARED STV_DEFAULT"
__nv_reservedSMEM_offset_0_alias:
	.zero		0


//--------------------- .nv.global                --------------------------
	.section	.nv.global,"aw",@nobits
.nv.global:
	.type		_ZN39_INTERNAL_cb09a174_4_k_cu_73bdb2de_29184cute1_E,@object
	.size		_ZN39_INTERNAL_cb09a174_4_k_cu_73bdb2de_29184cute1_E,(_ZN39_INTERNAL_cb09a174_4_k_cu_73bdb2de_29184cuda3std3__45__cpo6cbeginE - _ZN39_INTERNAL_cb09a174_4_k_cu_73bdb2de_29184cute1_E)
_ZN39_INTERNAL_cb09a174_4_k_cu_73bdb2de_29184cute1_E:
	.zero		1
	.type		_ZN39_INTERNAL_cb09a174_4_k_cu_73bdb2de_29184cuda3std3__45__cpo6cbeginE,@object
	.size		_ZN39_INTERNAL_cb09a174_4_k_cu_73bdb2de_29184cuda3std3__45__cpo6cbeginE,(_ZN39_INTERNAL_cb09a174_4_k_cu_73bdb2de_29184cuda3std3__48in_placeE - _ZN39_INTERNAL_cb09a174_4_k_cu_73bdb2de_29184cuda3std3__45__cpo6cbeginE)
_ZN39_INTERNAL_cb09a174_4_k_cu_73bdb2de_29184cuda3std3__45__cpo6cbeginE:
	.zero		1
	.type		_ZN39_INTERNAL_cb09a174_4_k_cu_73bdb2de_29184cuda3std3__48in_placeE,@object
	.size		_ZN39_INTERNAL_cb09a174_4_k_cu_73bdb2de_29184cuda3std3__48in_placeE,(_ZN39_INTERNAL_cb09a174_4_k_cu_73bdb2de_29184cuda3std6ranges3__45__cpo9iter_moveE - _ZN39_INTERNAL_cb09a174_4_k_cu_73bdb2de_29184cuda3std3__48in_placeE)
_ZN39_INTERNAL_cb09a174_4_k_cu_73bdb2de_29184cuda3std3__48in_placeE:
	.zero		1
	.type		_ZN39_INTERNAL_cb09a174_4_k_cu_73bdb2de_29184cuda3std6ranges3__45__cpo9iter_moveE,@object
	.size		_ZN39_INTERNAL_cb09a174_4_k_cu_73bdb2de_29184cuda3std6ranges3__45__cpo9iter_moveE,(_ZN39_INTERNAL_cb09a174_4_k_cu_73bdb2de_29184cuda3std3__45__cpo5beginE - _ZN39_INTERNAL_cb09a174_4_k_cu_73bdb2de_29184cuda3std6ranges3__45__cpo9iter_moveE)
_ZN39_INTERNAL_cb09a174_4_k_cu_73bdb2de_29184cuda3std6ranges3__45__cpo9iter_moveE:
	.zero		1
	.type		_ZN39_INTERNAL_cb09a174_4_k_cu_73bdb2de_29184cuda3std3__45__cpo5beginE,@object
	.size		_ZN39_INTERNAL_cb09a174_4_k_cu_73bdb2de_29184cuda3std3__45__cpo5beginE,(_ZN39_INTERNAL_cb09a174_4_k_cu_73bdb2de_29184cuda3std3__441_GLOBAL__N__cb09a174_4_k_cu_73bdb2de_29186ignoreE - _ZN39_INTERNAL_cb09a174_4_k_cu_73bdb2de_29184cuda3std3__45__cpo5beginE)
_ZN39_INTERNAL_cb09a174_4_k_cu_73bdb2de_29184cuda3std3__45__cpo5beginE:
	.zero		1
	.type		_ZN39_INTERNAL_cb09a174_4_k_cu_73bdb2de_29184cuda3std3__441_GLOBAL__N__cb09a174_4_k_cu_73bdb2de_29186ignoreE,@object
	.size		_ZN39_INTERNAL_cb09a174_4_k_cu_73bdb2de_29184cuda3std3__441_GLOBAL__N__cb09a174_4_k_cu_73bdb2de_29186ignoreE,(_ZN39_INTERNAL_cb09a174_4_k_cu_73bdb2de_29184cute7productE - _ZN39_INTERNAL_cb09a174_4_k_cu_73bdb2de_29184cuda3std3__441_GLOBAL__N__cb09a174_4_k_cu_73bdb2de_29186ignoreE)
_ZN39_INTERNAL_cb09a174_4_k_cu_73bdb2de_29184cuda3std3__441_GLOBAL__N__cb09a174_4_k_cu_73bdb2de_29186ignoreE:
	.zero		1
	.type		_ZN39_INTERNAL_cb09a174_4_k_cu_73bdb2de_29184cute7productE,@object
	.size		_ZN39_INTERNAL_cb09a174_4_k_cu_73bdb2de_29184cute7productE,(_ZN39_INTERNAL_cb09a174_4_k_cu_73bdb2de_29184cuda3std3__45__cpo3endE - _ZN39_INTERNAL_cb09a174_4_k_cu_73bdb2de_29184cute7productE)
_ZN39_INTERNAL_cb09a174_4_k_cu_73bdb2de_29184cute7productE:
	.zero		1
	.type		_ZN39_INTERNAL_cb09a174_4_k_cu_73bdb2de_29184cuda3std3__45__cpo3endE,@object
	.size		_ZN39_INTERNAL_cb09a174_4_k_cu_73bdb2de_29184cuda3std3__45__cpo3endE,(_ZN39_INTERNAL_cb09a174_4_k_cu_73bdb2de_29184cuda3std3__419piecewise_constructE - _ZN39_INTERNAL_cb09a174_4_k_cu_73bdb2de_29184cuda3std3__45__cpo3endE)
_ZN39_INTERNAL_cb09a174_4_k_cu_73bdb2de_29184cuda3std3__45__cpo3endE:
	.zero		1
	.type		_ZN39_INTERNAL_cb09a174_4_k_cu_73bdb2de_29184cuda3std3__419piecewise_constructE,@object
	.size		_ZN39_INTERNAL_cb09a174_4_k_cu_73bdb2de_29184cuda3std3__419piecewise_constructE,(_ZN39_INTERNAL_cb09a174_4_k_cu_73bdb2de_29184cuda3std3__45__cpo4cendE - _ZN39_INTERNAL_cb09a174_4_k_cu_73bdb2de_29184cuda3std3__419piecewise_constructE)
_ZN39_INTERNAL_cb09a174_4_k_cu_73bdb2de_29184cuda3std3__419piecewise_constructE:
	.zero		1
	.type		_ZN39_INTERNAL_cb09a174_4_k_cu_73bdb2de_29184cuda3std3__45__cpo4cendE,@object
	.size		_ZN39_INTERNAL_cb09a174_4_k_cu_73bdb2de_29184cuda3std3__45__cpo4cendE,(_ZN39_INTERNAL_cb09a174_4_k_cu_73bdb2de_29184cuda3std6ranges3__45__cpo4swapE - _ZN39_INTERNAL_cb09a174_4_k_cu_73bdb2de_29184cuda3std3__45__cpo4cendE)
_ZN39_INTERNAL_cb09a174_4_k_cu_73bdb2de_29184cuda3std3__45__cpo4cendE:
	.zero		1
	.type		_ZN39_INTERNAL_cb09a174_4_k_cu_73bdb2de_29184cuda3std6ranges3__45__cpo4swapE,@object
	.size		_ZN39_INTERNAL_cb09a174_4_k_cu_73bdb2de_29184cuda3std6ranges3__45__cpo4swapE,(.L_9 - _ZN39_INTERNAL_cb09a174_4_k_cu_73bdb2de_29184cuda3std6ranges3__45__cpo4swapE)
_ZN39_INTERNAL_cb09a174_4_k_cu_73bdb2de_29184cuda3std6ranges3__45__cpo4swapE:
	.zero		1
.L_9:


//--------------------- .nv.constant0._ZN7cutlass13device_kernelINS_4gemm6kernel13GemmUniversalIN4cute5tupleIJiiiiEEENS1_10collective13CollectiveMmaINS1_34MainloopSm90TmaGmmaWarpSpecializedILi4ENS5_IJNS4_1CILi2EEENSA_ILi1EEESC_EEENS1_35KernelTmaWarpSpecializedCooperativeEEENS5_IJNSA_ILi256EEENSA_ILi128EEENSA_ILi64EEEEEENS_6half_tENS5_IJlSC_lEEESK_SL_NS4_8TiledMMAINS4_8MMA_AtomIJNS4_4SM904GMMA26MMA_64x128x16_F32F16F16_SSILNSP_5MajorE0ELSR_0ELNSP_7ScaleInE1ELSS_1EEEEEENS4_6LayoutISD_NS5_IJSC_NSA_ILi0EEESW_EEEEENS5_IJNS4_10UnderscoreESZ_SZ_EEEEENS4_13SM90_TMA_LOADENS4_14ComposedLayoutINS4_7SwizzleILi3ELi4ELi3EEENS4_18smem_ptr_flag_bitsILi16EEENSV_INS5_IJNSA_ILi8EEESI_EEENS5_IJSI_SC_EEEEEEEvNS4_8identityENS4_23SM90_TMA_LOAD_MULTICASTES1C_vS1D_EENS_8epilogue10collective18CollectiveEpilogueINS1G_22Sm90TmaWarpSpecializedILi4ELi2ELi16ELb1ELb0EEEJSJ_NS5_IJSH_NSA_ILi32EEEEEESK_SL_SK_SL_NS1G_6fusion15FusionCallbacksIS1K_NS1N_13LinCombEltActINS1G_6thread7SigmoidESK_fSK_fLNS_15FloatRoundStyleE2EEESJ_S1M_JEEES12_NS13_INS14_ILi2ELi4ELi3EEES17_NSV_INS5_IJS18_S1L_EEENS5_IJS1L_SC_EEEEEEENS4_17SM75_U32x4_LDSM_NENS4_14SM90_TMA_STOREES1Z_NS4_17SM90_U32x4_STSM_NENS4_9Copy_AtomIJS22_SK_EEEvEEEvvEEEEvNT_6ParamsE --------------------------
	.section	.nv.constant0._ZN7cutlass13device_kernelINS_4gemm6kernel13GemmUniversalIN4cute5tupleIJiiiiEEENS1_10collective13CollectiveMmaINS1_34MainloopSm90TmaGmmaWarpSpecializedILi4ENS5_IJNS4_1CILi2EEENSA_ILi1EEESC_EEENS1_35KernelTmaWarpSpecializedCooperativeEEENS5_IJNSA_ILi256EEENSA_ILi128EEENSA_ILi64EEEEEENS_6half_tENS5_IJlSC_lEEESK_SL_NS4_8TiledMMAINS4_8MMA_AtomIJNS4_4SM904GMMA26MMA_64x128x16_F32F16F16_SSILNSP_5MajorE0ELSR_0ELNSP_7ScaleInE1ELSS_1EEEEEENS4_6LayoutISD_NS5_IJSC_NSA_ILi0EEESW_EEEEENS5_IJNS4_10UnderscoreESZ_SZ_EEEEENS4_13SM90_TMA_LOADENS4_14ComposedLayoutINS4_7SwizzleILi3ELi4ELi3EEENS4_18smem_ptr_flag_bitsILi16EEENSV_INS5_IJNSA_ILi8EEESI_EEENS5_IJSI_SC_EEEEEEEvNS4_8identityENS4_23SM90_TMA_LOAD_MULTICASTES1C_vS1D_EENS_8epilogue10collective18CollectiveEpilogueINS1G_22Sm90TmaWarpSpecializedILi4ELi2ELi16ELb1ELb0EEEJSJ_NS5_IJSH_NSA_ILi32EEEEEESK_SL_SK_SL_NS1G_6fusion15FusionCallbacksIS1K_NS1N_13LinCombEltActINS1G_6thread7SigmoidESK_fSK_fLNS_15FloatRoundStyleE2EEESJ_S1M_JEEES12_NS13_INS14_ILi2ELi4ELi3EEES17_NSV_INS5_IJS18_S1L_EEENS5_IJS1L_SC_EEEEEEENS4_17SM75_U32x4_LDSM_NENS4_14SM90_TMA_STOREES1Z_NS4_17SM90_U32x4_STSM_NENS4_9Copy_AtomIJS22_SK_EEEvEEEvvEEEEvNT_6ParamsE,"a",@progbits
	.sectionflags	@""
	.align	4
.nv.constant0._ZN7cutlass13device_kernelINS_4gemm6kernel13GemmUniversalIN4cute5tupleIJiiiiEEENS1_10collective13CollectiveMmaINS1_34MainloopSm90TmaGmmaWarpSpecializedILi4ENS5_IJNS4_1CILi2EEENSA_ILi1EEESC_EEENS1_35KernelTmaWarpSpecializedCooperativeEEENS5_IJNSA_ILi256EEENSA_ILi128EEENSA_ILi64EEEEEENS_6half_tENS5_IJlSC_lEEESK_SL_NS4_8TiledMMAINS4_8MMA_AtomIJNS4_4SM904GMMA26MMA_64x128x16_F32F16F16_SSILNSP_5MajorE0ELSR_0ELNSP_7ScaleInE1ELSS_1EEEEEENS4_6LayoutISD_NS5_IJSC_NSA_ILi0EEESW_EEEEENS5_IJNS4_10UnderscoreESZ_SZ_EEEEENS4_13SM90_TMA_LOADENS4_14ComposedLayoutINS4_7SwizzleILi3ELi4ELi3EEENS4_18smem_ptr_flag_bitsILi16EEENSV_INS5_IJNSA_ILi8EEESI_EEENS5_IJSI_SC_EEEEEEEvNS4_8identityENS4_23SM90_TMA_LOAD_MULTICASTES1C_vS1D_EENS_8epilogue10collective18CollectiveEpilogueINS1G_22Sm90TmaWarpSpecializedILi4ELi2ELi16ELb1ELb0EEEJSJ_NS5_IJSH_NSA_ILi32EEEEEESK_SL_SK_SL_NS1G_6fusion15FusionCallbacksIS1K_NS1N_13LinCombEltActINS1G_6thread7SigmoidESK_fSK_fLNS_15FloatRoundStyleE2EEESJ_S1M_JEEES12_NS13_INS14_ILi2ELi4ELi3EEES17_NSV_INS5_IJS18_S1L_EEENS5_IJS1L_SC_EEEEEEENS4_17SM75_U32x4_LDSM_NENS4_14SM90_TMA_STOREES1Z_NS4_17SM90_U32x4_STSM_NENS4_9Copy_AtomIJS22_SK_EEEvEEEvvEEEEvNT_6ParamsE:
	.zero		2432


//--------------------- SYMBOLS --------------------------

	.type		.nv.reservedSmem.offset0,@object
	.size		.nv.reservedSmem.offset0,0x4
	.type		__assertfail,@function
